	.target	sm_90a

	.elftype	@"ET_EXEC"


//--------------------- .note.nv.tkinfo           --------------------------
	.section	.note.nv.tkinfo,"",@"SHT_NOTE"
	.sectionflags	@"SHF_NOTE_NV_TKINFO"
	.tkinfo
        /*0018*/ 	.word	0x00000002
        /*0030*/ 	.string	""
        /*0030*/ 	.string	"ptxas"
        /*0030*/ 	.string	"Cuda compilation tools, release 13.0, V13.0.88"
        /*0030*/ 	.string	"Build cuda_13.0.r13.0/compiler.36424714_0"
        /*0030*/ 	.string	"-v  -suppress-debug-info  -lineinfo  -arch sm_90a "



//--------------------- .note.nv.cuinfo           --------------------------
	.section	.note.nv.cuinfo,"",@"SHT_NOTE"
	.sectionflags	@"SHF_NOTE_NV_CUINFO"
        /*0018*/ 	.short	0x0002
        /*001a*/ 	.short	0x005a
        /*001c*/ 	.short	0x0082
	.zero		2


//--------------------- .nv.info                  --------------------------
	.section	.nv.info,"",@"SHT_CUDA_INFO"
	.align	4


	//----- nvinfo : EIATTR_REGCOUNT
	.align		4
        /*0000*/ 	.byte	0x04, 0x2f
        /*0002*/ 	.short	(.L_1 - .L_0)
	.align		4
.L_0:
        /*0004*/ 	.word	index@(matmul_kernel)
        /*0008*/ 	.word	0x000000ff


	//----- nvinfo : EIATTR_FRAME_SIZE
	.align		4
.L_1:
        /*000c*/ 	.byte	0x04, 0x11
        /*000e*/ 	.short	(.L_3 - .L_2)
	.align		4
.L_2:
        /*0010*/ 	.word	index@(matmul_kernel)
        /*0014*/ 	.word	0x000004c0


	//----- nvinfo : EIATTR_MIN_STACK_SIZE
	.align		4
.L_3:
        /*0018*/ 	.byte	0x04, 0x12
        /*001a*/ 	.short	(.L_5 - .L_4)
	.align		4
.L_4:
        /*001c*/ 	.word	index@(matmul_kernel)
        /*0020*/ 	.word	0x000004c0
.L_5:


//--------------------- .nv.compat                --------------------------
	.section	.nv.compat,"",@"SHT_CUDA_COMPAT_INFO"
	.align	4
        /*0000*/ 	.byte	0x02, 0x09, 0x01, 0x00, 0x02, 0x02, 0x04, 0x00, 0x02, 0x05, 0x05, 0x00, 0x03, 0x07, 0x01, 0x01
        /*0010*/ 	.byte	0x02, 0x03, 0x00, 0x00, 0x02, 0x06, 0x01, 0x00, 0x04, 0x0b, 0x08, 0x00, 0x00, 0x00, 0x00, 0x00
        /*0020*/ 	.byte	0x00, 0x00, 0x00, 0x00


//--------------------- .nv.info.matmul_kernel    --------------------------
	.section	.nv.info.matmul_kernel,"",@"SHT_CUDA_INFO"
	.sectionflags	@""
	.align	4


	//----- nvinfo : EIATTR_CUDA_API_VERSION
	.align		4
        /*0000*/ 	.byte	0x04, 0x37
        /*0002*/ 	.short	(.L_7 - .L_6)
.L_6:
        /*0004*/ 	.word	0x00000082


	//----- nvinfo : EIATTR_KPARAM_INFO
	.align		4
.L_7:
        /*0008*/ 	.byte	0x04, 0x17
        /*000a*/ 	.short	(.L_9 - .L_8)
.L_8:
        /*000c*/ 	.word	0x00000000
        /*0010*/ 	.short	0x000d
        /*0012*/ 	.short	0x0048
        /*0014*/ 	.byte	0x00, 0xf4, 0x21, 0x00


	//----- nvinfo : EIATTR_KPARAM_INFO
	.align		4
.L_9:
        /*0018*/ 	.byte	0x04, 0x17
        /*001a*/ 	.short	(.L_11 - .L_10)
.L_10:
        /*001c*/ 	.word	0x00000000
        /*0020*/ 	.short	0x000c
        /*0022*/ 	.short	0x0040
        /*0024*/ 	.byte	0x00, 0xf4, 0x21, 0x00


	//----- nvinfo : EIATTR_KPARAM_INFO
	.align		4
.L_11:
        /*0028*/ 	.byte	0x04, 0x17
        /*002a*/ 	.short	(.L_13 - .L_12)
.L_12:
        /*002c*/ 	.word	0x00000000
        /*0030*/ 	.short	0x000b
        /*0032*/ 	.short	0x0038
        /*0034*/ 	.byte	0x00, 0xf0, 0x11, 0x00


	//----- nvinfo : EIATTR_KPARAM_INFO
	.align		4
.L_13:
        /*0038*/ 	.byte	0x04, 0x17
        /*003a*/ 	.short	(.L_15 - .L_14)
.L_14:
        /*003c*/ 	.word	0x00000000
        /*0040*/ 	.short	0x000a
        /*0042*/ 	.short	0x0034
        /*0044*/ 	.byte	0x00, 0xf0, 0x11, 0x00


	//----- nvinfo : EIATTR_KPARAM_INFO
	.align		4
.L_15:
        /*0048*/ 	.byte	0x04, 0x17
        /*004a*/ 	.short	(.L_17 - .L_16)
.L_16:
        /*004c*/ 	.word	0x00000000
        /*0050*/ 	.short	0x0009
        /*0052*/ 	.short	0x0030
        /*0054*/ 	.byte	0x00, 0xf0, 0x11, 0x00


	//----- nvinfo : EIATTR_KPARAM_INFO
	.align		4
.L_17:
        /*0058*/ 	.byte	0x04, 0x17
        /*005a*/ 	.short	(.L_19 - .L_18)
.L_18:
        /*005c*/ 	.word	0x00000000
        /*0060*/ 	.short	0x0008
        /*0062*/ 	.short	0x002c
        /*0064*/ 	.byte	0x00, 0xf0, 0x11, 0x00


	//----- nvinfo : EIATTR_KPARAM_INFO
	.align		4
.L_19:
        /*0068*/ 	.byte	0x04, 0x17
        /*006a*/ 	.short	(.L_21 - .L_20)
.L_20:
        /*006c*/ 	.word	0x00000000
        /*0070*/ 	.short	0x0007
        /*0072*/ 	.short	0x0028
        /*0074*/ 	.byte	0x00, 0xf0, 0x11, 0x00


	//----- nvinfo : EIATTR_KPARAM_INFO
	.align		4
.L_21:
        /*0078*/ 	.byte	0x04, 0x17
        /*007a*/ 	.short	(.L_23 - .L_22)
.L_22:
        /*007c*/ 	.word	0x00000000
        /*0080*/ 	.short	0x0006
        /*0082*/ 	.short	0x0024
        /*0084*/ 	.byte	0x00, 0xf0, 0x11, 0x00


	//----- nvinfo : EIATTR_KPARAM_INFO
	.align		4
.L_23:
        /*0088*/ 	.byte	0x04, 0x17
        /*008a*/ 	.short	(.L_25 - .L_24)
.L_24:
        /*008c*/ 	.word	0x00000000
        /*0090*/ 	.short	0x0005
        /*0092*/ 	.short	0x0020
        /*0094*/ 	.byte	0x00, 0xf0, 0x11, 0x00


	//----- nvinfo : EIATTR_KPARAM_INFO
	.align		4
.L_25:
        /*0098*/ 	.byte	0x04, 0x17
        /*009a*/ 	.short	(.L_27 - .L_26)
.L_26:
        /*009c*/ 	.word	0x00000000
        /*00a0*/ 	.short	0x0004
        /*00a2*/ 	.short	0x001c
        /*00a4*/ 	.byte	0x00, 0xf0, 0x11, 0x00


	//----- nvinfo : EIATTR_KPARAM_INFO
	.align		4
.L_27:
        /*00a8*/ 	.byte	0x04, 0x17
        /*00aa*/ 	.short	(.L_29 - .L_28)
.L_28:
        /*00ac*/ 	.word	0x00000000
        /*00b0*/ 	.short	0x0003
        /*00b2*/ 	.short	0x0018
        /*00b4*/ 	.byte	0x00, 0xf0, 0x11, 0x00


	//----- nvinfo : EIATTR_KPARAM_INFO
	.align		4
.L_29:
        /*00b8*/ 	.byte	0x04, 0x17
        /*00ba*/ 	.short	(.L_31 - .L_30)
.L_30:
        /*00bc*/ 	.word	0x00000000
        /*00c0*/ 	.short	0x0002
        /*00c2*/ 	.short	0x0010
        /*00c4*/ 	.byte	0x00, 0xf4, 0x21, 0x00


	//----- nvinfo : EIATTR_KPARAM_INFO
	.align		4
.L_31:
        /*00c8*/ 	.byte	0x04, 0x17
        /*00ca*/ 	.short	(.L_33 - .L_32)
.L_32:
        /*00cc*/ 	.word	0x00000000
        /*00d0*/ 	.short	0x0001
        /*00d2*/ 	.short	0x0008
        /*00d4*/ 	.byte	0x00, 0xf4, 0x21, 0x00


	//----- nvinfo : EIATTR_KPARAM_INFO
	.align		4
.L_33:
        /*00d8*/ 	.byte	0x04, 0x17
        /*00da*/ 	.short	(.L_35 - .L_34)
.L_34:
        /*00dc*/ 	.word	0x00000000
        /*00e0*/ 	.short	0x0000
        /*00e2*/ 	.short	0x0000
        /*00e4*/ 	.byte	0x00, 0xf4, 0x21, 0x00


	//----- nvinfo : EIATTR_SPARSE_MMA_MASK
	.align		4
.L_35:
        /*00e8*/ 	.byte	0x03, 0x50
        /*00ea*/ 	.short	0x0000


	//----- nvinfo : EIATTR_MAXREG_COUNT
	.align		4
        /*00ec*/ 	.byte	0x03, 0x1b
        /*00ee*/ 	.short	0x00ff


	//----- nvinfo : EIATTR_NUM_BARRIERS
	.align		4
        /*00f0*/ 	.byte	0x02, 0x4c
        /*00f2*/ 	.byte	0x01
	.zero		1


	//----- nvinfo : EIATTR_ANNOTATIONS
	.align		4
        /*00f4*/ 	.byte	0x04, 0x55
        /*00f6*/ 	.short	(.L_37 - .L_36)


	//   ....[0]....
.L_36:
        /*00f8*/ 	.word	0x00000001
        /*00fc*/ 	.byte	0xa0, 0x00, 0x00, 0x00, 0x01, 0x00, 0x00, 0x00, 0xe0, 0x00, 0x00, 0x00, 0x01, 0x00, 0x00, 0x00
        /* <DEDUP_REMOVED lines=365> */
        /*17dc*/ 	.byte	0x30, 0x8a, 0x00, 0x00


	//----- nvinfo : EIATTR_MERCURY_ISA_VERSION
	.align		4
.L_37:
        /*17e0*/ 	.byte	0x03, 0x5f
        /*17e2*/ 	.short	0x0101


	//----- nvinfo : EIATTR_EXIT_INSTR_OFFSETS
	.align		4
        /*17e4*/ 	.byte	0x04, 0x1c
        /*17e6*/ 	.short	(.L_39 - .L_38)


	//   ....[0]....
.L_38:
        /*17e8*/ 	.word	0x000143b0


	//   ....[1]....
        /*17ec*/ 	.word	0x000143d0


	//----- nvinfo : EIATTR_REQNTID
	.align		4
.L_39:
        /*17f0*/ 	.byte	0x04, 0x10
        /*17f2*/ 	.short	(.L_41 - .L_40)
.L_40:
        /*17f4*/ 	.word	0x00000100
        /*17f8*/ 	.word	0x00000001
        /*17fc*/ 	.word	0x00000001


	//----- nvinfo : EIATTR_CBANK_PARAM_SIZE
	.align		4
.L_41:
        /*1800*/ 	.byte	0x03, 0x19
        /*1802*/ 	.short	0x0050


	//----- nvinfo : EIATTR_PARAM_CBANK
	.align		4
        /*1804*/ 	.byte	0x04, 0x0a
        /*1806*/ 	.short	(.L_43 - .L_42)
	.align		4
.L_42:
        /*1808*/ 	.word	index@(.nv.constant0.matmul_kernel)
        /*180c*/ 	.short	0x0210
        /*180e*/ 	.short	0x0050


	//----- nvinfo : EIATTR_SW_WAR
	.align		4
.L_43:
        /*1810*/ 	.byte	0x04, 0x36
        /*1812*/ 	.short	(.L_45 - .L_44)
.L_44:
        /*1814*/ 	.word	0x00000008
.L_45:


//--------------------- .nv.callgraph             --------------------------
	.section	.nv.callgraph,"",@"SHT_CUDA_CALLGRAPH"
	.align	4
	.sectionentsize	8
	.align		4
        /*0000*/ 	.word	0x00000000
	.align		4
        /*0004*/ 	.word	0xffffffff
	.align		4
        /*0008*/ 	.word	0x00000000
	.align		4
        /*000c*/ 	.word	0xfffffffe
	.align		4
        /*0010*/ 	.word	0x00000000
	.align		4
        /*0014*/ 	.word	0xfffffffd
	.align		4
        /*0018*/ 	.word	0x00000000
	.align		4
        /*001c*/ 	.word	0xfffffffc


//--------------------- .text.matmul_kernel       --------------------------
	.section	.text.matmul_kernel,"ax",@progbits
	.align	128
        .global         matmul_kernel
        .type           matmul_kernel,@function
        .size           matmul_kernel,(.L_x_3 - matmul_kernel)
        .other          matmul_kernel,@"STO_CUDA_ENTRY STV_DEFAULT"
matmul_kernel:
.text.matmul_kernel:
[----:B------:R-:W0:Y:S08]  /*0000*/  LDC R1, c[0x0][0x28] ;  /* 0x00000a00ff017b82 */ /* 0x000e300000000800 */
[----:B------:R-:W1:Y:S01]  /*0010*/  LDC.64 R2, c[0x0][0x228] ;  /* 0x00008a00ff027b82 */ /* 0x000e620000000a00 */
[----:B------:R-:W2:Y:S01]  /*0020*/  S2R R7, SR_CTAID.X ;  /* 0x0000000000077919 */ /* 0x000ea20000002500 */
[----:B0-----:R-:W-:Y:S01]  /*0030*/  VIADD R1, R1, 0xfffffb40 ;  /* 0xfffffb4001017836 */ /* 0x001fe20000000000 */
[----:B------:R-:W-:Y:S01]  /*0040*/  UMOV UR4, 0x400 ;  /* 0x0000040000047882 */ /* 0x000fe20000000000 */
[----:B------:R-:W-:Y:S01]  /*0050*/  ULDC.64 UR10, c[0x0][0x208] ;  /* 0x00008200000a7ab9 */ /* 0x000fe20000000a00 */
[----:B------:R-:W0:Y:S01]  /*0060*/  S2R R238, SR_TID.X ;  /* 0x0000000000ee7919 */ /* 0x000e220000002100 */
[----:B------:R-:W-:-:S02]  /*0070*/  CS2R R152, SRZ ;  /* 0x0000000000987805 */ /* 0x000fc4000001ff00 */
[----:B------:R-:W-:Y:S01]  /*0080*/  CS2R R154, SRZ ;  /* 0x00000000009a7805 */ /* 0x000fe2000001ff00 */
[----:B------:R-:W3:Y:S01]  /*0090*/  S2UR UR8, SR_CgaCtaId ;  /* 0x00000000000879c3 */ /* 0x000ee20000008800 */
[----:B------:R4:W-:Y:S01]  /*00a0*/  STL [R1], RZ ;  /* 0x000000ff01007387 */ /* 0x0009e20000100800 */
[----:B------:R-:W-:Y:S02]  /*00b0*/  CS2R R156, SRZ ;  /* 0x00000000009c7805 */ /* 0x000fe4000001ff00 */
[----:B------:R-:W-:Y:S02]  /*00c0*/  CS2R R158, SRZ ;  /* 0x00000000009e7805 */ /* 0x000fe4000001ff00 */
[----:B------:R-:W-:Y:S01]  /*00d0*/  CS2R R160, SRZ ;  /* 0x0000000000a07805 */ /* 0x000fe2000001ff00 */
[----:B------:R4:W-:Y:S01]  /*00e0*/  STL [R1+0x4], RZ ;  /* 0x000004ff01007387 */ /* 0x0009e20000100800 */
[----:B------:R-:W-:Y:S02]  /*00f0*/  CS2R R162, SRZ ;  /* 0x0000000000a27805 */ /* 0x000fe4000001ff00 */
[----:B------:R-:W-:-:S02]  /*0100*/  CS2R R164, SRZ ;  /* 0x0000000000a47805 */ /* 0x000fc4000001ff00 */
[----:B------:R-:W-:Y:S01]  /*0110*/  CS2R R166, SRZ ;  /* 0x0000000000a67805 */ /* 0x000fe2000001ff00 */
[----:B------:R4:W-:Y:S01]  /*0120*/  STL [R1+0x8], RZ ;  /* 0x000008ff01007387 */ /* 0x0009e20000100800 */
[----:B------:R-:W-:Y:S02]  /*0130*/  CS2R R168, SRZ ;  /* 0x0000000000a87805 */ /* 0x000fe4000001ff00 */
[----:B------:R-:W-:Y:S02]  /*0140*/  CS2R R170, SRZ ;  /* 0x0000000000aa7805 */ /* 0x000fe4000001ff00 */
[----:B------:R-:W-:Y:S01]  /*0150*/  CS2R R172, SRZ ;  /* 0x0000000000ac7805 */ /* 0x000fe2000001ff00 */
[----:B------:R4:W-:Y:S01]  /*0160*/  STL [R1+0xc], RZ ;  /* 0x00000cff01007387 */ /* 0x0009e20000100800 */
[----:B------:R-:W-:Y:S02]  /*0170*/  CS2R R174, SRZ ;  /* 0x0000000000ae7805 */ /* 0x000fe4000001ff00 */
[----:B------:R-:W-:Y:S01]  /*0180*/  CS2R R176, SRZ ;  /* 0x0000000000b07805 */ /* 0x000fe2000001ff00 */
[----:B-1----:R-:W-:Y:S01]  /*0190*/  VIADD R0, R3, 0x7f ;  /* 0x0000007f03007836 */ /* 0x002fe20000000000 */
[----:B------:R4:W-:Y:S01]  /*01a0*/  STL [R1+0x10], RZ ;  /* 0x000010ff01007387 */ /* 0x0009e20000100800 */
[----:B------:R-:W-:-:S02]  /*01b0*/  CS2R R178, SRZ ;  /* 0x0000000000b27805 */ /* 0x000fc4000001ff00 */
[----:B------:R-:W-:Y:S02]  /*01c0*/  CS2R R180, SRZ ;  /* 0x0000000000b47805 */ /* 0x000fe4000001ff00 */
[----:B------:R-:W-:Y:S02]  /*01d0*/  CS2R R182, SRZ ;  /* 0x0000000000b67805 */ /* 0x000fe4000001ff00 */
[----:B------:R-:W-:Y:S01]  /*01e0*/  SHF.R.S32.HI R5, RZ, 0x1f, R0 ;  /* 0x0000001fff057819 */ /* 0x000fe20000011400 */
[----:B------:R4:W-:Y:S01]  /*01f0*/  STL [R1+0x14], RZ ;  /* 0x000014ff01007387 */ /* 0x0009e20000100800 */
[----:B------:R-:W-:Y:S01]  /*0200*/  CS2R R184, SRZ ;  /* 0x0000000000b87805 */ /* 0x000fe2000001ff00 */
[----:B---3--:R-:W-:Y:S01]  /*0210*/  ULEA UR8, UR8, UR4, 0x18 ;  /* 0x0000000408087291 */ /* 0x008fe2000f8ec03f */
[----:B------:R-:W-:Y:S01]  /*0220*/  LEA.HI R5, R5, R0, RZ, 0x7 ;  /* 0x0000000005057211 */ /* 0x000fe200078f38ff */
[----:B------:R4:W-:Y:S01]  /*0230*/  STL [R1+0x18], RZ ;  /* 0x000018ff01007387 */ /* 0x0009e20000100800 */
[----:B--2---:R-:W-:-:S02]  /*0240*/  IABS R10, R7 ;  /* 0x00000007000a7213 */ /* 0x004fc40000000000 */
[----:B------:R-:W-:Y:S02]  /*0250*/  CS2R R186, SRZ ;  /* 0x0000000000ba7805 */ /* 0x000fe4000001ff00 */
[----:B------:R-:W-:Y:S01]  /*0260*/  SHF.R.S32.HI R5, RZ, 0x7, R5 ;  /* 0x00000007ff057819 */ /* 0x000fe20000011405 */
[----:B------:R4:W-:Y:S01]  /*0270*/  STL [R1+0x1c], RZ ;  /* 0x00001cff01007387 */ /* 0x0009e20000100800 */
[----:B------:R-:W-:Y:S02]  /*0280*/  CS2R R188, SRZ ;  /* 0x0000000000bc7805 */ /* 0x000fe4000001ff00 */
[----:B------:R-:W-:Y:S02]  /*0290*/  CS2R R190, SRZ ;  /* 0x0000000000be7805 */ /* 0x000fe4000001ff00 */
[----:B------:R-:W-:Y:S01]  /*02a0*/  CS2R R192, SRZ ;  /* 0x0000000000c07805 */ /* 0x000fe2000001ff00 */
[----:B------:R-:W-:Y:S01]  /*02b0*/  IMAD.SHL.U32 R6, R5, 0x8, RZ ;  /* 0x0000000805067824 */ /* 0x000fe200078e00ff */
[----:B------:R4:W-:Y:S01]  /*02c0*/  STL [R1+0x20], RZ ;  /* 0x000020ff01007387 */ /* 0x0009e20000100800 */
[----:B------:R-:W-:-:S02]  /*02d0*/  CS2R R194, SRZ ;  /* 0x0000000000c27805 */ /* 0x000fc4000001ff00 */
[----:B------:R-:W-:Y:S02]  /*02e0*/  CS2R R196, SRZ ;  /* 0x0000000000c47805 */ /* 0x000fe4000001ff00 */
[----:B------:R-:W-:Y:S02]  /*02f0*/  CS2R R198, SRZ ;  /* 0x0000000000c67805 */ /* 0x000fe4000001ff00 */
[-C--:B------:R-:W-:Y:S01]  /*0300*/  IABS R9, R6.reuse ;  /* 0x0000000600097213 */ /* 0x080fe20000000000 */
[----:B------:R4:W-:Y:S01]  /*0310*/  STL [R1+0x24], RZ ;  /* 0x000024ff01007387 */ /* 0x0009e20000100800 */
[----:B------:R-:W-:Y:S02]  /*0320*/  IABS R12, R6 ;  /* 0x00000006000c7213 */ /* 0x000fe40000000000 */
[----:B------:R-:W-:Y:S01]  /*0330*/  CS2R R200, SRZ ;  /* 0x0000000000c87805 */ /* 0x000fe2000001ff00 */
[----:B------:R-:W1:Y:S01]  /*0340*/  I2F.RP R0, R9 ;  /* 0x0000000900007306 */ /* 0x000e620000209400 */
[----:B------:R4:W-:Y:S01]  /*0350*/  STL [R1+0x28], RZ ;  /* 0x000028ff01007387 */ /* 0x0009e20000100800 */
[----:B------:R-:W-:-:S02]  /*0360*/  CS2R R202, SRZ ;  /* 0x0000000000ca7805 */ /* 0x000fc4000001ff00 */
[----:B------:R-:W-:Y:S02]  /*0370*/  CS2R R204, SRZ ;  /* 0x0000000000cc7805 */ /* 0x000fe4000001ff00 */
[----:B------:R-:W-:Y:S01]  /*0380*/  CS2R R206, SRZ ;  /* 0x0000000000ce7805 */ /* 0x000fe2000001ff00 */
[----:B------:R4:W-:Y:S01]  /*0390*/  STL [R1+0x2c], RZ ;  /* 0x00002cff01007387 */ /* 0x0009e20000100800 */
[----:B------:R-:W-:Y:S02]  /*03a0*/  CS2R R208, SRZ ;  /* 0x0000000000d07805 */ /* 0x000fe4000001ff00 */
[----:B------:R-:W-:Y:S02]  /*03b0*/  CS2R R210, SRZ ;  /* 0x0000000000d27805 */ /* 0x000fe4000001ff00 */
[----:B------:R-:W-:Y:S01]  /*03c0*/  CS2R R212, SRZ ;  /* 0x0000000000d47805 */ /* 0x000fe2000001ff00 */
[----:B------:R4:W-:Y:S01]  /*03d0*/  STL [R1+0x30], RZ ;  /* 0x000030ff01007387 */ /* 0x0009e20000100800 */
[----:B------:R-:W-:-:S02]  /*03e0*/  CS2R R214, SRZ ;  /* 0x0000000000d67805 */ /* 0x000fc4000001ff00 */
[----:B------:R-:W-:Y:S02]  /*03f0*/  CS2R R88, SRZ ;  /* 0x0000000000587805 */ /* 0x000fe4000001ff00 */
[----:B------:R-:W-:Y:S01]  /*0400*/  CS2R R90, SRZ ;  /* 0x00000000005a7805 */ /* 0x000fe2000001ff00 */
[----:B------:R4:W-:Y:S01]  /*0410*/  STL [R1+0x34], RZ ;  /* 0x000034ff01007387 */ /* 0x0009e20000100800 */
[----:B------:R-:W-:Y:S01]  /*0420*/  CS2R R92, SRZ ;  /* 0x00000000005c7805 */ /* 0x000fe2000001ff00 */
[----:B-1----:R-:W1:Y:S01]  /*0430*/  MUFU.RCP R0, R0 ;  /* 0x0000000000007308 */ /* 0x002e620000001000 */
        /* <DEDUP_REMOVED lines=15> */
[----:B------:R-:W-:Y:S01]  /*0530*/  CS2R R116, SRZ ;  /* 0x0000000000747805 */ /* 0x000fe2000001ff00 */
[----:B-1----:R-:W-:Y:S01]  /*0540*/  VIADD R4, R0, 0xffffffe ;  /* 0x0ffffffe00047836 */ /* 0x002fe20000000000 */
[----:B------:R4:W-:Y:S01]  /*0550*/  STL [R1+0x48], RZ ;  /* 0x000048ff01007387 */ /* 0x0009e20000100800 */
[----:B------:R-:W-:Y:S01]  /*0560*/  IMAD.MOV R0, RZ, RZ, -R12 ;  /* 0x000000ffff007224 */ /* 0x000fe200078e0a0c */
[----:B------:R-:W-:Y:S01]  /*0570*/  CS2R R118, SRZ ;  /* 0x0000000000767805 */ /* 0x000fe2000001ff00 */
[----:B------:R1:W2:Y:S01]  /*0580*/  F2I.FTZ.U32.TRUNC.NTZ R5, R4 ;  /* 0x0000000400057305 */ /* 0x0002a2000021f000 */
        /* <DEDUP_REMOVED lines=8> */
[----:B-1----:R-:W-:Y:S01]  /*0610*/  IMAD.MOV.U32 R4, RZ, RZ, RZ ;  /* 0x000000ffff047224 */ /* 0x002fe200078e00ff */
[----:B------:R4:W-:Y:S01]  /*0620*/  STL [R1+0x54], RZ ;  /* 0x000054ff01007387 */ /* 0x0009e20000100800 */
[----:B------:R-:W-:-:S02]  /*0630*/  CS2R R132, SRZ ;  /* 0x0000000000847805 */ /* 0x000fc4000001ff00 */
[----:B------:R-:W-:Y:S02]  /*0640*/  CS2R R134, SRZ ;  /* 0x0000000000867805 */ /* 0x000fe4000001ff00 */
[----:B------:R-:W-:Y:S01]  /*0650*/  CS2R R136, SRZ ;  /* 0x0000000000887805 */ /* 0x000fe2000001ff00 */
[----:B------:R4:W-:Y:S01]  /*0660*/  STL [R1+0x58], RZ ;  /* 0x000058ff01007387 */ /* 0x0009e20000100800 */
[--C-:B--2---:R-:W-:Y:S01]  /*0670*/  IMAD.MOV R8, RZ, RZ, -R5.reuse ;  /* 0x000000ffff087224 */ /* 0x104fe200078e0a05 */
[----:B------:R-:W-:Y:S02]  /*0680*/  CS2R R138, SRZ ;  /* 0x00000000008a7805 */ /* 0x000fe4000001ff00 */
[----:B------:R-:W-:Y:S01]  /*0690*/  CS2R R140, SRZ ;  /* 0x00000000008c7805 */ /* 0x000fe2000001ff00 */
[----:B------:R4:W-:Y:S01]  /*06a0*/  STL [R1+0x5c], RZ ;  /* 0x00005cff01007387 */ /* 0x0009e20000100800 */
[----:B------:R-:W-:Y:S01]  /*06b0*/  IMAD R11, R8, R9, RZ ;  /* 0x00000009080b7224 */ /* 0x000fe200078e02ff */
[----:B------:R-:W-:Y:S01]  /*06c0*/  CS2R R142, SRZ ;  /* 0x00000000008e7805 */ /* 0x000fe2000001ff00 */
[----:B------:R-:W-:Y:S01]  /*06d0*/  IMAD.MOV.U32 R8, RZ, RZ, R10 ;  /* 0x000000ffff087224 */ /* 0x000fe200078e000a */
[----:B------:R4:W-:Y:S01]  /*06e0*/  STL [R1+0x60], RZ ;  /* 0x000060ff01007387 */ /* 0x0009e20000100800 */
[----:B------:R-:W-:Y:S01]  /*06f0*/  IMAD.HI.U32 R5, R5, R11, R4 ;  /* 0x0000000b05057227 */ /* 0x000fe200078e0004 */
[----:B------:R-:W-:-:S02]  /*0700*/  CS2R R144, SRZ ;  /* 0x0000000000907805 */ /* 0x000fc4000001ff00 */
[----:B------:R-:W-:Y:S01]  /*0710*/  CS2R R146, SRZ ;  /* 0x0000000000927805 */ /* 0x000fe2000001ff00 */
[----:B------:R4:W-:Y:S01]  /*0720*/  STL [R1+0x64], RZ ;  /* 0x000064ff01007387 */ /* 0x0009e20000100800 */
[----:B------:R-:W-:Y:S02]  /*0730*/  CS2R R148, SRZ ;  /* 0x0000000000947805 */ /* 0x000fe4000001ff00 */
[----:B------:R-:W-:Y:S01]  /*0740*/  CS2R R150, SRZ ;  /* 0x0000000000967805 */ /* 0x000fe2000001ff00 */
[----:B------:R-:W-:Y:S01]  /*0750*/  IMAD.HI.U32 R5, R5, R8, RZ ;  /* 0x0000000805057227 */ /* 0x000fe200078e00ff */
[----:B------:R4:W-:Y:S01]  /*0760*/  STL [R1+0x68], RZ ;  /* 0x000068ff01007387 */ /* 0x0009e20000100800 */
[----:B------:R-:W-:Y:S02]  /*0770*/  CS2R R24, SRZ ;  /* 0x0000000000187805 */ /* 0x000fe4000001ff00 */
[----:B------:R-:W-:Y:S01]  /*0780*/  CS2R R26, SRZ ;  /* 0x00000000001a7805 */ /* 0x000fe2000001ff00 */
[----:B------:R-:W-:Y:S01]  /*0790*/  IMAD R0, R5, R0, R8 ;  /* 0x0000000005007224 */ /* 0x000fe200078e0208 */
[----:B------:R4:W-:Y:S01]  /*07a0*/  STL [R1+0x6c], RZ ;  /* 0x00006cff01007387 */ /* 0x0009e20000100800 */
[----:B------:R-:W-:-:S02]  /*07b0*/  CS2R R28, SRZ ;  /* 0x00000000001c7805 */ /* 0x000fc4000001ff00 */
[----:B------:R-:W-:Y:S02]  /*07c0*/  CS2R R30, SRZ ;  /* 0x00000000001e7805 */ /* 0x000fe4000001ff00 */
[----:B------:R-:W-:Y:S02]  /*07d0*/  CS2R R32, SRZ ;  /* 0x0000000000207805 */ /* 0x000fe4000001ff00 */
[----:B------:R-:W-:Y:S01]  /*07e0*/  ISETP.GT.U32.AND P1, PT, R9, R0, PT ;  /* 0x000000000900720c */ /* 0x000fe20003f24070 */
        /* <DEDUP_REMOVED lines=12> */
[----:B------:R-:W-:Y:S01]  /*08b0*/  @!P1 IMAD.IADD R0, R0, 0x1, -R9 ;  /* 0x0000000100009824 */ /* 0x000fe200078e0a09 */
[----:B------:R4:W-:Y:S01]  /*08c0*/  STL [R1+0x7c], RZ ;  /* 0x00007cff01007387 */ /* 0x0009e20000100800 */
[----:B------:R-:W-:Y:S01]  /*08d0*/  @!P1 VIADD R5, R5, 0x1 ;  /* 0x0000000105059836 */ /* 0x000fe20000000000 */
[----:B------:R-:W-:-:S02]  /*08e0*/  ISETP.NE.AND P1, PT, R6, RZ, PT ;  /* 0x000000ff0600720c */ /* 0x000fc40003f25270 */
[----:B------:R-:W-:Y:S02]  /*08f0*/  CS2R R52, SRZ ;  /* 0x0000000000347805 */ /* 0x000fe4000001ff00 */
[----:B------:R-:W-:Y:S01]  /*0900*/  ISETP.GE.U32.AND P0, PT, R0, R9, PT ;  /* 0x000000090000720c */ /* 0x000fe20003f06070 */
[----:B------:R4:W-:Y:S01]  /*0910*/  STL [R1+0x80], RZ ;  /* 0x000080ff01007387 */ /* 0x0009e20000100800 */
[----:B------:R-:W-:Y:S02]  /*0920*/  LOP3.LUT R0, R7, R6, RZ, 0x3c, !PT ;  /* 0x0000000607007212 */ /* 0x000fe400078e3cff */
[----:B------:R-:W-:Y:S02]  /*0930*/  CS2R R54, SRZ ;  /* 0x0000000000367805 */ /* 0x000fe4000001ff00 */
[----:B------:R-:W-:Y:S01]  /*0940*/  CS2R R56, SRZ ;  /* 0x0000000000387805 */ /* 0x000fe2000001ff00 */
[----:B------:R4:W-:Y:S01]  /*0950*/  STL [R1+0x84], RZ ;  /* 0x000084ff01007387 */ /* 0x0009e20000100800 */
[----:B------:R-:W-:Y:S01]  /*0960*/  ISETP.GE.AND P2, PT, R0, RZ, PT ;  /* 0x000000ff0000720c */ /* 0x000fe20003f46270 */
[----:B------:R-:W-:Y:S01]  /*0970*/  VIADD R0, R2, 0x1ff ;  /* 0x000001ff02007836 */ /* 0x000fe20000000000 */
[----:B------:R-:W-:Y:S01]  /*0980*/  CS2R R58, SRZ ;  /* 0x00000000003a7805 */ /* 0x000fe2000001ff00 */
[----:B------:R4:W-:Y:S01]  /*0990*/  STL [R1+0x88], RZ ;  /* 0x000088ff01007387 */ /* 0x0009e20000100800 */
[----:B------:R-:W-:-:S02]  /*09a0*/  CS2R R60, SRZ ;  /* 0x00000000003c7805 */ /* 0x000fc4000001ff00 */
[----:B------:R-:W-:Y:S02]  /*09b0*/  CS2R R62, SRZ ;  /* 0x00000000003e7805 */ /* 0x000fe4000001ff00 */
[----:B------:R-:W-:Y:S01]  /*09c0*/  CS2R R64, SRZ ;  /* 0x0000000000407805 */ /* 0x000fe2000001ff00 */
[----:B------:R-:W-:Y:S01]  /*09d0*/  @P0 VIADD R5, R5, 0x1 ;  /* 0x0000000105050836 */ /* 0x000fe20000000000 */
[----:B------:R4:W-:Y:S01]  /*09e0*/  STL [R1+0x8c], RZ ;  /* 0x00008cff01007387 */ /* 0x0009e20000100800 */
[----:B------:R-:W-:Y:S02]  /*09f0*/  CS2R R66, SRZ ;  /* 0x0000000000427805 */ /* 0x000fe4000001ff00 */
[----:B------:R-:W-:Y:S01]  /*0a00*/  CS2R R68, SRZ ;  /* 0x0000000000447805 */ /* 0x000fe2000001ff00 */
[----:B------:R-:W-:Y:S01]  /*0a10*/  IMAD.MOV.U32 R4, RZ, RZ, R5 ;  /* 0x000000ffff047224 */ /* 0x000fe200078e0005 */
[----:B------:R-:W-:Y:S01]  /*0a20*/  SHF.R.S32.HI R5, RZ, 0x1f, R0 ;  /* 0x0000001fff057819 */ /* 0x000fe20000011400 */
[----:B------:R4:W-:Y:S01]  /*0a30*/  STL [R1+0x90], RZ ;  /* 0x000090ff01007387 */ /* 0x0009e20000100800 */
[----:B------:R-:W-:Y:S01]  /*0a40*/  CS2R R70, SRZ ;  /* 0x0000000000467805 */ /* 0x000fe2000001ff00 */
[----:B------:R-:W-:Y:S01]  /*0a50*/  @!P2 IMAD.MOV R4, RZ, RZ, -R4 ;  /* 0x000000ffff04a224 */ /* 0x000fe200078e0a04 */
[----:B------:R-:W-:Y:S01]  /*0a60*/  @!P1 LOP3.LUT R4, RZ, R6, RZ, 0x33, !PT ;  /* 0x00000006ff049212 */ /* 0x000fe200078e33ff */
[----:B------:R4:W-:Y:S01]  /*0a70*/  STL [R1+0x94], RZ ;  /* 0x000094ff01007387 */ /* 0x0009e20000100800 */
[----:B------:R-:W-:-:S02]  /*0a80*/  LEA.HI R5, R5, R0, RZ, 0x9 ;  /* 0x0000000005057211 */ /* 0x000fc400078f48ff */
[----:B------:R-:W-:Y:S02]  /*0a90*/  CS2R R72, SRZ ;  /* 0x0000000000487805 */ /* 0x000fe4000001ff00 */
[----:B------:R-:W-:Y:S01]  /*0aa0*/  CS2R R74, SRZ ;  /* 0x00000000004a7805 */ /* 0x000fe2000001ff00 */
[----:B------:R-:W-:Y:S01]  /*0ab0*/  IMAD.SHL.U32 R8, R4, 0x8, RZ ;  /* 0x0000000804087824 */ /* 0x000fe200078e00ff */
[----:B------:R4:W-:Y:S01]  /*0ac0*/  STL [R1+0x98], RZ ;  /* 0x000098ff01007387 */ /* 0x0009e20000100800 */
[----:B------:R-:W-:Y:S01]  /*0ad0*/  IMAD.MOV R4, RZ, RZ, -R4 ;  /* 0x000000ffff047224 */ /* 0x000fe200078e0a04 */
[----:B------:R-:W-:Y:S02]  /*0ae0*/  CS2R R76, SRZ ;  /* 0x00000000004c7805 */ /* 0x000fe4000001ff00 */
[----:B------:R-:W-:Y:S02]  /*0af0*/  CS2R R78, SRZ ;  /* 0x00000000004e7805 */ /* 0x000fe4000001ff00 */
[----:B------:R-:W-:Y:S01]  /*0b00*/  LEA.HI.SX32 R5, R5, -R8, 0x17 ;  /* 0x8000000805057211 */ /* 0x000fe200078fbaff */
[----:B------:R-:W-:Y:S01]  /*0b10*/  IMAD R6, R6, R4, R7 ;  /* 0x0000000406067224 */ /* 0x000fe200078e0207 */
[----:B------:R4:W-:Y:S01]  /*0b20*/  STL [R1+0x9c], RZ ;  /* 0x00009cff01007387 */ /* 0x0009e20000100800 */
[----:B------:R-:W-:-:S02]  /*0b30*/  CS2R R80, SRZ ;  /* 0x0000000000507805 */ /* 0x000fc4000001ff00 */
[----:B------:R-:W-:Y:S02]  /*0b40*/  VIMNMX R13, R5, 0x8, PT ;  /* 0x00000008050d7848 */ /* 0x000fe40003fe0100 */
[----:B------:R-:W-:Y:S02]  /*0b50*/  CS2R R82, SRZ ;  /* 0x0000000000527805 */ /* 0x000fe4000001ff00 */
[----:B------:R-:W-:Y:S01]  /*0b60*/  IABS R11, R6 ;  /* 0x00000006000b7213 */ /* 0x000fe20000000000 */
[----:B------:R4:W-:Y:S01]  /*0b70*/  STL [R1+0xa0], RZ ;  /* 0x0000a0ff01007387 */ /* 0x0009e20000100800 */
[----:B------:R-:W-:Y:S02]  /*0b80*/  IABS R9, R13 ;  /* 0x0000000d00097213 */ /* 0x000fe40000000000 */
[----:B------:R-:W-:Y:S02]  /*0b90*/  CS2R R84, SRZ ;  /* 0x0000000000547805 */ /* 0x000fe4000001ff00 */
[----:B------:R-:W-:Y:S01]  /*0ba0*/  CS2R R86, SRZ ;  /* 0x0000000000567805 */ /* 0x000fe2000001ff00 */
[----:B------:R4:W-:Y:S01]  /*0bb0*/  STL [R1+0xa4], RZ ;  /* 0x0000a4ff01007387 */ /* 0x0009e20000100800 */
[----:B------:R-:W1:Y:S03]  /*0bc0*/  I2F.RP R0, R9 ;  /* 0x0000000900007306 */ /* 0x000e660000209400 */
[----:B------:R4:W-:Y:S04]  /*0bd0*/  STL [R1+0xa8], RZ ;  /* 0x0000a8ff01007387 */ /* 0x0009e80000100800 */
[----:B------:R4:W-:Y:S04]  /*0be0*/  STL [R1+0xac], RZ ;  /* 0x0000acff01007387 */ /* 0x0009e80000100800 */
[----:B------:R4:W-:Y:S01]  /*0bf0*/  STL [R1+0xb0], RZ ;  /* 0x0000b0ff01007387 */ /* 0x0009e20000100800 */
[----:B-1----:R-:W1:Y:S03]  /*0c00*/  MUFU.RCP R0, R0 ;  /* 0x0000000000007308 */ /* 0x002e660000001000 */
[----:B------:R4:W-:Y:S04]  /*0c10*/  STL [R1+0xb4], RZ ;  /* 0x0000b4ff01007387 */ /* 0x0009e80000100800 */
[----:B------:R4:W-:Y:S04]  /*0c20*/  STL [R1+0xb8], RZ ;  /* 0x0000b8ff01007387 */ /* 0x0009e80000100800 */
[----:B------:R4:W-:Y:S04]  /*0c30*/  STL [R1+0xbc], RZ ;  /* 0x0000bcff01007387 */ /* 0x0009e80000100800 */
[----:B------:R4:W-:Y:S01]  /*0c40*/  STL [R1+0xc0], RZ ;  /* 0x0000c0ff01007387 */ /* 0x0009e20000100800 */
[----:B-1----:R-:W-:-:S03]  /*0c50*/  VIADD R5, R0, 0xffffffe ;  /* 0x0ffffffe00057836 */ /* 0x002fc60000000000 */
[----:B------:R4:W-:Y:S04]  /*0c60*/  STL [R1+0xc4], RZ ;  /* 0x0000c4ff01007387 */ /* 0x0009e80000100800 */
[----:B------:R4:W-:Y:S01]  /*0c70*/  STL [R1+0xc8], RZ ;  /* 0x0000c8ff01007387 */ /* 0x0009e20000100800 */
[----:B------:R-:W1:Y:S03]  /*0c80*/  F2I.FTZ.U32.TRUNC.NTZ R5, R5 ;  /* 0x0000000500057305 */ /* 0x000e66000021f000 */
[----:B------:R4:W-:Y:S04]  /*0c90*/  STL [R1+0xcc], RZ ;  /* 0x0000ccff01007387 */ /* 0x0009e80000100800 */
[----:B------:R4:W-:Y:S04]  /*0ca0*/  STL [R1+0xd0], RZ ;  /* 0x0000d0ff01007387 */ /* 0x0009e80000100800 */
[----:B------:R4:W-:Y:S01]  /*0cb0*/  STL [R1+0xd4], RZ ;  /* 0x0000d4ff01007387 */ /* 0x0009e20000100800 */
[----:B-1----:R-:W-:-:S03]  /*0cc0*/  IMAD.MOV R10, RZ, RZ, -R5 ;  /* 0x000000ffff0a7224 */ /* 0x002fc600078e0a05 */
[----:B------:R4:W-:Y:S01]  /*0cd0*/  STL [R1+0xd8], RZ ;  /* 0x0000d8ff01007387 */ /* 0x0009e20000100800 */
[----:B------:R-:W-:Y:S01]  /*0ce0*/  IMAD.MOV.U32 R4, RZ, RZ, R10 ;  /* 0x000000ffff047224 */ /* 0x000fe200078e000a */
[----:B------:R-:W-:Y:S02]  /*0cf0*/  IABS R10, R13 ;  /* 0x0000000d000a7213 */ /* 0x000fe40000000000 */
[----:B------:R4:W-:Y:S01]  /*0d00*/  STL [R1+0xdc], RZ ;  /* 0x0000dcff01007387 */ /* 0x0009e20000100800 */
[----:B------:R-:W-:Y:S02]  /*0d10*/  IMAD R7, R4, R9, RZ ;  /* 0x0000000904077224 */ /* 0x000fe400078e02ff */
[----:B------:R-:W-:Y:S01]  /*0d20*/  IMAD.MOV.U32 R4, RZ, RZ, RZ ;  /* 0x000000ffff047224 */ /* 0x000fe200078e00ff */
[----:B------:R4:W-:Y:S01]  /*0d30*/  STL [R1+0xe0], RZ ;  /* 0x0000e0ff01007387 */ /* 0x0009e20000100800 */
[----:B------:R-:W-:Y:S02]  /*0d40*/  IMAD.MOV R0, RZ, RZ, -R10 ;  /* 0x000000ffff007224 */ /* 0x000fe400078e0a0a */
[----:B------:R-:W-:Y:S01]  /*0d50*/  IMAD.HI.U32 R4, R5, R7, R4 ;  /* 0x0000000705047227 */ /* 0x000fe200078e0004 */
[----:B------:R4:W-:Y:S01]  /*0d60*/  STL [R1+0xe4], RZ ;  /* 0x0000e4ff01007387 */ /* 0x0009e20000100800 */
[----:B0-----:R-:W-:-:S03]  /*0d70*/  LOP3.LUT R7, R238, 0xff, RZ, 0xc0, !PT ;  /* 0x000000ffee077812 */ /* 0x001fc600078ec0ff */
[----:B------:R4:W-:Y:S01]  /*0d80*/  STL [R1+0xe8], RZ ;  /* 0x0000e8ff01007387 */ /* 0x0009e20000100800 */
[----:B------:R-:W-:-:S03]  /*0d90*/  IMAD.HI.U32 R4, R4, R11, RZ ;  /* 0x0000000b04047227 */ /* 0x000fc600078e00ff */
[----:B------:R4:W-:Y:S01]  /*0da0*/  STL [R1+0xec], RZ ;  /* 0x0000ecff01007387 */ /* 0x0009e20000100800 */
[----:B------:R-:W-:-:S03]  /*0db0*/  IMAD R0, R4, R0, R11 ;  /* 0x0000000004007224 */ /* 0x000fc600078e020b */
[----:B------:R4:W-:Y:S02]  /*0dc0*/  STL [R1+0xf0], RZ ;  /* 0x0000f0ff01007387 */ /* 0x0009e40000100800 */
[----:B------:R-:W-:Y:S02]  /*0dd0*/  ISETP.GT.U32.AND P1, PT, R9, R0, PT ;  /* 0x000000000900720c */ /* 0x000fe40003f24070 */
[----:B------:R4:W-:Y:S04]  /*0de0*/  STL [R1+0xf4], RZ ;  /* 0x0000f4ff01007387 */ /* 0x0009e80000100800 */
[----:B------:R4:W-:Y:S04]  /*0df0*/  STL [R1+0xf8], RZ ;  /* 0x0000f8ff01007387 */ /* 0x0009e80000100800 */
[----:B------:R4:W-:Y:S03]  /*0e00*/  STL [R1+0xfc], RZ ;  /* 0x0000fcff01007387 */ /* 0x0009e60000100800 */
[----:B------:R-:W-:-:S02]  /*0e10*/  @!P1 IMAD.IADD R0, R0, 0x1, -R9 ;  /* 0x0000000100009824 */ /* 0x000fc400078e0a09 */
[----:B------:R-:W-:Y:S01]  /*0e20*/  @!P1 VIADD R4, R4, 0x1 ;  /* 0x0000000104049836 */ /* 0x000fe20000000000 */
[----:B------:R-:W-:Y:S02]  /*0e30*/  ISETP.NE.AND P1, PT, R13, RZ, PT ;  /* 0x000000ff0d00720c */ /* 0x000fe40003f25270 */
[----:B------:R-:W-:Y:S02]  /*0e40*/  ISETP.GE.U32.AND P0, PT, R0, R9, PT ;  /* 0x000000090000720c */ /* 0x000fe40003f06070 */
[----:B------:R-:W-:-:S04]  /*0e50*/  LOP3.LUT R0, R6, R13, RZ, 0x3c, !PT ;  /* 0x0000000d06007212 */ /* 0x000fc800078e3cff */
[----:B------:R-:W-:-:S07]  /*0e60*/  ISETP.GE.AND P2, PT, R0, RZ, PT ;  /* 0x000000ff0000720c */ /* 0x000fce0003f46270 */
[----:B------:R-:W-:-:S04]  /*0e70*/  @P0 VIADD R4, R4, 0x1 ;  /* 0x0000000104040836 */ /* 0x000fc80000000000 */
[----:B------:R-:W-:Y:S02]  /*0e80*/  IMAD.MOV.U32 R5, RZ, RZ, R4 ;  /* 0x000000ffff057224 */ /* 0x000fe400078e0004 */
[----:B------:R-:W0:Y:S02]  /*0e90*/  LDC R4, c[0x0][0x230] ;  /* 0x00008c00ff047b82 */ /* 0x000e240000000800 */
[----:B------:R-:W-:Y:S01]  /*0ea0*/  @!P2 IMAD.MOV R5, RZ, RZ, -R5 ;  /* 0x000000ffff05a224 */ /* 0x000fe200078e0a05 */
[----:B------:R-:W-:-:S05]  /*0eb0*/  @!P1 LOP3.LUT R5, RZ, R13, RZ, 0x33, !PT ;  /* 0x0000000dff059212 */ /* 0x000fca00078e33ff */
[----:B------:R-:W-:Y:S02]  /*0ec0*/  IMAD.MOV R0, RZ, RZ, -R5 ;  /* 0x000000ffff007224 */ /* 0x000fe400078e0a05 */
[----:B------:R-:W-:Y:S02]  /*0ed0*/  IMAD.SHL.U32 R5, R5, 0x80, RZ ;  /* 0x0000008005057824 */ /* 0x000fe400078e00ff */
[----:B------:R-:W-:-:S04]  /*0ee0*/  IMAD R0, R13, R0, R6 ;  /* 0x000000000d007224 */ /* 0x000fc800078e0206 */
[----:B------:R-:W-:-:S04]  /*0ef0*/  IMAD.IADD R0, R8, 0x1, R0 ;  /* 0x0000000108007824 */ /* 0x000fc800078e0200 */
[----:B------:R-:W-:Y:S01]  /*0f00*/  IMAD R216, R0, 0x200, R7 ;  /* 0x0000020000d87824 */ /* 0x000fe200078e0207 */
[----:B------:R-:W-:Y:S01]  /*0f10*/  LOP3.LUT R0, R238, 0xe0, RZ, 0xc0, !PT ;  /* 0x000000e0ee007812 */ /* 0x000fe200078ec0ff */
[----:B0-----:R-:W-:Y:S02]  /*0f20*/  VIADD R4, R4, 0x1f ;  /* 0x0000001f04047836 */ /* 0x001fe40000000000 */
[----:B------:R-:W-:-:S03]  /*0f30*/  VIADD R217, R216, 0x100 ;  /* 0x00000100d8d97836 */ /* 0x000fc60000000000 */
[----:B------:R-:W-:-:S13]  /*0f40*/  ISETP.GE.AND P0, PT, R4, 0x20, PT ;  /* 0x000000200400780c */ /* 0x000fda0003f06270 */
[----:B----4-:R-:W-:Y:S05]  /*0f50*/  @!P0 BRA `(.L_x_0) ;  /* 0x0000006c00c08947 */ /* 0x010fea0003800000 */
[----:B------:R-:W-:Y:S01]  /*0f60*/  IABS R14, R2 ;  /* 0x00000002000e7213 */ /* 0x000fe20000000000 */
[----:B------:R-:W-:Y:S01]  /*0f70*/  ULDC UR4, c[0x0][0x240] ;  /* 0x0000900000047ab9 */ /* 0x000fe20000000800 */
[----:B------:R-:W-:Y:S01]  /*0f80*/  IABS R24, R3 ;  /* 0x0000000300187213 */ /* 0x000fe20000000000 */
[----:B------:R-:W-:Y:S01]  /*0f90*/  ULDC.64 UR14, c[0x0][0x218] ;  /* 0x00008600000e7ab9 */ /* 0x000fe20000000a00 */
[----:B------:R-:W0:Y:S01]  /*0fa0*/  I2F.RP R11, R14 ;  /* 0x0000000e000b7306 */ /* 0x000e220000209400 */
[----:B------:R-:W-:Y:S01]  /*0fb0*/  IABS R12, R217 ;  /* 0x000000d9000c7213 */ /* 0x000fe20000000000 */
[----:B------:R-:W-:Y:S01]  /*0fc0*/  ULDC UR7, c[0x0][0x234] ;  /* 0x00008d0000077ab9 */ /* 0x000fe20000000800 */
[----:B------:R-:W-:Y:S01]  /*0fd0*/  LEA.HI R20, R0, R5, RZ, 0x1b ;  /* 0x0000000500147211 */ /* 0x000fe200078fd8ff */
[----:B------:R-:W-:Y:S01]  /*0fe0*/  ULDC UR5, c[0x0][0x23c] ;  /* 0x00008f0000057ab9 */ /* 0x000fe20000000800 */
[----:B------:R-:W-:Y:S01]  /*0ff0*/  LOP3.LUT R237, R238, 0x1f, RZ, 0xc0, !PT ;  /* 0x0000001feeed7812 */ /* 0x000fe200078ec0ff */
[----:B------:R-:W-:Y:S01]  /*1000*/  ULDC UR9, c[0x0][0x230] ;  /* 0x00008c0000097ab9 */ /* 0x000fe20000000800 */
[----:B------:R-:W-:Y:S01]  /*1010*/  IABS R31, R20 ;  /* 0x00000014001f7213 */ /* 0x000fe20000000000 */
[----:B------:R-:W1:Y:S01]  /*1020*/  I2F.RP R10, R24 ;  /* 0x00000018000a7306 */ /* 0x000e620000209400 */
[C---:B------:R-:W-:Y:S01]  /*1030*/  VIADD R16, R20.reuse, 0x78 ;  /* 0x0000007814107836 */ /* 0x040fe20000000000 */
[----:B------:R-:W-:Y:S01]  /*1040*/  ULDC UR16, c[0x0][0x210] ;  /* 0x0000840000107ab9 */ /* 0x000fe20000000800 */
[C---:B------:R-:W-:Y:S01]  /*1050*/  VIADD R17, R20.reuse, 0x70 ;  /* 0x0000007014117836 */ /* 0x040fe20000000000 */
[----:B------:R-:W-:Y:S01]  /*1060*/  USHF.L.U32 UR13, UR5, 0x5, URZ ;  /* 0x00000005050d7899 */ /* 0x000fe2000800063f */
[----:B------:R-:W-:Y:S01]  /*1070*/  VIADD R26, R20, 0x50 ;  /* 0x00000050141a7836 */ /* 0x000fe20000000000 */
[----:B------:R-:W-:Y:S01]  /*1080*/  ISETP.GE.AND P5, PT, R16, RZ, PT ;  /* 0x000000ff1000720c */ /* 0x000fe20003fa6270 */
[C---:B------:R-:W-:Y:S01]  /*1090*/  VIADD R28, R20.reuse, 0x48 ;  /* 0x00000048141c7836 */ /* 0x040fe20000000000 */
[----:B0-----:R-:W0:Y:S01]  /*10a0*/  MUFU.RCP R11, R11 ;  /* 0x0000000b000b7308 */ /* 0x001e220000001000 */
[----:B------:R-:W-:Y:S01]  /*10b0*/  ISETP.GE.AND P2, PT, R17, RZ, PT ;  /* 0x000000ff1100720c */ /* 0x000fe20003f46270 */
[C---:B------:R-:W-:Y:S01]  /*10c0*/  VIADD R30, R20.reuse, 0x40 ;  /* 0x00000040141e7836 */ /* 0x040fe20000000000 */
[----:B------:R-:W-:Y:S01]  /*10d0*/  IABS R21, R26 ;  /* 0x0000001a00157213 */ /* 0x000fe20000000000 */
[C---:B------:R-:W-:Y:S01]  /*10e0*/  VIADD R32, R20.reuse, 0x38 ;  /* 0x0000003814207836 */ /* 0x040fe20000000000 */
[----:B------:R-:W-:Y:S01]  /*10f0*/  CS2R R152, SRZ ;  /* 0x0000000000987805 */ /* 0x000fe2000001ff00 */
[C---:B------:R-:W-:Y:S01]  /*1100*/  VIADD R33, R20.reuse, 0x30 ;  /* 0x0000003014217836 */ /* 0x040fe20000000000 */
[----:B------:R-:W-:Y:S01]  /*1110*/  CS2R R154, SRZ ;  /* 0x00000000009a7805 */ /* 0x000fe2000001ff00 */
[----:B-1----:R-:W1:Y:S01]  /*1120*/  MUFU.RCP R10, R10 ;  /* 0x0000000a000a7308 */ /* 0x002e620000001000 */
[----:B------:R-:W-:Y:S01]  /*1130*/  VIADD R34, R20, 0x28 ;  /* 0x0000002814227836 */ /* 0x000fe20000000000 */
[----:B------:R-:W-:-:S02]  /*1140*/  CS2R R156, SRZ ;  /* 0x00000000009c7805 */ /* 0x000fc4000001ff00 */
[----:B------:R-:W-:Y:S01]  /*1150*/  IABS R23, R33 ;  /* 0x0000002100177213 */ /* 0x000fe20000000000 */
[C---:B------:R-:W-:Y:S01]  /*1160*/  VIADD R35, R20.reuse, 0x20 ;  /* 0x0000002014237836 */ /* 0x040fe20000000000 */
[----:B------:R-:W-:Y:S02]  /*1170*/  CS2R R158, SRZ ;  /* 0x00000000009e7805 */ /* 0x000fe4000001ff00 */
[----:B------:R-:W-:Y:S01]  /*1180*/  IABS R25, R34 ;  /* 0x0000002200197213 */ /* 0x000fe20000000000 */
[C---:B------:R-:W-:Y:S01]  /*1190*/  VIADD R36, R20.reuse, 0x18 ;  /* 0x0000001814247836 */ /* 0x040fe20000000000 */
[----:B------:R-:W-:Y:S01]  /*11a0*/  CS2R R160, SRZ ;  /* 0x0000000000a07805 */ /* 0x000fe2000001ff00 */
[----:B0-----:R-:W-:Y:S01]  /*11b0*/  VIADD R8, R11, 0xffffffe ;  /* 0x0ffffffe0b087836 */ /* 0x001fe20000000000 */
[----:B------:R-:W-:Y:S01]  /*11c0*/  CS2R R162, SRZ ;  /* 0x0000000000a27805 */ /* 0x000fe2000001ff00 */
[C---:B------:R-:W-:Y:S01]  /*11d0*/  VIADD R37, R20.reuse, 0x10 ;  /* 0x0000001014257836 */ /* 0x040fe20000000000 */
[----:B------:R-:W-:Y:S01]  /*11e0*/  CS2R R164, SRZ ;  /* 0x0000000000a47805 */ /* 0x000fe2000001ff00 */
[----:B------:R0:W2:Y:S01]  /*11f0*/  F2I.FTZ.U32.TRUNC.NTZ R9, R8 ;  /* 0x0000000800097305 */ /* 0x0000a2000021f000 */
[----:B------:R-:W-:Y:S01]  /*1200*/  VIADD R38, R20, 0x8 ;  /* 0x0000000814267836 */ /* 0x000fe20000000000 */
[----:B------:R-:W-:-:S02]  /*1210*/  CS2R R166, SRZ ;  /* 0x0000000000a67805 */ /* 0x000fc4000001ff00 */
[----:B------:R-:W-:Y:S01]  /*1220*/  IABS R27, R37 ;  /* 0x00000025001b7213 */ /* 0x000fe20000000000 */
[----:B-1----:R-:W-:Y:S01]  /*1230*/  VIADD R6, R10, 0xffffffe ;  /* 0x0ffffffe0a067836 */ /* 0x002fe20000000000 */
[----:B------:R-:W-:Y:S01]  /*1240*/  IABS R10, R16 ;  /* 0x00000010000a7213 */ /* 0x000fe20000000000 */
[----:B------:R-:W-:Y:S01]  /*1250*/  IMAD R237, R237, UR5, RZ ;  /* 0x00000005eded7c24 */ /* 0x000fe2000f8e02ff */
[----:B------:R-:W-:Y:S01]  /*1260*/  IABS R29, R38 ;  /* 0x00000026001d7213 */ /* 0x000fe20000000000 */
[----:B------:R1:W3:Y:S01]  /*1270*/  F2I.FTZ.U32.TRUNC.NTZ R7, R6 ;  /* 0x0000000600077305 */ /* 0x0002e2000021f000 */
[----:B0-----:R-:W-:Y:S01]  /*1280*/  IMAD.MOV.U32 R8, RZ, RZ, RZ ;  /* 0x000000ffff087224 */ /* 0x001fe200078e00ff */
[----:B------:R-:W-:Y:S02]  /*1290*/  CS2R R168, SRZ ;  /* 0x0000000000a87805 */ /* 0x000fe4000001ff00 */
[----:B------:R-:W-:Y:S02]  /*12a0*/  CS2R R170, SRZ ;  /* 0x0000000000aa7805 */ /* 0x000fe4000001ff00 */
[----:B------:R-:W-:-:S02]  /*12b0*/  CS2R R172, SRZ ;  /* 0x0000000000ac7805 */ /* 0x000fc4000001ff00 */
[----:B------:R-:W-:Y:S02]  /*12c0*/  CS2R R174, SRZ ;  /* 0x0000000000ae7805 */ /* 0x000fe4000001ff00 */
[----:B------:R-:W-:Y:S01]  /*12d0*/  CS2R R176, SRZ ;  /* 0x0000000000b07805 */ /* 0x000fe2000001ff00 */
[----:B--2---:R-:W-:Y:S01]  /*12e0*/  IMAD.MOV R13, RZ, RZ, -R9 ;  /* 0x000000ffff0d7224 */ /* 0x004fe200078e0a09 */
[----:B------:R-:W-:Y:S01]  /*12f0*/  CS2R R178, SRZ ;  /* 0x0000000000b27805 */ /* 0x000fe2000001ff00 */
[----:B-1----:R-:W-:Y:S01]  /*1300*/  IMAD.MOV.U32 R6, RZ, RZ, RZ ;  /* 0x000000ffff067224 */ /* 0x002fe200078e00ff */
[----:B------:R-:W-:Y:S01]  /*1310*/  CS2R R180, SRZ ;  /* 0x0000000000b47805 */ /* 0x000fe2000001ff00 */
[----:B------:R-:W-:Y:S01]  /*1320*/  IMAD R13, R13, R14, RZ ;  /* 0x0000000e0d0d7224 */ /* 0x000fe200078e02ff */
[----:B------:R-:W-:Y:S02]  /*1330*/  CS2R R182, SRZ ;  /* 0x0000000000b67805 */ /* 0x000fe4000001ff00 */
[----:B------:R-:W-:-:S02]  /*1340*/  CS2R R184, SRZ ;  /* 0x0000000000b87805 */ /* 0x000fc4000001ff00 */
[----:B------:R-:W-:Y:S01]  /*1350*/  CS2R R186, SRZ ;  /* 0x0000000000ba7805 */ /* 0x000fe2000001ff00 */
[----:B------:R-:W-:Y:S01]  /*1360*/  IMAD.HI.U32 R9, R9, R13, R8 ;  /* 0x0000000d09097227 */ /* 0x000fe200078e0008 */
[----:B------:R-:W-:Y:S02]  /*1370*/  IABS R8, R216 ;  /* 0x000000d800087213 */ /* 0x000fe40000000000 */
[----:B------:R-:W-:Y:S02]  /*1380*/  CS2R R188, SRZ ;  /* 0x0000000000bc7805 */ /* 0x000fe4000001ff00 */
[----:B------:R-:W-:Y:S01]  /*1390*/  CS2R R190, SRZ ;  /* 0x0000000000be7805 */ /* 0x000fe2000001ff00 */
[----:B---3--:R-:W-:Y:S01]  /*13a0*/  IMAD.MOV R11, RZ, RZ, -R7 ;  /* 0x000000ffff0b7224 */ /* 0x008fe200078e0a07 */
[----:B------:R-:W-:Y:S01]  /*13b0*/  CS2R R192, SRZ ;  /* 0x0000000000c07805 */ /* 0x000fe2000001ff00 */
[----:B------:R-:W-:Y:S01]  /*13c0*/  IMAD.HI.U32 R0, R9, R12, RZ ;  /* 0x0000000c09007227 */ /* 0x000fe200078e00ff */
[----:B------:R-:W-:-:S02]  /*13d0*/  CS2R R194, SRZ ;  /* 0x0000000000c27805 */ /* 0x000fc4000001ff00 */
[----:B------:R-:W-:Y:S02]  /*13e0*/  CS2R R196, SRZ ;  /* 0x0000000000c47805 */ /* 0x000fe4000001ff00 */
[----:B------:R-:W-:Y:S01]  /*13f0*/  CS2R R198, SRZ ;  /* 0x0000000000c67805 */ /* 0x000fe2000001ff00 */
[----:B------:R-:W-:Y:S01]  /*1400*/  IMAD.HI.U32 R9, R9, R8, RZ ;  /* 0x0000000809097227 */ /* 0x000fe200078e00ff */
[----:B------:R-:W-:Y:S02]  /*1410*/  CS2R R200, SRZ ;  /* 0x0000000000c87805 */ /* 0x000fe4000001ff00 */
[----:B------:R-:W-:Y:S02]  /*1420*/  CS2R R202, SRZ ;  /* 0x0000000000ca7805 */ /* 0x000fe4000001ff00 */
[----:B------:R-:W-:Y:S01]  /*1430*/  CS2R R204, SRZ ;  /* 0x0000000000cc7805 */ /* 0x000fe2000001ff00 */
[----:B------:R-:W-:Y:S01]  /*1440*/  IMAD.MOV R13, RZ, RZ, -R0 ;  /* 0x000000ffff0d7224 */ /* 0x000fe200078e0a00 */
[----:B------:R-:W-:Y:S01]  /*1450*/  CS2R R206, SRZ ;  /* 0x0000000000ce7805 */ /* 0x000fe2000001ff00 */
[----:B------:R-:W-:Y:S01]  /*1460*/  IMAD.MOV R15, RZ, RZ, -R9 ;  /* 0x000000ffff0f7224 */ /* 0x000fe200078e0a09 */
[----:B------:R-:W-:Y:S01]  /*1470*/  CS2R R208, SRZ ;  /* 0x0000000000d07805 */ /* 0x000fe2000001ff00 */
[C---:B------:R-:W-:Y:S01]  /*1480*/  IMAD R12, R14.reuse, R13, R12 ;  /* 0x0000000d0e0c7224 */ /* 0x040fe200078e020c */
[----:B------:R-:W-:Y:S01]  /*1490*/  CS2R R210, SRZ ;  /* 0x0000000000d27805 */ /* 0x000fe2000001ff00 */
[C---:B------:R-:W-:Y:S01]  /*14a0*/  IMAD R13, R14.reuse, R15, R8 ;  /* 0x0000000f0e0d7224 */ /* 0x040fe200078e0208 */
[----:B------:R-:W-:Y:S01]  /*14b0*/  CS2R R212, SRZ ;  /* 0x0000000000d47805 */ /* 0x000fe2000001ff00 */
[----:B------:R-:W-:Y:S01]  /*14c0*/  IMAD R11, R11, R24, RZ ;  /* 0x000000180b0b7224 */ /* 0x000fe200078e02ff */
[C---:B------:R-:W-:Y:S01]  /*14d0*/  ISETP.GT.U32.AND P0, PT, R14.reuse, R12, PT ;  /* 0x0000000c0e00720c */ /* 0x040fe20003f04070 */
[----:B------:R-:W-:Y:S01]  /*14e0*/  IMAD.MOV.U32 R9, RZ, RZ, R10 ;  /* 0x000000ffff097224 */ /* 0x000fe200078e000a */
[----:B------:R-:W-:Y:S01]  /*14f0*/  ISETP.GT.U32.AND P1, PT, R14, R13, PT ;  /* 0x0000000d0e00720c */ /* 0x000fe20003f24070 */
[----:B------:R-:W-:Y:S01]  /*1500*/  IMAD.HI.U32 R0, R7, R11, R6 ;  /* 0x0000000b07007227 */ /* 0x000fe200078e0006 */
[----:B------:R-:W-:-:S02]  /*1510*/  SHF.R.S32.HI R7, RZ, 0x1f, R4 ;  /* 0x0000001fff077819 */ /* 0x000fc40000011404 */
[----:B------:R-:W-:Y:S02]  /*1520*/  CS2R R214, SRZ ;  /* 0x0000000000d67805 */ /* 0x000fe4000001ff00 */
[----:B------:R-:W-:Y:S01]  /*1530*/  IABS R11, R17 ;  /* 0x00000011000b7213 */ /* 0x000fe20000000000 */
[----:B------:R-:W-:Y:S01]  /*1540*/  VIADD R10, R20, 0x58 ;  /* 0x00000058140a7836 */ /* 0x000fe20000000000 */
[----:B------:R-:W-:Y:S01]  /*1550*/  LEA.HI R4, R7, R4, RZ, 0x5 ;  /* 0x0000000407047211 */ /* 0x000fe200078f28ff */
[----:B------:R-:W-:Y:S01]  /*1560*/  IMAD.HI.U32 R6, R0, R9, RZ ;  /* 0x0000000900067227 */ /* 0x000fe200078e00ff */
[----:B------:R-:W-:Y:S02]  /*1570*/  CS2R R88, SRZ ;  /* 0x0000000000587805 */ /* 0x000fe4000001ff00 */
[----:B------:R-:W-:Y:S02]  /*1580*/  CS2R R90, SRZ ;  /* 0x00000000005a7805 */ /* 0x000fe4000001ff00 */
[----:B------:R-:W-:Y:S01]  /*1590*/  IABS R19, R10 ;  /* 0x0000000a00137213 */ /* 0x000fe20000000000 */
[----:B------:R-:W-:Y:S01]  /*15a0*/  IMAD.MOV R6, RZ, RZ, -R6 ;  /* 0x000000ffff067224 */ /* 0x000fe200078e0a06 */
[----:B------:R-:W-:Y:S01]  /*15b0*/  CS2R R92, SRZ ;  /* 0x00000000005c7805 */ /* 0x000fe2000001ff00 */
[--C-:B------:R-:W-:Y:S01]  /*15c0*/  @!P1 IMAD.IADD R13, R13, 0x1, -R14.reuse ;  /* 0x000000010d0d9824 */ /* 0x100fe200078e0a0e */
[----:B------:R-:W-:Y:S01]  /*15d0*/  ISETP.GE.AND P1, PT, R10, RZ, PT ;  /* 0x000000ff0a00720c */ /* 0x000fe20003f26270 */
[----:B------:R-:W-:Y:S01]  /*15e0*/  @!P0 IMAD.IADD R12, R12, 0x1, -R14 ;  /* 0x000000010c0c8824 */ /* 0x000fe200078e0a0e */
[----:B------:R-:W-:Y:S01]  /*15f0*/  CS2R R94, SRZ ;  /* 0x00000000005e7805 */ /* 0x000fe2000001ff00 */
[----:B------:R-:W-:Y:S01]  /*1600*/  IMAD R7, R24, R6, R9 ;  /* 0x0000000618077224 */ /* 0x000fe200078e0209 */
[----:B------:R-:W-:Y:S01]  /*1610*/  ISETP.GT.U32.AND P6, PT, R14, R13, PT ;  /* 0x0000000d0e00720c */ /* 0x000fe20003fc4070 */
[----:B------:R-:W-:Y:S01]  /*1620*/  VIADD R9, R20, 0x60 ;  /* 0x0000006014097836 */ /* 0x000fe20000000000 */
[----:B------:R-:W-:Y:S01]  /*1630*/  ISETP.GT.U32.AND P0, PT, R14, R12, PT ;  /* 0x0000000c0e00720c */ /* 0x000fe20003f04070 */
[----:B------:R-:W-:Y:S01]  /*1640*/  IMAD.HI.U32 R10, R0, R19, RZ ;  /* 0x00000013000a7227 */ /* 0x000fe200078e00ff */
[----:B------:R-:W-:-:S02]  /*1650*/  CS2R R96, SRZ ;  /* 0x0000000000607805 */ /* 0x000fc4000001ff00 */
[----:B------:R-:W-:Y:S02]  /*1660*/  CS2R R98, SRZ ;  /* 0x0000000000627805 */ /* 0x000fe4000001ff00 */
[----:B------:R-:W-:Y:S01]  /*1670*/  IABS R17, R9 ;  /* 0x0000000900117213 */ /* 0x000fe20000000000 */
[----:B------:R-:W-:Y:S01]  /*1680*/  IMAD.MOV R16, RZ, RZ, -R10 ;  /* 0x000000ffff107224 */ /* 0x000fe200078e0a0a */
[----:B------:R-:W-:Y:S01]  /*1690*/  ISETP.GE.AND P4, PT, R9, RZ, PT ;  /* 0x000000ff0900720c */ /* 0x000fe20003f86270 */
[----:B------:R-:W-:Y:S01]  /*16a0*/  VIADD R6, R20, 0x68 ;  /* 0x0000006814067836 */ /* 0x000fe20000000000 */
[----:B------:R-:W-:Y:S01]  /*16b0*/  CS2R R100, SRZ ;  /* 0x0000000000647805 */ /* 0x000fe2000001ff00 */
[----:B------:R-:W-:Y:S01]  /*16c0*/  IMAD.HI.U32 R9, R0, R17, RZ ;  /* 0x0000001100097227 */ /* 0x000fe200078e00ff */
[----:B------:R-:W-:Y:S02]  /*16d0*/  CS2R R102, SRZ ;  /* 0x0000000000667805 */ /* 0x000fe4000001ff00 */
[----:B------:R-:W-:-:S02]  /*16e0*/  CS2R R104, SRZ ;  /* 0x0000000000687805 */ /* 0x000fc4000001ff00 */
[----:B------:R-:W-:Y:S01]  /*16f0*/  IABS R15, R6 ;  /* 0x00000006000f7213 */ /* 0x000fe20000000000 */
[--C-:B------:R-:W-:Y:S01]  /*1700*/  @!P6 IMAD.IADD R13, R13, 0x1, -R14.reuse ;  /* 0x000000010d0de824 */ /* 0x100fe200078e0a0e */
[----:B------:R-:W-:Y:S01]  /*1710*/  ISETP.GE.AND P6, PT, R216, RZ, PT ;  /* 0x000000ffd800720c */ /* 0x000fe20003fc6270 */
[----:B------:R-:W-:Y:S01]  /*1720*/  @!P0 IMAD.IADD R12, R12, 0x1, -R14 ;  /* 0x000000010c0c8824 */ /* 0x000fe200078e0a0e */
[----:B------:R-:W-:Y:S01]  /*1730*/  ISETP.GE.AND P3, PT, R6, RZ, PT ;  /* 0x000000ff0600720c */ /* 0x000fe20003f66270 */
[----:B------:R-:W-:Y:S01]  /*1740*/  IMAD.MOV R14, RZ, RZ, -R9 ;  /* 0x000000ffff0e7224 */ /* 0x000fe200078e0a09 */
[----:B------:R-:W-:Y:S01]  /*1750*/  ISETP.GE.AND P0, PT, R217, RZ, PT ;  /* 0x000000ffd900720c */ /* 0x000fe20003f06270 */
[----:B------:R-:W-:Y:S01]  /*1760*/  IMAD.HI.U32 R6, R0, R15, RZ ;  /* 0x0000000f00067227 */ /* 0x000fe200078e00ff */
[----:B------:R-:W-:Y:S02]  /*1770*/  CS2R R106, SRZ ;  /* 0x00000000006a7805 */ /* 0x000fe4000001ff00 */
[----:B------:R-:W-:-:S02]  /*1780*/  CS2R R108, SRZ ;  /* 0x00000000006c7805 */ /* 0x000fc4000001ff00 */
[----:B------:R-:W-:Y:S01]  /*1790*/  CS2R R110, SRZ ;  /* 0x00000000006e7805 */ /* 0x000fe2000001ff00 */
[C---:B------:R-:W-:Y:S01]  /*17a0*/  IMAD R10, R24.reuse, R14, R17 ;  /* 0x0000000e180a7224 */ /* 0x040fe200078e0211 */
[----:B------:R-:W-:Y:S01]  /*17b0*/  CS2R R112, SRZ ;  /* 0x0000000000707805 */ /* 0x000fe2000001ff00 */
[----:B------:R-:W-:Y:S01]  /*17c0*/  IMAD.MOV.U32 R14, RZ, RZ, R13 ;  /* 0x000000ffff0e7224 */ /* 0x000fe200078e000d */
[----:B------:R-:W-:Y:S01]  /*17d0*/  LOP3.LUT R13, RZ, R2, RZ, 0x33, !PT ;  /* 0x00000002ff0d7212 */ /* 0x000fe200078e33ff */
[----:B------:R-:W-:Y:S01]  /*17e0*/  IMAD.MOV R6, RZ, RZ, -R6 ;  /* 0x000000ffff067224 */ /* 0x000fe200078e0a06 */
[----:B------:R-:W-:Y:S01]  /*17f0*/  CS2R R114, SRZ ;  /* 0x0000000000727805 */ /* 0x000fe2000001ff00 */
[----:B------:R-:W-:Y:S01]  /*1800*/  @!P6 IMAD.MOV R14, RZ, RZ, -R14 ;  /* 0x000000ffff0ee224 */ /* 0x000fe200078e0a0e */
[----:B------:R-:W-:Y:S01]  /*1810*/  ISETP.GT.U32.AND P6, PT, R24, R7, PT ;  /* 0x000000071800720c */ /* 0x000fe20003fc4070 */
[----:B------:R-:W-:Y:S01]  /*1820*/  IMAD.HI.U32 R8, R0, R11, RZ ;  /* 0x0000000b00087227 */ /* 0x000fe200078e00ff */
[----:B------:R-:W-:-:S02]  /*1830*/  CS2R R116, SRZ ;  /* 0x0000000000747805 */ /* 0x000fc4000001ff00 */
[----:B------:R-:W-:Y:S02]  /*1840*/  CS2R R118, SRZ ;  /* 0x0000000000767805 */ /* 0x000fe4000001ff00 */
[----:B------:R-:W-:Y:S01]  /*1850*/  CS2R R120, SRZ ;  /* 0x0000000000787805 */ /* 0x000fe2000001ff00 */
[----:B------:R-:W-:Y:S01]  /*1860*/  IMAD R9, R24, R6, R15 ;  /* 0x0000000618097224 */ /* 0x000fe200078e020f */
[----:B------:R-:W-:Y:S01]  /*1870*/  IABS R15, R28 ;  /* 0x0000001c000f7213 */ /* 0x000fe20000000000 */
[----:B------:R-:W-:Y:S01]  /*1880*/  IMAD.MOV.U32 R6, RZ, RZ, R12 ;  /* 0x000000ffff067224 */ /* 0x000fe200078e000c */
[----:B------:R-:W-:Y:S01]  /*1890*/  CS2R R122, SRZ ;  /* 0x00000000007a7805 */ /* 0x000fe2000001ff00 */
[----:B------:R-:W-:Y:S01]  /*18a0*/  IMAD.MOV R8, RZ, RZ, -R8 ;  /* 0x000000ffff087224 */ /* 0x000fe200078e0a08 */
[----:B------:R-:W-:Y:S01]  /*18b0*/  CS2R R124, SRZ ;  /* 0x00000000007c7805 */ /* 0x000fe2000001ff00 */
[----:B------:R-:W-:Y:S01]  /*18c0*/  @!P0 IMAD.MOV R6, RZ, RZ, -R6 ;  /* 0x000000ffff068224 */ /* 0x000fe200078e0a06 */
[----:B------:R-:W-:Y:S01]  /*18d0*/  ISETP.NE.AND P0, PT, R2, RZ, PT ;  /* 0x000000ff0200720c */ /* 0x000fe20003f05270 */
[----:B------:R-:W-:Y:S01]  /*18e0*/  @!P6 IMAD.IADD R7, R7, 0x1, -R24 ;  /* 0x000000010707e824 */ /* 0x000fe200078e0a18 */
[----:B------:R-:W-:Y:S01]  /*18f0*/  CS2R R126, SRZ ;  /* 0x00000000007e7805 */ /* 0x000fe2000001ff00 */
[----:B------:R-:W-:Y:S01]  /*1900*/  IMAD R8, R24, R8, R11 ;  /* 0x0000000818087224 */ /* 0x000fe200078e020b */
[----:B------:R-:W-:Y:S01]  /*1910*/  SEL R2, R13, R6, !P0 ;  /* 0x000000060d027207 */ /* 0x000fe20004000000 */
[----:B------:R-:W-:Y:S01]  /*1920*/  IMAD.HI.U32 R11, R0, R21, RZ ;  /* 0x00000015000b7227 */ /* 0x000fe200078e00ff */
[----:B------:R-:W-:-:S02]  /*1930*/  ISETP.GT.U32.AND P6, PT, R24, R7, PT ;  /* 0x000000071800720c */ /* 0x000fc40003fc4070 */
[----:B------:R-:W-:Y:S02]  /*1940*/  CS2R R128, SRZ ;  /* 0x0000000000807805 */ /* 0x000fe4000001ff00 */
[----:B------:R-:W-:Y:S01]  /*1950*/  SEL R6, R13, R14, !P0 ;  /* 0x0000000e0d067207 */ /* 0x000fe20004000000 */
[----:B------:R-:W-:Y:S01]  /*1960*/  IMAD.MOV R18, RZ, RZ, -R11 ;  /* 0x000000ffff127224 */ /* 0x000fe200078e0a0b */
[C---:B------:R-:W-:Y:S01]  /*1970*/  ISETP.GT.U32.AND P0, PT, R24.reuse, R8, PT ;  /* 0x000000081800720c */ /* 0x040fe20003f04070 */
[----:B------:R-:W-:Y:S01]  /*1980*/  IMAD R11, R24, R16, R19 ;  /* 0x00000010180b7224 */ /* 0x000fe200078e0213 */
[----:B------:R-:W-:Y:S01]  /*1990*/  IABS R19, R30 ;  /* 0x0000001e00137213 */ /* 0x000fe20000000000 */
[----:B------:R-:W-:Y:S01]  /*19a0*/  IMAD.HI.U32 R13, R0, R15, RZ ;  /* 0x0000000f000d7227 */ /* 0x000fe200078e00ff */
[----:B------:R-:W-:Y:S02]  /*19b0*/  CS2R R130, SRZ ;  /* 0x0000000000827805 */ /* 0x000fe4000001ff00 */
[----:B------:R-:W-:-:S02]  /*19c0*/  CS2R R132, SRZ ;  /* 0x0000000000847805 */ /* 0x000fc4000001ff00 */
[----:B------:R-:W-:Y:S01]  /*19d0*/  CS2R R134, SRZ ;  /* 0x0000000000867805 */ /* 0x000fe2000001ff00 */
[----:B------:R-:W-:Y:S01]  /*19e0*/  IMAD.HI.U32 R14, R0, R19, RZ ;  /* 0x00000013000e7227 */ /* 0x000fe200078e00ff */
[----:B------:R-:W-:Y:S02]  /*19f0*/  CS2R R136, SRZ ;  /* 0x0000000000887805 */ /* 0x000fe4000001ff00 */
[----:B------:R-:W-:Y:S02]  /*1a00*/  CS2R R138, SRZ ;  /* 0x00000000008a7805 */ /* 0x000fe4000001ff00 */
[----:B------:R-:W-:Y:S01]  /*1a10*/  CS2R R140, SRZ ;  /* 0x00000000008c7805 */ /* 0x000fe2000001ff00 */
[--C-:B------:R-:W-:Y:S01]  /*1a20*/  @!P6 IMAD.IADD R7, R7, 0x1, -R24.reuse ;  /* 0x000000010707e824 */ /* 0x100fe200078e0a18 */
[----:B------:R-:W-:Y:S01]  /*1a30*/  ISETP.GT.U32.AND P6, PT, R24, R9, PT ;  /* 0x000000091800720c */ /* 0x000fe20003fc4070 */
[----:B------:R-:W-:Y:S01]  /*1a40*/  @!P0 IMAD.IADD R8, R8, 0x1, -R24 ;  /* 0x0000000108088824 */ /* 0x000fe200078e0a18 */
[----:B------:R-:W-:Y:S01]  /*1a50*/  CS2R R142, SRZ ;  /* 0x00000000008e7805 */ /* 0x000fe2000001ff00 */
[----:B------:R-:W-:Y:S01]  /*1a60*/  @!P5 IMAD.MOV R7, RZ, RZ, -R7 ;  /* 0x000000ffff07d224 */ /* 0x000fe200078e0a07 */
[C---:B------:R-:W-:Y:S01]  /*1a70*/  ISETP.GT.U32.AND P5, PT, R24.reuse, R10, PT ;  /* 0x0000000a1800720c */ /* 0x040fe20003fa4070 */
[C---:B------:R-:W-:Y:S01]  /*1a80*/  IMAD R12, R24.reuse, R18, R21 ;  /* 0x00000012180c7224 */ /* 0x040fe200078e0215 */
[C---:B------:R-:W-:Y:S01]  /*1a90*/  ISETP.GT.U32.AND P0, PT, R24.reuse, R8, PT ;  /* 0x000000081800720c */ /* 0x040fe20003f04070 */
[----:B------:R-:W-:Y:S01]  /*1aa0*/  IMAD.MOV R13, RZ, RZ, -R13 ;  /* 0x000000ffff0d7224 */ /* 0x000fe200078e0a0d */
[----:B------:R-:W-:Y:S01]  /*1ab0*/  IABS R21, R32 ;  /* 0x0000002000157213 */ /* 0x000fe20000000000 */
[----:B------:R-:W-:Y:S01]  /*1ac0*/  IMAD.MOV R14, RZ, RZ, -R14 ;  /* 0x000000ffff0e7224 */ /* 0x000fe200078e0a0e */
[----:B------:R-:W-:Y:S01]  /*1ad0*/  CS2R R144, SRZ ;  /* 0x0000000000907805 */ /* 0x000fe2000001ff00 */
[C---:B------:R-:W-:Y:S01]  /*1ae0*/  IMAD R13, R24.reuse, R13, R15 ;  /* 0x0000000d180d7224 */ /* 0x040fe200078e020f */
[----:B------:R-:W-:Y:S01]  /*1af0*/  CS2R R146, SRZ ;  /* 0x0000000000927805 */ /* 0x000fe2000001ff00 */
[--C-:B------:R-:W-:Y:S01]  /*1b00*/  @!P6 IMAD.IADD R9, R9, 0x1, -R24.reuse ;  /* 0x000000010909e824 */ /* 0x100fe200078e0a18 */
[C---:B------:R-:W-:Y:S01]  /*1b10*/  ISETP.GT.U32.AND P6, PT, R24.reuse, R11, PT ;  /* 0x0000000b1800720c */ /* 0x040fe20003fc4070 */
[----:B------:R-:W-:Y:S01]  /*1b20*/  IMAD R14, R24, R14, R19 ;  /* 0x0000000e180e7224 */ /* 0x000fe200078e0213 */
[----:B------:R-:W-:Y:S01]  /*1b30*/  CS2R R148, SRZ ;  /* 0x0000000000947805 */ /* 0x000fe2000001ff00 */
[--C-:B------:R-:W-:Y:S01]  /*1b40*/  @!P5 IMAD.IADD R10, R10, 0x1, -R24.reuse ;  /* 0x000000010a0ad824 */ /* 0x100fe200078e0a18 */
[----:B------:R-:W-:Y:S01]  /*1b50*/  ISETP.GT.U32.AND P5, PT, R24, R9, PT ;  /* 0x000000091800720c */ /* 0x000fe20003fa4070 */
[----:B------:R-:W-:Y:S01]  /*1b60*/  @!P0 IMAD.IADD R8, R8, 0x1, -R24 ;  /* 0x0000000108088824 */ /* 0x000fe200078e0a18 */
[----:B------:R-:W-:Y:S01]  /*1b70*/  ISETP.GE.AND P0, PT, R20, RZ, PT ;  /* 0x000000ff1400720c */ /* 0x000fe20003f06270 */
[----:B------:R-:W-:Y:S01]  /*1b80*/  IMAD.HI.U32 R15, R0, R21, RZ ;  /* 0x00000015000f7227 */ /* 0x000fe200078e00ff */
[----:B------:R-:W-:-:S02]  /*1b90*/  CS2R R150, SRZ ;  /* 0x0000000000967805 */ /* 0x000fc4000001ff00 */
[----:B------:R-:W-:Y:S02]  /*1ba0*/  CS2R R40, SRZ ;  /* 0x0000000000287805 */ /* 0x000fe4000001ff00 */
[----:B------:R-:W-:Y:S01]  /*1bb0*/  CS2R R42, SRZ ;  /* 0x00000000002a7805 */ /* 0x000fe2000001ff00 */
[----:B------:R-:W-:Y:S01]  /*1bc0*/  @!P2 IMAD.MOV R8, RZ, RZ, -R8 ;  /* 0x000000ffff08a224 */ /* 0x000fe200078e0a08 */
[----:B------:R-:W-:Y:S01]  /*1bd0*/  CS2R R44, SRZ ;  /* 0x00000000002c7805 */ /* 0x000fe2000001ff00 */
[----:B------:R-:W-:Y:S01]  /*1be0*/  @!P6 IMAD.IADD R11, R11, 0x1, -R24 ;  /* 0x000000010b0be824 */ /* 0x000fe200078e0a18 */
[----:B------:R-:W-:Y:S01]  /*1bf0*/  ISETP.GT.U32.AND P6, PT, R24, R10, PT ;  /* 0x0000000a1800720c */ /* 0x000fe20003fc4070 */
[----:B------:R-:W-:Y:S01]  /*1c00*/  IMAD.HI.U32 R16, R0, R23, RZ ;  /* 0x0000001700107227 */ /* 0x000fe200078e00ff */
[----:B------:R-:W-:Y:S02]  /*1c10*/  CS2R R46, SRZ ;  /* 0x00000000002e7805 */ /* 0x000fe4000001ff00 */
[----:B------:R-:W-:-:S02]  /*1c20*/  CS2R R48, SRZ ;  /* 0x0000000000307805 */ /* 0x000fc4000001ff00 */
[C---:B------:R-:W-:Y:S01]  /*1c30*/  ISETP.GT.U32.AND P2, PT, R24.reuse, R11, PT ;  /* 0x0000000b1800720c */ /* 0x040fe20003f44070 */
[--C-:B------:R-:W-:Y:S01]  /*1c40*/  @!P5 IMAD.IADD R9, R9, 0x1, -R24.reuse ;  /* 0x000000010909d824 */ /* 0x100fe200078e0a18 */
[----:B------:R-:W-:Y:S01]  /*1c50*/  ISETP.GT.U32.AND P5, PT, R24, R12, PT ;  /* 0x0000000c1800720c */ /* 0x000fe20003fa4070 */
[----:B------:R-:W-:Y:S01]  /*1c60*/  IMAD.HI.U32 R17, R0, R25, RZ ;  /* 0x0000001900117227 */ /* 0x000fe200078e00ff */
[----:B------:R-:W-:Y:S02]  /*1c70*/  CS2R R50, SRZ ;  /* 0x0000000000327805 */ /* 0x000fe4000001ff00 */
[----:B------:R-:W-:Y:S02]  /*1c80*/  CS2R R52, SRZ ;  /* 0x0000000000347805 */ /* 0x000fe4000001ff00 */
[----:B------:R-:W-:Y:S01]  /*1c90*/  CS2R R54, SRZ ;  /* 0x0000000000367805 */ /* 0x000fe2000001ff00 */
[----:B------:R-:W-:Y:S01]  /*1ca0*/  IMAD.MOV R15, RZ, RZ, -R15 ;  /* 0x000000ffff0f7224 */ /* 0x000fe200078e0a0f */
[----:B------:R-:W-:Y:S01]  /*1cb0*/  CS2R R56, SRZ ;  /* 0x0000000000387805 */ /* 0x000fe2000001ff00 */
[----:B------:R-:W-:Y:S01]  /*1cc0*/  @!P6 IMAD.IADD R10, R10, 0x1, -R24 ;  /* 0x000000010a0ae824 */ /* 0x000fe200078e0a18 */
[C---:B------:R-:W-:Y:S01]  /*1cd0*/  ISETP.GT.U32.AND P6, PT, R24.reuse, R13, PT ;  /* 0x0000000d1800720c */ /* 0x040fe20003fc4070 */
[----:B------:R-:W-:Y:S01]  /*1ce0*/  IMAD.MOV R16, RZ, RZ, -R16 ;  /* 0x000000ffff107224 */ /* 0x000fe200078e0a10 */
[----:B------:R-:W-:Y:S01]  /*1cf0*/  CS2R R58, SRZ ;  /* 0x00000000003a7805 */ /* 0x000fe2000001ff00 */
[--C-:B------:R-:W-:Y:S01]  /*1d00*/  @!P2 IMAD.IADD R11, R11, 0x1, -R24.reuse ;  /* 0x000000010b0ba824 */ /* 0x100fe200078e0a18 */
[C---:B------:R-:W-:Y:S01]  /*1d10*/  ISETP.GT.U32.AND P2, PT, R24.reuse, R14, PT ;  /* 0x0000000e1800720c */ /* 0x040fe20003f44070 */
[----:B------:R-:W-:Y:S01]  /*1d20*/  IMAD.MOV R17, RZ, RZ, -R17 ;  /* 0x000000ffff117224 */ /* 0x000fe200078e0a11 */
[----:B------:R-:W-:Y:S01]  /*1d30*/  CS2R R60, SRZ ;  /* 0x00000000003c7805 */ /* 0x000fe2000001ff00 */
[C---:B------:R-:W-:Y:S01]  /*1d40*/  IMAD R15, R24.reuse, R15, R21 ;  /* 0x0000000f180f7224 */ /* 0x040fe200078e0215 */
[----:B------:R-:W-:Y:S01]  /*1d50*/  CS2R R62, SRZ ;  /* 0x00000000003e7805 */ /* 0x000fe2000001ff00 */
[C---:B------:R-:W-:Y:S01]  /*1d60*/  IMAD R16, R24.reuse, R16, R23 ;  /* 0x0000001018107224 */ /* 0x040fe200078e0217 */
[----:B------:R-:W-:Y:S01]  /*1d70*/  IABS R23, R35 ;  /* 0x0000002300177213 */ /* 0x000fe20000000000 */
[----:B------:R-:W-:Y:S01]  /*1d80*/  IMAD R17, R24, R17, R25 ;  /* 0x0000001118117224 */ /* 0x000fe200078e0219 */
[----:B------:R-:W-:Y:S01]  /*1d90*/  IABS R25, R36 ;  /* 0x0000002400197213 */ /* 0x000fe20000000000 */
[--C-:B------:R-:W-:Y:S01]  /*1da0*/  @!P5 IMAD.IADD R12, R12, 0x1, -R24.reuse ;  /* 0x000000010c0cd824 */ /* 0x100fe200078e0a18 */
[C---:B------:R-:W-:Y:S01]  /*1db0*/  ISETP.GT.U32.AND P5, PT, R24.reuse, R15, PT ;  /* 0x0000000f1800720c */ /* 0x040fe20003fa4070 */
[--C-:B------:R-:W-:Y:S01]  /*1dc0*/  @!P6 IMAD.IADD R13, R13, 0x1, -R24.reuse ;  /* 0x000000010d0de824 */ /* 0x100fe200078e0a18 */
[----:B------:R-:W-:Y:S01]  /*1dd0*/  ISETP.GT.U32.AND P6, PT, R24, R16, PT ;  /* 0x000000101800720c */ /* 0x000fe20003fc4070 */
[----:B------:R-:W-:Y:S01]  /*1de0*/  @!P2 IMAD.IADD R14, R14, 0x1, -R24 ;  /* 0x000000010e0ea824 */ /* 0x000fe200078e0a18 */
[C---:B------:R-:W-:Y:S01]  /*1df0*/  ISETP.GT.U32.AND P2, PT, R24.reuse, R17, PT ;  /* 0x000000111800720c */ /* 0x040fe20003f44070 */
[----:B------:R-:W-:Y:S01]  /*1e00*/  @!P3 IMAD.MOV R9, RZ, RZ, -R9 ;  /* 0x000000ffff09b224 */ /* 0x000fe200078e0a09 */
[C---:B------:R-:W-:Y:S01]  /*1e10*/  ISETP.GT.U32.AND P3, PT, R24.reuse, R12, PT ;  /* 0x0000000c1800720c */ /* 0x040fe20003f64070 */
[----:B------:R-:W-:Y:S01]  /*1e20*/  @!P4 IMAD.MOV R10, RZ, RZ, -R10 ;  /* 0x000000ffff0ac224 */ /* 0x000fe200078e0a0a */
[----:B------:R-:W-:Y:S01]  /*1e30*/  ISETP.GT.U32.AND P4, PT, R24, R13, PT ;  /* 0x0000000d1800720c */ /* 0x000fe20003f84070 */
[----:B------:R-:W-:-:S04]  /*1e40*/  IMAD.HI.U32 R18, R0, R23, RZ ;  /* 0x0000001700127227 */ /* 0x000fc800078e00ff */
[----:B------:R-:W-:-:S04]  /*1e50*/  IMAD.HI.U32 R19, R0, R25, RZ ;  /* 0x0000001900137227 */ /* 0x000fc800078e00ff */
[----:B------:R-:W-:Y:S02]  /*1e60*/  IMAD.MOV R18, RZ, RZ, -R18 ;  /* 0x000000ffff127224 */ /* 0x000fe400078e0a12 */
[----:B------:R-:W-:Y:S02]  /*1e70*/  IMAD.MOV R19, RZ, RZ, -R19 ;  /* 0x000000ffff137224 */ /* 0x000fe400078e0a13 */
[----:B------:R-:W-:Y:S01]  /*1e80*/  @!P5 IMAD.IADD R15, R15, 0x1, -R24 ;  /* 0x000000010f0fd824 */ /* 0x000fe200078e0a18 */
[C---:B------:R-:W-:Y:S01]  /*1e90*/  ISETP.GT.U32.AND P5, PT, R24.reuse, R14, PT ;  /* 0x0000000e1800720c */ /* 0x040fe20003fa4070 */
[C---:B------:R-:W-:Y:S01]  /*1ea0*/  IMAD R18, R24.reuse, R18, R23 ;  /* 0x0000001218127224 */ /* 0x040fe200078e0217 */
[----:B------:R-:W-:Y:S01]  /*1eb0*/  SHF.R.S32.HI R23, RZ, 0x2, R238 ;  /* 0x00000002ff177819 */ /* 0x000fe200000114ee */
[----:B------:R-:W-:Y:S02]  /*1ec0*/  IMAD R19, R24, R19, R25 ;  /* 0x0000001318137224 */ /* 0x000fe400078e0219 */
[--C-:B------:R-:W-:Y:S01]  /*1ed0*/  @!P6 IMAD.IADD R16, R16, 0x1, -R24.reuse ;  /* 0x000000011010e824 */ /* 0x100fe200078e0a18 */
[----:B------:R-:W-:Y:S01]  /*1ee0*/  ISETP.GT.U32.AND P6, PT, R24, R15, PT ;  /* 0x0000000f1800720c */ /* 0x000fe20003fc4070 */
[----:B------:R-:W-:Y:S01]  /*1ef0*/  @!P2 IMAD.IADD R17, R17, 0x1, -R24 ;  /* 0x000000011111a824 */ /* 0x000fe200078e0a18 */
[----:B------:R-:W-:Y:S01]  /*1f00*/  SGXT R23, R23, 0x1 ;  /* 0x000000011717781a */ /* 0x000fe20000000200 */
[----:B------:R-:W-:Y:S01]  /*1f10*/  IMAD.HI.U32 R20, R0, R27, RZ ;  /* 0x0000001b00147227 */ /* 0x000fe200078e00ff */
[----:B------:R-:W-:-:S02]  /*1f20*/  ISETP.GT.U32.AND P2, PT, R24, R16, PT ;  /* 0x000000101800720c */ /* 0x000fc40003f44070 */
[----:B------:R-:W-:Y:S01]  /*1f30*/  LOP3.LUT R23, R23, 0x90, RZ, 0xc0, !PT ;  /* 0x0000009017177812 */ /* 0x000fe200078ec0ff */
[----:B------:R-:W-:-:S04]  /*1f40*/  IMAD.HI.U32 R21, R0, R29, RZ ;  /* 0x0000001d00157227 */ /* 0x000fc800078e00ff */
[----:B------:R-:W-:Y:S01]  /*1f50*/  @!P1 IMAD.MOV R11, RZ, RZ, -R11 ;  /* 0x000000ffff0b9224 */ /* 0x000fe200078e0a0b */
[----:B------:R-:W-:Y:S01]  /*1f60*/  ISETP.GT.U32.AND P1, PT, R24, R17, PT ;  /* 0x000000111800720c */ /* 0x000fe20003f24070 */
[--C-:B------:R-:W-:Y:S01]  /*1f70*/  @!P3 IMAD.IADD R12, R12, 0x1, -R24.reuse ;  /* 0x000000010c0cb824 */ /* 0x100fe200078e0a18 */
[C---:B------:R-:W-:Y:S01]  /*1f80*/  ISETP.GT.U32.AND P3, PT, R24.reuse, R18, PT ;  /* 0x000000121800720c */ /* 0x040fe20003f64070 */
[----:B------:R-:W-:Y:S01]  /*1f90*/  @!P4 IMAD.IADD R13, R13, 0x1, -R24 ;  /* 0x000000010d0dc824 */ /* 0x000fe200078e0a18 */
[----:B------:R-:W-:Y:S01]  /*1fa0*/  ISETP.GT.U32.AND P4, PT, R24, R19, PT ;  /* 0x000000131800720c */ /* 0x000fe20003f84070 */
[----:B------:R-:W-:Y:S02]  /*1fb0*/  IMAD.MOV R20, RZ, RZ, -R20 ;  /* 0x000000ffff147224 */ /* 0x000fe400078e0a14 */
[----:B------:R-:W-:-:S04]  /*1fc0*/  IMAD.HI.U32 R0, R0, R31, RZ ;  /* 0x0000001f00007227 */ /* 0x000fc800078e00ff */
[----:B------:R-:W-:Y:S02]  /*1fd0*/  IMAD.MOV R21, RZ, RZ, -R21 ;  /* 0x000000ffff157224 */ /* 0x000fe400078e0a15 */
[C---:B------:R-:W-:Y:S02]  /*1fe0*/  IMAD R20, R24.reuse, R20, R27 ;  /* 0x0000001418147224 */ /* 0x040fe400078e021b */
[----:B------:R-:W-:Y:S02]  /*1ff0*/  IMAD.MOV R0, RZ, RZ, -R0 ;  /* 0x000000ffff007224 */ /* 0x000fe400078e0a00 */
[C---:B------:R-:W-:Y:S02]  /*2000*/  IMAD R21, R24.reuse, R21, R29 ;  /* 0x0000001518157224 */ /* 0x040fe400078e021d */
[----:B------:R-:W-:Y:S01]  /*2010*/  IMAD R22, R24, R0, R31 ;  /* 0x0000000018167224 */ /* 0x000fe200078e021f */
[----:B------:R-:W-:Y:S01]  /*2020*/  SHF.R.U32.HI R0, RZ, 0x5, R238 ;  /* 0x00000005ff007819 */ /* 0x000fe200000116ee */
[--C-:B------:R-:W-:Y:S01]  /*2030*/  @!P5 IMAD.IADD R14, R14, 0x1, -R24.reuse ;  /* 0x000000010e0ed824 */ /* 0x100fe200078e0a18 */
[C---:B------:R-:W-:Y:S01]  /*2040*/  ISETP.GT.U32.AND P5, PT, R24.reuse, R20, PT ;  /* 0x000000141800720c */ /* 0x040fe20003fa4070 */
[--C-:B------:R-:W-:Y:S01]  /*2050*/  @!P6 IMAD.IADD R15, R15, 0x1, -R24.reuse ;  /* 0x000000010f0fe824 */ /* 0x100fe200078e0a18 */
[----:B------:R-:W-:Y:S01]  /*2060*/  ISETP.GT.U32.AND P6, PT, R24, R21, PT ;  /* 0x000000151800720c */ /* 0x000fe20003fc4070 */
[--C-:B------:R-:W-:Y:S01]  /*2070*/  @!P2 IMAD.IADD R16, R16, 0x1, -R24.reuse ;  /* 0x000000011010a824 */ /* 0x100fe200078e0a18 */
[----:B------:R-:W-:Y:S01]  /*2080*/  ISETP.GT.U32.AND P2, PT, R24, R22, PT ;  /* 0x000000161800720c */ /* 0x000fe20003f44070 */
[--C-:B------:R-:W-:Y:S01]  /*2090*/  @!P1 IMAD.IADD R17, R17, 0x1, -R24.reuse ;  /* 0x0000000111119824 */ /* 0x100fe200078e0a18 */
[----:B------:R-:W-:Y:S01]  /*20a0*/  ISETP.GE.AND P1, PT, R26, RZ, PT ;  /* 0x000000ff1a00720c */ /* 0x000fe20003f26270 */
[--C-:B------:R-:W-:Y:S01]  /*20b0*/  @!P3 IMAD.IADD R18, R18, 0x1, -R24.reuse ;  /* 0x000000011212b824 */ /* 0x100fe200078e0a18 */
[----:B------:R-:W-:Y:S01]  /*20c0*/  ISETP.GE.AND P3, PT, R28, RZ, PT ;  /* 0x000000ff1c00720c */ /* 0x000fe20003f66270 */
[--C-:B------:R-:W-:Y:S01]  /*20d0*/  @!P4 IMAD.IADD R19, R19, 0x1, -R24.reuse ;  /* 0x000000011313c824 */ /* 0x100fe200078e0a18 */
[----:B------:R-:W-:Y:S01]  /*20e0*/  ISETP.GE.AND P4, PT, R30, RZ, PT ;  /* 0x000000ff1e00720c */ /* 0x000fe20003f86270 */
[----:B------:R-:W-:Y:S01]  /*20f0*/  IMAD R241, R2, UR7, RZ ;  /* 0x0000000702f17c24 */ /* 0x000fe2000f8e02ff */
[----:B------:R-:W-:Y:S01]  /*2100*/  R2UR UR12, R0 ;  /* 0x00000000000c72ca */ /* 0x000fe200000e0000 */
[--C-:B------:R-:W-:Y:S01]  /*2110*/  @!P5 IMAD.IADD R20, R20, 0x1, -R24.reuse ;  /* 0x000000011414d824 */ /* 0x100fe200078e0a18 */
[----:B------:R-:W-:Y:S01]  /*2120*/  ISETP.GE.AND P5, PT, R32, RZ, PT ;  /* 0x000000ff2000720c */ /* 0x000fe20003fa6270 */
[--C-:B------:R-:W-:Y:S01]  /*2130*/  @!P6 IMAD.IADD R21, R21, 0x1, -R24.reuse ;  /* 0x000000011515e824 */ /* 0x100fe200078e0a18 */
[----:B------:R-:W-:Y:S01]  /*2140*/  ISETP.GE.AND P6, PT, R33, RZ, PT ;  /* 0x000000ff2100720c */ /* 0x000fe20003fc6270 */
[----:B------:R-:W-:Y:S01]  /*2150*/  @!P2 IMAD.IADD R22, R22, 0x1, -R24 ;  /* 0x000000011616a824 */ /* 0x000fe200078e0a18 */
[C---:B------:R-:W-:Y:S01]  /*2160*/  ISETP.GT.U32.AND P2, PT, R24.reuse, R19, PT ;  /* 0x000000131800720c */ /* 0x040fe20003f44070 */
[----:B------:R-:W-:Y:S01]  /*2170*/  @!P1 IMAD.MOV R12, RZ, RZ, -R12 ;  /* 0x000000ffff0c9224 */ /* 0x000fe200078e0a0c */
[C---:B------:R-:W-:Y:S01]  /*2180*/  ISETP.GT.U32.AND P1, PT, R24.reuse, R18, PT ;  /* 0x000000121800720c */ /* 0x040fe20003f24070 */
[----:B------:R-:W-:Y:S01]  /*2190*/  @!P3 IMAD.MOV R13, RZ, RZ, -R13 ;  /* 0x000000ffff0db224 */ /* 0x000fe200078e0a0d */
[C---:B------:R-:W-:Y:S01]  /*21a0*/  ISETP.GT.U32.AND P3, PT, R24.reuse, R20, PT ;  /* 0x000000141800720c */ /* 0x040fe20003f64070 */
[----:B------:R-:W-:Y:S01]  /*21b0*/  @!P4 IMAD.MOV R14, RZ, RZ, -R14 ;  /* 0x000000ffff0ec224 */ /* 0x000fe200078e0a0e */
[----:B------:R-:W-:Y:S01]  /*21c0*/  ISETP.GT.U32.AND P4, PT, R24, R21, PT ;  /* 0x000000151800720c */ /* 0x000fe20003f84070 */
[----:B------:R-:W-:Y:S01]  /*21d0*/  IMAD.SHL.U32 R0, R238, 0x20, RZ ;  /* 0x00000020ee007824 */ /* 0x000fe200078e00ff */
[----:B------:R-:W-:Y:S01]  /*21e0*/  SHF.R.S32.HI R239, RZ, 0x1f, R241 ;  /* 0x0000001fffef7819 */ /* 0x000fe200000114f1 */
[----:B------:R-:W-:Y:S01]  /*21f0*/  @!P5 IMAD.MOV R15, RZ, RZ, -R15 ;  /* 0x000000ffff0fd224 */ /* 0x000fe200078e0a0f */
[----:B------:R-:W-:Y:S01]  /*2200*/  ISETP.GE.AND P5, PT, R34, RZ, PT ;  /* 0x000000ff2200720c */ /* 0x000fe20003fa6270 */
[----:B------:R-:W-:Y:S01]  /*2210*/  @!P6 IMAD.MOV R16, RZ, RZ, -R16 ;  /* 0x000000ffff10e224 */ /* 0x000fe200078e0a10 */
[----:B------:R-:W-:Y:S01]  /*2220*/  ISETP.GT.U32.AND P6, PT, R24, R22, PT ;  /* 0x000000161800720c */ /* 0x000fe20003fc4070 */
[--C-:B------:R-:W-:Y:S01]  /*2230*/  @!P2 IMAD.IADD R19, R19, 0x1, -R24.reuse ;  /* 0x000000011313a824 */ /* 0x100fe200078e0a18 */
[----:B------:R-:W-:Y:S01]  /*2240*/  ISETP.GE.AND P2, PT, R36, RZ, PT ;  /* 0x000000ff2400720c */ /* 0x000fe20003f46270 */
[--C-:B------:R-:W-:Y:S01]  /*2250*/  @!P1 IMAD.IADD R18, R18, 0x1, -R24.reuse ;  /* 0x0000000112129824 */ /* 0x100fe200078e0a18 */
[----:B------:R-:W-:Y:S01]  /*2260*/  ISETP.GE.AND P1, PT, R35, RZ, PT ;  /* 0x000000ff2300720c */ /* 0x000fe20003f26270 */
[--C-:B------:R-:W-:Y:S01]  /*2270*/  @!P3 IMAD.IADD R20, R20, 0x1, -R24.reuse ;  /* 0x000000011414b824 */ /* 0x100fe200078e0a18 */
[----:B------:R-:W-:Y:S01]  /*2280*/  ISETP.GE.AND P3, PT, R37, RZ, PT ;  /* 0x000000ff2500720c */ /* 0x000fe20003f66270 */
[----:B------:R-:W-:Y:S01]  /*2290*/  @!P4 IMAD.IADD R21, R21, 0x1, -R24 ;  /* 0x000000011515c824 */ /* 0x000fe200078e0a18 */
[----:B------:R-:W-:Y:S01]  /*22a0*/  ISETP.GE.AND P4, PT, R38, RZ, PT ;  /* 0x000000ff2600720c */ /* 0x000fe20003f86270 */
[----:B------:R-:W-:Y:S01]  /*22b0*/  IMAD R240, R6, UR7, RZ ;  /* 0x0000000706f07c24 */ /* 0x000fe2000f8e02ff */
[----:B------:R-:W-:Y:S01]  /*22c0*/  LOP3.LUT R236, R23, 0x1f60, R0, 0xf8, !PT ;  /* 0x00001f6017ec7812 */ /* 0x000fe200078ef800 */
[----:B------:R-:W-:Y:S01]  /*22d0*/  @!P5 IMAD.MOV R17, RZ, RZ, -R17 ;  /* 0x000000ffff11d224 */ /* 0x000fe200078e0a11 */
[----:B------:R-:W-:Y:S01]  /*22e0*/  LOP3.LUT R0, RZ, R3, RZ, 0x33, !PT ;  /* 0x00000003ff007212 */ /* 0x000fe200078e33ff */
[----:B------:R-:W-:Y:S01]  /*22f0*/  @!P6 IMAD.IADD R22, R22, 0x1, -R24 ;  /* 0x000000011616e824 */ /* 0x000fe200078e0a18 */
[----:B------:R-:W-:Y:S01]  /*2300*/  ISETP.NE.AND P6, PT, R3, RZ, PT ;  /* 0x000000ff0300720c */ /* 0x000fe20003fc5270 */
[----:B------:R-:W-:Y:S01]  /*2310*/  @!P2 IMAD.MOV R19, RZ, RZ, -R19 ;  /* 0x000000ffff13a224 */ /* 0x000fe200078e0a13 */
[----:B------:R-:W-:Y:S01]  /*2320*/  CS2R R24, SRZ ;  /* 0x0000000000187805 */ /* 0x000fe2000001ff00 */
[----:B------:R-:W-:Y:S01]  /*2330*/  @!P1 IMAD.MOV R18, RZ, RZ, -R18 ;  /* 0x000000ffff129224 */ /* 0x000fe200078e0a12 */
[C---:B------:R-:W-:Y:S01]  /*2340*/  SEL R7, R0.reuse, R7, !P6 ;  /* 0x0000000700077207 */ /* 0x040fe20007000000 */
[----:B------:R-:W-:Y:S01]  /*2350*/  @!P3 IMAD.MOV R20, RZ, RZ, -R20 ;  /* 0x000000ffff14b224 */ /* 0x000fe200078e0a14 */
[C---:B------:R-:W-:Y:S01]  /*2360*/  SEL R8, R0.reuse, R8, !P6 ;  /* 0x0000000800087207 */ /* 0x040fe20007000000 */
[----:B------:R-:W-:Y:S01]  /*2370*/  @!P4 IMAD.MOV R21, RZ, RZ, -R21 ;  /* 0x000000ffff15c224 */ /* 0x000fe200078e0a15 */
[C---:B------:R-:W-:Y:S01]  /*2380*/  SEL R9, R0.reuse, R9, !P6 ;  /* 0x0000000900097207 */ /* 0x040fe20007000000 */
[----:B------:R-:W-:Y:S01]  /*2390*/  @!P0 IMAD.MOV R22, RZ, RZ, -R22 ;  /* 0x000000ffff168224 */ /* 0x000fe200078e0a16 */
[C---:B------:R-:W-:Y:S01]  /*23a0*/  SEL R10, R0.reuse, R10, !P6 ;  /* 0x0000000a000a7207 */ /* 0x040fe20007000000 */
[----:B------:R-:W-:Y:S01]  /*23b0*/  IMAD R7, R7, UR4, RZ ;  /* 0x0000000407077c24 */ /* 0x000fe2000f8e02ff */
[----:B------:R-:W-:Y:S01]  /*23c0*/  SEL R11, R0, R11, !P6 ;  /* 0x0000000b000b7207 */ /* 0x000fe20007000000 */
[----:B------:R-:W-:Y:S01]  /*23d0*/  IMAD R8, R8, UR4, RZ ;  /* 0x0000000408087c24 */ /* 0x000fe2000f8e02ff */
        /* <DEDUP_REMOVED lines=20> */
[----:B------:R-:W-:Y:S01]  /*2520*/  SEL R0, R0, R22, !P6 ;  /* 0x0000001600007207 */ /* 0x000fe20007000000 */
[----:B------:R-:W-:Y:S01]  /*2530*/  IMAD R19, R19, UR4, RZ ;  /* 0x0000000413137c24 */ /* 0x000fe2000f8e02ff */
[----:B------:R-:W-:Y:S01]  /*2540*/  SHF.R.S32.HI R3, RZ, 0x1f, R8 ;  /* 0x0000001fff037819 */ /* 0x000fe20000011408 */
[----:B------:R-:W-:Y:S01]  /*2550*/  IMAD R20, R20, UR4, RZ ;  /* 0x0000000414147c24 */ /* 0x000fe2000f8e02ff */
[----:B------:R-:W-:Y:S01]  /*2560*/  IADD3 R8, P1, R8, UR14, RZ ;  /* 0x0000000e08087c10 */ /* 0x000fe2000ff3e0ff */
[----:B------:R-:W-:Y:S01]  /*2570*/  IMAD R22, R0, UR4, RZ ;  /* 0x0000000400167c24 */ /* 0x000fe2000f8e02ff */
[----:B------:R-:W-:Y:S01]  /*2580*/  SHF.R.S32.HI R0, RZ, 0x1f, R7 ;  /* 0x0000001fff007819 */ /* 0x000fe20000011407 */
[----:B------:R-:W-:Y:S01]  /*2590*/  IMAD R21, R21, UR4, RZ ;  /* 0x0000000415157c24 */ /* 0x000fe2000f8e02ff */
[----:B------:R-:W-:Y:S01]  /*25a0*/  IADD3 R7, P2, R7, UR14, RZ ;  /* 0x0000000e07077c10 */ /* 0x000fe2000ff5e0ff */
[----:B------:R-:W-:Y:S01]  /*25b0*/  UIADD3 UR4, UR8, 0x4000, URZ ;  /* 0x0000400008047890 */ /* 0x000fe2000fffe03f */
[----:B------:R-:W-:-:S02]  /*25c0*/  CS2R R26, SRZ ;  /* 0x00000000001a7805 */ /* 0x000fc4000001ff00 */
[----:B------:R-:W-:Y:S02]  /*25d0*/  CS2R R28, SRZ ;  /* 0x00000000001c7805 */ /* 0x000fe4000001ff00 */
[----:B------:R-:W-:Y:S01]  /*25e0*/  IADD3.X R23, R0, UR15, RZ, P2, !PT ;  /* 0x0000000f00177c10 */ /* 0x000fe200097fe4ff */
[----:B------:R0:W-:Y:S01]  /*25f0*/  STL [R1+0x110], R7 ;  /* 0x0001100701007387 */ /* 0x0001e20000100800 */
[----:B------:R-:W-:Y:S01]  /*2600*/  SHF.R.S32.HI R0, RZ, 0x1f, R15 ;  /* 0x0000001fff007819 */ /* 0x000fe2000001140f */
[----:B------:R-:W-:Y:S01]  /*2610*/  USHF.R.U32.HI UR4, URZ, 0x4, UR4 ;  /* 0x000000043f047899 */ /* 0x000fe20008011604 */
[----:B------:R-:W-:Y:S01]  /*2620*/  CS2R R30, SRZ ;  /* 0x00000000001e7805 */ /* 0x000fe2000001ff00 */
[----:B------:R1:W-:Y:S01]  /*2630*/  STL [R1+0x118], R8 ;  /* 0x0001180801007387 */ /* 0x0003e20000100800 */
[----:B------:R-:W-:Y:S02]  /*2640*/  CS2R R32, SRZ ;  /* 0x0000000000207805 */ /* 0x000fe4000001ff00 */
[----:B------:R-:W-:-:S02]  /*2650*/  CS2R R34, SRZ ;  /* 0x0000000000227805 */ /* 0x000fc4000001ff00 */
[----:B------:R-:W-:Y:S02]  /*2660*/  CS2R R36, SRZ ;  /* 0x0000000000247805 */ /* 0x000fe4000001ff00 */
[----:B------:R-:W-:Y:S01]  /*2670*/  CS2R R38, SRZ ;  /* 0x0000000000267805 */ /* 0x000fe2000001ff00 */
[----:B------:R-:W-:Y:S01]  /*2680*/  USGXT.U32 UR6, UR4, 0xe ;  /* 0x0000000e0406789a */ /* 0x000fe20008000000 */
[----:B0-----:R-:W-:Y:S01]  /*2690*/  SHF.R.S32.HI R7, RZ, 0x1f, R9 ;  /* 0x0000001fff077819 */ /* 0x001fe20000011409 */
[----:B------:R-:W-:Y:S01]  /*26a0*/  UMOV UR7, 0xc0000010 ;  /* 0xc000001000077882 */ /* 0x000fe20000000000 */
[----:B------:R-:W-:Y:S02]  /*26b0*/  IADD3 R9, P0, R9, UR14, RZ ;  /* 0x0000000e09097c10 */ /* 0x000fe4000ff1e0ff */
[----:B-1----:R-:W-:Y:S02]  /*26c0*/  SHF.R.S32.HI R8, RZ, 0x1f, R10 ;  /* 0x0000001fff087819 */ /* 0x002fe4000001140a */
[----:B------:R-:W-:Y:S01]  /*26d0*/  IADD3 R10, P4, R10, UR14, RZ ;  /* 0x0000000e0a0a7c10 */ /* 0x000fe2000ff9e0ff */
[----:B------:R0:W-:Y:S04]  /*26e0*/  STL [R1+0x120], R9 ;  /* 0x0001200901007387 */ /* 0x0001e80000100800 */
[----:B------:R1:W-:Y:S01]  /*26f0*/  STL [R1+0x128], R10 ;  /* 0x0001280a01007387 */ /* 0x0003e20000100800 */
[----:B0-----:R-:W-:-:S02]  /*2700*/  SHF.R.S32.HI R9, RZ, 0x1f, R11 ;  /* 0x0000001fff097819 */ /* 0x001fc4000001140b */
[----:B------:R-:W-:Y:S02]  /*2710*/  IADD3 R11, P6, R11, UR14, RZ ;  /* 0x0000000e0b0b7c10 */ /* 0x000fe4000ffde0ff */
[----:B-1----:R-:W-:Y:S02]  /*2720*/  SHF.R.S32.HI R10, RZ, 0x1f, R12 ;  /* 0x0000001fff0a7819 */ /* 0x002fe4000001140c */
[----:B------:R-:W-:Y:S01]  /*2730*/  IADD3 R12, P5, R12, UR14, RZ ;  /* 0x0000000e0c0c7c10 */ /* 0x000fe2000ffbe0ff */
[----:B------:R0:W-:Y:S04]  /*2740*/  STL [R1+0x130], R11 ;  /* 0x0001300b01007387 */ /* 0x0001e80000100800 */
[----:B------:R1:W-:Y:S01]  /*2750*/  STL [R1+0x138], R12 ;  /* 0x0001380c01007387 */ /* 0x0003e20000100800 */
[----:B0-----:R-:W-:-:S02]  /*2760*/  SHF.R.S32.HI R11, RZ, 0x1f, R13 ;  /* 0x0000001fff0b7819 */ /* 0x001fc4000001140d */
[----:B------:R-:W-:Y:S02]  /*2770*/  IADD3 R13, P3, R13, UR14, RZ ;  /* 0x0000000e0d0d7c10 */ /* 0x000fe4000ff7e0ff */
[----:B-1----:R-:W-:-:S03]  /*2780*/  SHF.R.S32.HI R12, RZ, 0x1f, R14 ;  /* 0x0000001fff0c7819 */ /* 0x002fc6000001140e */
[----:B------:R0:W-:Y:S04]  /*2790*/  STL [R1+0x140], R13 ;  /* 0x0001400d01007387 */ /* 0x0001e80000100800 */
[----:B------:R-:W-:Y:S01]  /*27a0*/  STL [R1+0x10c], R23 ;  /* 0x00010c1701007387 */ /* 0x000fe20000100800 */
[----:B0-----:R-:W-:Y:S02]  /*27b0*/  IADD3 R13, P2, R14, UR14, RZ ;  /* 0x0000000e0e0d7c10 */ /* 0x001fe4000ff5e0ff */
[----:B------:R-:W-:Y:S02]  /*27c0*/  IADD3.X R14, R3, UR15, RZ, P1, !PT ;  /* 0x0000000f030e7c10 */ /* 0x000fe40008ffe4ff */
[----:B------:R-:W-:Y:S01]  /*27d0*/  SHF.R.S32.HI R3, RZ, 0x1f, R16 ;  /* 0x0000001fff037819 */ /* 0x000fe20000011410 */
[----:B------:R0:W-:Y:S04]  /*27e0*/  STL [R1+0x148], R13 ;  /* 0x0001480d01007387 */ /* 0x0001e80000100800 */
[----:B------:R1:W-:Y:S01]  /*27f0*/  STL [R1+0x114], R14 ;  /* 0x0001140e01007387 */ /* 0x0003e20000100800 */
[----:B0-----:R-:W-:-:S02]  /*2800*/  IADD3 R13, P1, R15, UR14, RZ ;  /* 0x0000000e0f0d7c10 */ /* 0x001fc4000ff3e0ff */
[----:B-1----:R-:W-:-:S03]  /*2810*/  IADD3.X R14, R7, UR15, RZ, P0, !PT ;  /* 0x0000000f070e7c10 */ /* 0x002fc600087fe4ff */
[----:B------:R0:W-:Y:S01]  /*2820*/  STL [R1+0x150], R13 ;  /* 0x0001500d01007387 */ /* 0x0001e20000100800 */
[----:B------:R-:W-:-:S03]  /*2830*/  SHF.R.S32.HI R7, RZ, 0x1f, R17 ;  /* 0x0000001fff077819 */ /* 0x000fc60000011411 */
[----:B------:R1:W-:Y:S01]  /*2840*/  STL [R1+0x11c], R14 ;  /* 0x00011c0e01007387 */ /* 0x0003e20000100800 */
[----:B0-----:R-:W-:Y:S02]  /*2850*/  IADD3 R13, P0, R16, UR14, RZ ;  /* 0x0000000e100d7c10 */ /* 0x001fe4000ff1e0ff */
[----:B-1----:R-:W-:-:S03]  /*2860*/  IADD3.X R14, R8, UR15, RZ, P4, !PT ;  /* 0x0000000f080e7c10 */ /* 0x002fc6000a7fe4ff */
[----:B------:R0:W-:Y:S01]  /*2870*/  STL [R1+0x158], R13 ;  /* 0x0001580d01007387 */ /* 0x0001e20000100800 */
[----:B------:R-:W-:-:S03]  /*2880*/  SHF.R.S32.HI R8, RZ, 0x1f, R18 ;  /* 0x0000001fff087819 */ /* 0x000fc60000011412 */
[----:B------:R1:W-:Y:S01]  /*2890*/  STL [R1+0x124], R14 ;  /* 0x0001240e01007387 */ /* 0x0003e20000100800 */
[----:B0-----:R-:W-:Y:S02]  /*28a0*/  IADD3 R13, P4, R17, UR14, RZ ;  /* 0x0000000e110d7c10 */ /* 0x001fe4000ff9e0ff */
[----:B-1----:R-:W-:-:S03]  /*28b0*/  IADD3.X R14, R9, UR15, RZ, P6, !PT ;  /* 0x0000000f090e7c10 */ /* 0x002fc6000b7fe4ff */
[----:B------:R0:W-:Y:S01]  /*28c0*/  STL [R1+0x160], R13 ;  /* 0x0001600d01007387 */ /* 0x0001e20000100800 */
[----:B------:R-:W-:Y:S02]  /*28d0*/  SHF.R.S32.HI R9, RZ, 0x1f, R19 ;  /* 0x0000001fff097819 */ /* 0x000fe40000011413 */
[----:B------:R-:W-:Y:S01]  /*28e0*/  IADD3.X R7, R7, UR15, RZ, P4, !PT ;  /* 0x0000000f07077c10 */ /* 0x000fe2000a7fe4ff */
        /* <DEDUP_REMOVED lines=19> */
[----:B------:R-:W-:Y:S02]  /*2a20*/  IADD3.X R0, R3, UR15, RZ, P0, !PT ;  /* 0x0000000f03007c10 */ /* 0x000fe400087fe4ff */
[----:B------:R-:W-:Y:S01]  /*2a30*/  IADD3.X R3, R8, UR15, RZ, P6, !PT ;  /* 0x0000000f08037c10 */ /* 0x000fe2000b7fe4ff */
[----:B------:R-:W-:Y:S01]  /*2a40*/  STL [R1+0x14c], R14 ;  /* 0x00014c0e01007387 */ /* 0x000fe20000100800 */
[----:B0-----:R-:W-:Y:S01]  /*2a50*/  IADD3 R13, P1, R22, UR14, RZ ;  /* 0x0000000e160d7c10 */ /* 0x001fe2000ff3e0ff */
[----:B------:R-:W-:-:S04]  /*2a60*/  USHF.R.S32.HI UR14, URZ, 0x1f, UR13 ;  /* 0x0000001f3f0e7899 */ /* 0x000fc8000801140d */
[----:B------:R-:W-:Y:S04]  /*2a70*/  STL [R1+0x188], R13 ;  /* 0x0001880d01007387 */ /* 0x000fe80000100800 */
[----:B------:R0:W-:Y:S04]  /*2a80*/  STL [R1+0x154], R0 ;  /* 0x0001540001007387 */ /* 0x0001e80000100800 */
[----:B------:R1:W-:Y:S04]  /*2a90*/  STL [R1+0x15c], R7 ;  /* 0x00015c0701007387 */ /* 0x0003e80000100800 */
[----:B------:R2:W-:Y:S01]  /*2aa0*/  STL [R1+0x164], R3 ;  /* 0x0001640301007387 */ /* 0x0005e20000100800 */
[----:B0-----:R-:W-:-:S02]  /*2ab0*/  IADD3.X R0, R9, UR15, RZ, P5, !PT ;  /* 0x0000000f09007c10 */ /* 0x001fc4000affe4ff */
[----:B-1----:R-:W-:-:S03]  /*2ac0*/  IADD3.X R7, R10, UR15, RZ, P3, !PT ;  /* 0x0000000f0a077c10 */ /* 0x002fc60009ffe4ff */
[----:B------:R0:W-:Y:S01]  /*2ad0*/  STL [R1+0x16c], R0 ;  /* 0x00016c0001007387 */ /* 0x0001e20000100800 */
[----:B------:R-:W-:Y:S02]  /*2ae0*/  SHF.R.S32.HI R10, RZ, 0x7, R238 ;  /* 0x00000007ff0a7819 */ /* 0x000fe400000114ee */
[----:B--2---:R-:W-:Y:S01]  /*2af0*/  IADD3.X R3, R11, UR15, RZ, P2, !PT ;  /* 0x0000000f0b037c10 */ /* 0x004fe200097fe4ff */
[----:B------:R-:W-:Y:S01]  /*2b00*/  STL [R1+0x174], R7 ;  /* 0x0001740701007387 */ /* 0x000fe20000100800 */
[----:B------:R-:W-:-:S03]  /*2b10*/  SGXT R10, R10, 0x1 ;  /* 0x000000010a0a781a */ /* 0x000fc60000000200 */
[----:B------:R1:W-:Y:S01]  /*2b20*/  STL [R1+0x17c], R3 ;  /* 0x00017c0301007387 */ /* 0x0003e20000100800 */
[----:B0-----:R-:W-:Y:S02]  /*2b30*/  IADD3.X R0, R12, UR15, RZ, P1, !PT ;  /* 0x0000000f0c007c10 */ /* 0x001fe40008ffe4ff */
[----:B------:R-:W-:Y:S02]  /*2b40*/  SHF.R.S32.HI R12, RZ, 0x5, R4 ;  /* 0x00000005ff0c7819 */ /* 0x000fe40000011404 */
[----:B------:R-:W-:Y:S01]  /*2b50*/  LOP3.LUT R4, R10, 0x90, RZ, 0xc0, !PT ;  /* 0x000000900a047812 */ /* 0x000fe200078ec0ff */
[----:B------:R0:W-:Y:S01]  /*2b60*/  STL [R1+0x184], R0 ;  /* 0x0001840001007387 */ /* 0x0001e20000100800 */
[----:B-1----:R-:W1:Y:S03]  /*2b70*/  LDC R3, c[0x0][0x238] ;  /* 0x00008e00ff037b82 */ /* 0x002e660000000800 */
[----:B------:R-:W-:Y:S01]  /*2b80*/  STL [R1], RZ ;  /* 0x000000ff01007387 */ /* 0x000fe20000100800 */
[----:B------:R-:W-:-:S02]  /*2b90*/  LOP3.LUT R4, R4, 0x7f, R238, 0x78, !PT ;  /* 0x0000007f04047812 */ /* 0x000fc400078e78ee */
[----:B------:R-:W-:Y:S01]  /*2ba0*/  SHF.R.S32.HI R238, RZ, 0x1f, R240 ;  /* 0x0000001fffee7819 */ /* 0x000fe200000114f0 */
[----:B------:R-:W-:Y:S01]  /*2bb0*/  STL [R1+0x4], RZ ;  /* 0x000004ff01007387 */ /* 0x000fe20000100800 */
[----:B0-----:R-:W0:Y:S03]  /*2bc0*/  LDC R0, c[0x0][0x214] ;  /* 0x00008500ff007b82 */ /* 0x001e260000000800 */
[----:B------:R-:W-:Y:S04]  /*2bd0*/  STL [R1+0x8], RZ ;  /* 0x000008ff01007387 */ /* 0x000fe80000100800 */
[----:B------:R-:W-:Y:S04]  /*2be0*/  STL [R1+0xc], RZ ;  /* 0x00000cff01007387 */ /* 0x000fe80000100800 */
[----:B------:R-:W-:Y:S04]  /*2bf0*/  STL [R1+0x10], RZ ;  /* 0x000010ff01007387 */ /* 0x000fe80000100800 */
[----:B------:R-:W-:Y:S01]  /*2c00*/  STL [R1+0x14], RZ ;  /* 0x000014ff01007387 */ /* 0x000fe20000100800 */
[----:B-1----:R-:W-:-:S03]  /*2c10*/  IMAD R7, R3, 0x1f, RZ ;  /* 0x0000001f03077824 */ /* 0x002fc600078e02ff */
[----:B------:R-:W-:Y:S01]  /*2c20*/  STL [R1+0x18], RZ ;  /* 0x000018ff01007387 */ /* 0x000fe20000100800 */
[C---:B------:R-:W-:Y:S01]  /*2c30*/  IMAD R8, R3.reuse, 0x1e, RZ ;  /* 0x0000001e03087824 */ /* 0x040fe200078e02ff */
[----:B------:R-:W-:Y:S01]  /*2c40*/  SHF.R.S32.HI R235, RZ, 0x1f, R3 ;  /* 0x0000001fffeb7819 */ /* 0x000fe20000011403 */
[----:B------:R-:W-:Y:S01]  /*2c50*/  IMAD R9, R3, 0x1d, RZ ;  /* 0x0000001d03097824 */ /* 0x000fe200078e02ff */
[----:B------:R-:W-:Y:S01]  /*2c60*/  STL [R1+0x1c], RZ ;  /* 0x00001cff01007387 */ /* 0x000fe20000100800 */
[----:B------:R-:W-:Y:S01]  /*2c70*/  IADD3 R243, P5, R241, R7, RZ ;  /* 0x00000007f1f37210 */ /* 0x000fe20007fbe0ff */
[----:B------:R-:W-:Y:S01]  /*2c80*/  IMAD R11, R3, 0x1c, RZ ;  /* 0x0000001c030b7824 */ /* 0x000fe200078e02ff */
[----:B------:R-:W-:Y:S01]  /*2c90*/  IADD3 R242, P2, R7, R240, RZ ;  /* 0x000000f007f27210 */ /* 0x000fe20007f5e0ff */
[----:B------:R-:W-:Y:S01]  /*2ca0*/  STL [R1+0x20], RZ ;  /* 0x000020ff01007387 */ /* 0x000fe20000100800 */
[----:B------:R-:W-:Y:S01]  /*2cb0*/  SHF.R.S32.HI R10, RZ, 0x1f, R7 ;  /* 0x0000001fff0a7819 */ /* 0x000fe20000011407 */
[----:B------:R-:W-:Y:S01]  /*2cc0*/  IMAD R13, R3, 0x1b, RZ ;  /* 0x0000001b030d7824 */ /* 0x000fe200078e02ff */
[----:B------:R-:W-:Y:S01]  /*2cd0*/  IADD3 R7, P1, R241, R8, RZ ;  /* 0x00000008f1077210 */ /* 0x000fe20007f3e0ff */
[----:B------:R-:W-:Y:S01]  /*2ce0*/  STL [R1+0x24], RZ ;  /* 0x000024ff01007387 */ /* 0x000fe20000100800 */
[----:B------:R-:W-:Y:S01]  /*2cf0*/  SHF.R.S32.HI R14, RZ, 0x1f, R9 ;  /* 0x0000001fff0e7819 */ /* 0x000fe20000011409 */
[C---:B------:R-:W-:Y:S01]  /*2d00*/  IMAD R15, R3.reuse, 0x1a, RZ ;  /* 0x0000001a030f7824 */ /* 0x040fe200078e02ff */
[----:B------:R-:W-:Y:S01]  /*2d10*/  SHF.R.S32.HI R16, RZ, 0x1f, R11 ;  /* 0x0000001fff107819 */ /* 0x000fe2000001140b */
[----:B------:R-:W-:Y:S01]  /*2d20*/  STL [R1+0x28], RZ ;  /* 0x000028ff01007387 */ /* 0x000fe20000100800 */
[C---:B------:R-:W-:Y:S01]  /*2d30*/  IMAD R17, R3.reuse, 0x19, RZ ;  /* 0x0000001903117824 */ /* 0x040fe200078e02ff */
[----:B------:R-:W-:Y:S01]  /*2d40*/  SHF.R.S32.HI R18, RZ, 0x1f, R13 ;  /* 0x0000001fff127819 */ /* 0x000fe2000001140d */
[C---:B------:R-:W-:Y:S01]  /*2d50*/  IMAD R19, R3.reuse, 0x18, RZ ;  /* 0x0000001803137824 */ /* 0x040fe200078e02ff */
[----:B------:R-:W-:Y:S01]  /*2d60*/  STL [R1+0x2c], RZ ;  /* 0x00002cff01007387 */ /* 0x000fe20000100800 */
[C---:B------:R-:W-:Y:S01]  /*2d70*/  IMAD R21, R3.reuse, 0x17, RZ ;  /* 0x0000001703157824 */ /* 0x040fe200078e02ff */
[----:B------:R-:W-:Y:S01]  /*2d80*/  SHF.R.S32.HI R20, RZ, 0x1f, R15 ;  /* 0x0000001fff147819 */ /* 0x000fe2000001140f */
[C---:B------:R-:W-:Y:S01]  /*2d90*/  IMAD R23, R3.reuse, 0x16, RZ ;  /* 0x0000001603177824 */ /* 0x040fe200078e02ff */
        /* <DEDUP_REMOVED lines=15> */
[C---:B------:R-:W-:Y:S01]  /*2e90*/  IMAD.SHL.U32 R75, R3.reuse, 0x10, RZ ;  /* 0x00000010034b7824 */ /* 0x040fe200078e00ff */
        /* <DEDUP_REMOVED lines=21> */
[C---:B------:R-:W-:Y:S01]  /*2ff0*/  IMAD.SHL.U32 R221, R3.reuse, 0x8, RZ ;  /* 0x0000000803dd7824 */ /* 0x040fe200078e00ff */
        /* <DEDUP_REMOVED lines=15> */
[----:B------:R-:W-:Y:S01]  /*30f0*/  IMAD.SHL.U32 R233, R3, 0x2, RZ ;  /* 0x0000000203e97824 */ /* 0x000fe200078e00ff */
[----:B------:R-:W-:-:S02]  /*3100*/  SHF.R.S32.HI R232, RZ, 0x1f, R227 ;  /* 0x0000001fffe87819 */ /* 0x000fc400000114e3 */
[----:B------:R-:W-:Y:S01]  /*3110*/  STL [R1+0x68], RZ ;  /* 0x000068ff01007387 */ /* 0x000fe20000100800 */
[----:B------:R-:W-:Y:S02]  /*3120*/  SHF.R.S32.HI R234, RZ, 0x1f, R229 ;  /* 0x0000001fffea7819 */ /* 0x000fe400000114e5 */
[----:B------:R-:W-:Y:S01]  /*3130*/  SHF.R.S32.HI R2, RZ, 0x1f, R231 ;  /* 0x0000001fff027819 */ /* 0x000fe200000114e7 */
[----:B------:R-:W-:Y:S01]  /*3140*/  STL [R1+0x6c], RZ ;  /* 0x00006cff01007387 */ /* 0x000fe20000100800 */
[----:B------:R-:W-:-:S03]  /*3150*/  SHF.R.S32.HI R6, RZ, 0x1f, R233 ;  /* 0x0000001fff067819 */ /* 0x000fc600000114e9 */
[----:B------:R-:W-:Y:S04]  /*3160*/  STL [R1+0x70], RZ ;  /* 0x000070ff01007387 */ /* 0x000fe80000100800 */
        /* <DEDUP_REMOVED lines=35> */
[----:B------:R1:W-:Y:S04]  /*33a0*/  STL [R1+0x100], R12 ;  /* 0x0001000c01007387 */ /* 0x0003e80000100800 */
[----:B------:R-:W-:Y:S04]  /*33b0*/  STL [R1+0x108], R241 ;  /* 0x000108f101007387 */ /* 0x000fe80000100800 */
[----:B------:R-:W-:Y:S01]  /*33c0*/  STL [R1+0x104], R240 ;  /* 0x000104f001007387 */ /* 0x000fe20000100800 */
[----:B-1----:R-:W-:-:S03]  /*33d0*/  SHF.R.S32.HI R12, RZ, 0x1f, R8 ;  /* 0x0000001fff0c7819 */ /* 0x002fc60000011408 */
[----:B------:R-:W-:Y:S01]  /*33e0*/  STL [R1+0x190], R239 ;  /* 0x000190ef01007387 */ /* 0x000fe20000100800 */
[----:B------:R-:W-:-:S03]  /*33f0*/  IADD3 R8, P0, R240, R8, RZ ;  /* 0x00000008f0087210 */ /* 0x000fc60007f1e0ff */
[----:B------:R-:W-:Y:S04]  /*3400*/  STL [R1+0x380], R243 ;  /* 0x000380f301007387 */ /* 0x000fe80000100800 */
[----:B------:R-:W-:Y:S04]  /*3410*/  STL [R1+0x378], R242 ;  /* 0x000378f201007387 */ /* 0x000fe80000100800 */
[----:B------:R-:W-:Y:S04]  /*3420*/  STL [R1+0x18c], R238 ;  /* 0x00018cee01007387 */ /* 0x000fe80000100800 */
[----:B------:R1:W-:Y:S04]  /*3430*/  STL [R1+0x370], R7 ;  /* 0x0003700701007387 */ /* 0x0003e80000100800 */
[----:B------:R2:W-:Y:S01]  /*3440*/  STL [R1+0x368], R8 ;  /* 0x0003680801007387 */ /* 0x0005e20000100800 */
[----:B-1----:R-:W-:-:S02]  /*3450*/  IADD3 R7, P4, R241, R9, RZ ;  /* 0x00000009f1077210 */ /* 0x002fc40007f9e0ff */
[C---:B------:R-:W-:Y:S02]  /*3460*/  IADD3 R9, P3, R240.reuse, R9, RZ ;  /* 0x00000009f0097210 */ /* 0x040fe40007f7e0ff */
[-C--:B--2---:R-:W-:Y:S01]  /*3470*/  IADD3 R8, P6, R241, R11.reuse, RZ ;  /* 0x0000000bf1087210 */ /* 0x084fe20007fde0ff */
[----:B------:R1:W-:Y:S04]  /*3480*/  STL [R1+0x360], R7 ;  /* 0x0003600701007387 */ /* 0x0003e80000100800 */
[----:B------:R2:W-:Y:S04]  /*3490*/  STL [R1+0x358], R9 ;  /* 0x0003580901007387 */ /* 0x0005e80000100800 */
[----:B------:R3:W-:Y:S01]  /*34a0*/  STL [R1+0x350], R8 ;  /* 0x0003500801007387 */ /* 0x0007e20000100800 */
[----:B-1----:R-:W-:Y:S01]  /*34b0*/  IMAD.X R7, R239, 0x1, R10, P5 ;  /* 0x00000001ef077824 */ /* 0x002fe200028e060a */
[----:B--2---:R-:W-:-:S04]  /*34c0*/  IADD3 R9, P5, R240, R11, RZ ;  /* 0x0000000bf0097210 */ /* 0x004fc80007fbe0ff */
[----:B------:R1:W-:Y:S01]  /*34d0*/  STL [R1+0x37c], R7 ;  /* 0x00037c0701007387 */ /* 0x0003e20000100800 */
[----:B---3--:R-:W-:-:S03]  /*34e0*/  IMAD.X R8, R10, 0x1, R238, P2 ;  /* 0x000000010a087824 */ /* 0x008fc600010e06ee */
[----:B------:R2:W-:Y:S04]  /*34f0*/  STL [R1+0x348], R9 ;  /* 0x0003480901007387 */ /* 0x0005e80000100800 */
[----:B------:R3:W-:Y:S01]  /*3500*/  STL [R1+0x374], R8 ;  /* 0x0003740801007387 */ /* 0x0007e20000100800 */
[----:B-1----:R-:W-:Y:S01]  /*3510*/  IADD3 R7, P2, R241, R13, RZ ;  /* 0x0000000df1077210 */ /* 0x002fe20007f5e0ff */
[----:B--2---:R-:W-:-:S04]  /*3520*/  IMAD.X R9, R239, 0x1, R12, P1 ;  /* 0x00000001ef097824 */ /* 0x004fc800008e060c */
[----:B------:R1:W-:Y:S01]  /*3530*/  STL [R1+0x340], R7 ;  /* 0x0003400701007387 */ /* 0x0003e20000100800 */
[----:B---3--:R-:W-:-:S03]  /*3540*/  IADD3 R8, P1, R240, R13, RZ ;  /* 0x0000000df0087210 */ /* 0x008fc60007f3e0ff */
        /* <DEDUP_REMOVED lines=51> */
[----:B------:R-:W-:Y:S02]  /*3880*/  CS2R R64, SRZ ;  /* 0x0000000000407805 */ /* 0x000fe4000001ff00 */
[----:B--2---:R-:W-:Y:S02]  /*3890*/  IADD3 R9, P2, R241, R67, RZ ;  /* 0x00000043f1097210 */ /* 0x004fe40007f5e0ff */
[----:B------:R1:W-:Y:S01]  /*38a0*/  STL [R1+0x304], R7 ;  /* 0x0003040701007387 */ /* 0x0003e20000100800 */
[----:B---3--:R-:W-:-:S03]  /*38b0*/  IMAD.X R8, R239, 0x1, R66, P1 ;  /* 0x00000001ef087824 */ /* 0x008fc600008e0642 */
[----:B------:R2:W-:Y:S04]  /*38c0*/  STL [R1+0x2d0], R9 ;  /* 0x0002d00901007387 */ /* 0x0005e80000100800 */
[----:B------:R3:W-:Y:S01]  /*38d0*/  STL [R1+0x2fc], R8 ;  /* 0x0002fc0801007387 */ /* 0x0007e20000100800 */
[----:B-1----:R-:W-:Y:S01]  /*38e0*/  IADD3 R7, P1, R240, R67, RZ ;  /* 0x00000043f0077210 */ /* 0x002fe20007f3e0ff */
[----:B--2---:R-:W-:-:S04]  /*38f0*/  IMAD.X R9, R238, 0x1, R66, P0 ;  /* 0x00000001ee097824 */ /* 0x004fc800000e0642 */
[----:B------:R1:W-:Y:S01]  /*3900*/  STL [R1+0x2c8], R7 ;  /* 0x0002c80701007387 */ /* 0x0003e20000100800 */
[----:B------:R-:W-:Y:S02]  /*3910*/  CS2R R66, SRZ ;  /* 0x0000000000427805 */ /* 0x000fe4000001ff00 */
[-C--:B---3--:R-:W-:Y:S01]  /*3920*/  IADD3 R8, P0, R241, R69.reuse, RZ ;  /* 0x00000045f1087210 */ /* 0x088fe20007f1e0ff */
[----:B------:R2:W-:Y:S04]  /*3930*/  STL [R1+0x2f4], R9 ;  /* 0x0002f40901007387 */ /* 0x0005e80000100800 */
[----:B------:R3:W-:Y:S01]  /*3940*/  STL [R1+0x2c0], R8 ;  /* 0x0002c00801007387 */ /* 0x0007e20000100800 */
[----:B-1----:R-:W-:Y:S01]  /*3950*/  IMAD.X R7, R239, 0x1, R68, P4 ;  /* 0x00000001ef077824 */ /* 0x002fe200020e0644 */
[----:B--2---:R-:W-:-:S04]  /*3960*/  IADD3 R9, P4, R240, R69, RZ ;  /* 0x00000045f0097210 */ /* 0x004fc80007f9e0ff */
[----:B------:R1:W-:Y:S01]  /*3970*/  STL [R1+0x2ec], R7 ;  /* 0x0002ec0701007387 */ /* 0x0003e20000100800 */
[----:B---3--:R-:W-:-:S03]  /*3980*/  IMAD.X R8, R238, 0x1, R68, P3 ;  /* 0x00000001ee087824 */ /* 0x008fc600018e0644 */
[----:B------:R2:W-:Y:S01]  /*3990*/  STL [R1+0x2b8], R9 ;  /* 0x0002b80901007387 */ /* 0x0005e20000100800 */
[----:B------:R-:W-:-:S03]  /*39a0*/  CS2R R68, SRZ ;  /* 0x0000000000447805 */ /* 0x000fc6000001ff00 */
        /* <DEDUP_REMOVED lines=146> */
[----:B------:R-:W-:Y:S04]  /*42d0*/  STL [R1+0x1d4], R9 ;  /* 0x0001d40901007387 */ /* 0x000fe80000100800 */
[----:B------:R2:W-:Y:S01]  /*42e0*/  STL [R1+0x1a0], R8 ;  /* 0x0001a00801007387 */ /* 0x0005e20000100800 */
[----:B-1----:R-:W-:Y:S01]  /*42f0*/  IMAD.X R7, R239, 0x1, R234, P3 ;  /* 0x00000001ef077824 */ /* 0x002fe200018e06ea */
[----:B------:R-:W-:-:S04]  /*4300*/  IADD3 R3, P3, R240, R3, RZ ;  /* 0x00000003f0037210 */ /* 0x000fc80007f7e0ff */
[----:B------:R1:W-:Y:S01]  /*4310*/  STL [R1+0x1cc], R7 ;  /* 0x0001cc0701007387 */ /* 0x0003e20000100800 */
[----:B--2---:R-:W-:-:S03]  /*4320*/  IMAD.X R8, R238, 0x1, R234, P6 ;  /* 0x00000001ee087824 */ /* 0x004fc600030e06ea */
[----:B------:R2:W-:Y:S04]  /*4330*/  STL [R1+0x198], R3 ;  /* 0x0001980301007387 */ /* 0x0005e80000100800 */
[----:B------:R-:W-:Y:S01]  /*4340*/  STL [R1+0x1c4], R8 ;  /* 0x0001c40801007387 */ /* 0x000fe20000100800 */
[--C-:B-1----:R-:W-:Y:S02]  /*4350*/  IMAD.X R7, R239, 0x1, R2.reuse, P5 ;  /* 0x00000001ef077824 */ /* 0x102fe400028e0602 */
[----:B--2---:R-:W-:-:S03]  /*4360*/  IMAD.X R3, R238, 0x1, R2, P2 ;  /* 0x00000001ee037824 */ /* 0x004fc600010e0602 */
[----:B------:R1:W-:Y:S01]  /*4370*/  STL [R1+0x1bc], R7 ;  /* 0x0001bc0701007387 */ /* 0x0003e20000100800 */
[--C-:B------:R-:W-:Y:S02]  /*4380*/  IMAD.X R2, R239, 0x1, R6.reuse, P1 ;  /* 0x00000001ef027824 */ /* 0x100fe400008e0606 */
[----:B------:R-:W-:Y:S01]  /*4390*/  IMAD.X R6, R238, 0x1, R6, P0 ;  /* 0x00000001ee067824 */ /* 0x000fe200000e0606 */
[----:B------:R2:W-:Y:S04]  /*43a0*/  STL [R1+0x1b4], R3 ;  /* 0x0001b40301007387 */ /* 0x0005e80000100800 */
[----:B------:R3:W-:Y:S01]  /*43b0*/  STL [R1+0x1ac], R2 ;  /* 0x0001ac0201007387 */ /* 0x0007e20000100800 */
[----:B-1----:R-:W-:-:S03]  /*43c0*/  SHF.R.S32.HI R7, RZ, 0x1f, R237 ;  /* 0x0000001fff077819 */ /* 0x002fc600000114ed */
[----:B------:R1:W-:Y:S01]  /*43d0*/  STL [R1+0x1a4], R6 ;  /* 0x0001a40601007387 */ /* 0x0003e20000100800 */
[--C-:B--2---:R-:W-:Y:S02]  /*43e0*/  IMAD.X R3, R239, 0x1, R235.reuse, P4 ;  /* 0x00000001ef037824 */ /* 0x104fe400020e06eb */
[----:B---3--:R-:W-:-:S03]  /*43f0*/  IMAD.X R2, R238, 0x1, R235, P3 ;  /* 0x00000001ee027824 */ /* 0x008fc600018e06eb */
[----:B------:R2:W-:Y:S01]  /*4400*/  STL [R1+0x19c], R3 ;  /* 0x00019c0301007387 */ /* 0x0005e20000100800 */
[----:B-1----:R-:W-:-:S03]  /*4410*/  LOP3.LUT R6, R236, 0x10, RZ, 0x3c, !PT ;  /* 0x00000010ec067812 */ /* 0x002fc600078e3cff */
[----:B------:R1:W-:Y:S04]  /*4420*/  STL [R1+0x194], R2 ;  /* 0x0001940201007387 */ /* 0x0003e80000100800 */
[----:B------:R3:W-:Y:S01]  /*4430*/  STL [R1+0x384], R6 ;  /* 0x0003840601007387 */ /* 0x0007e20000100800 */
[----:B--2---:R-:W-:Y:S02]  /*4440*/  IMAD.U32 R3, RZ, RZ, UR9 ;  /* 0x00000009ff037e24 */ /* 0x004fe4000f8e00ff */
[----:B01----:R-:W-:-:S07]  /*4450*/  IMAD.U32 R2, RZ, RZ, UR16 ;  /* 0x00000010ff027e24 */ /* 0x003fce000f8e00ff */
.L_x_1:
[----:B---3--:R-:W2:Y:S04]  /*4460*/  LDL R6, [R1+0x104] ;  /* 0x0001040001067983 */ /* 0x008ea80000100800 */
[----:B------:R-:W3:Y:S04]  /*4470*/  LDL R8, [R1+0x108] ;  /* 0x0001080001087983 */ /* 0x000ee80000100800 */
[----:B------:R-:W4:Y:S04]  /*4480*/  LDL R11, [R1+0x1a8] ;  /* 0x0001a800010b7983 */ /* 0x000f280000100800 */
[----:B------:R0:W-:Y:S04]  /*4490*/  STL.64 [R1+0x4b8], R86 ;  /* 0x0004b85601007387 */ /* 0x0001e80000100a00 */
[----:B0-----:R-:W4:Y:S04]  /*44a0*/  LDL R86, [R1+0x1b0] ;  /* 0x0001b00001567983 */ /* 0x001f280000100800 */
        /* <DEDUP_REMOVED lines=9> */
[----:B------:R-:W4:Y:S01]  /*4540*/  LDL R81, [R1+0x190] ;  /* 0x0001900001517983 */ /* 0x000f220000100800 */
[----:B------:R-:W-:-:S03]  /*4550*/  ISETP.GT.AND P2, PT, R3, RZ, PT ;  /* 0x000000ff0300720c */ /* 0x000fc60003f44270 */
[----:B------:R-:W-:Y:S04]  /*4560*/  STL.64 [R1+0x498], R78 ;  /* 0x0004984e01007387 */ /* 0x000fe80000100a00 */
        /* <DEDUP_REMOVED lines=20> */
[----:B------:R0:W-:Y:S04]  /*46b0*/  STL.64 [R1+0x3f0], R36 ;  /* 0x0003f02401007387 */ /* 0x0001e80000100a00 */
[----:B------:R-:W-:Y:S04]  /*46c0*/  STL.64 [R1+0x3e8], R34 ;  /* 0x0003e82201007387 */ /* 0x000fe80000100a00 */
[----:B------:R1:W-:Y:S04]  /*46d0*/  STL.64 [R1+0x3e0], R32 ;  /* 0x0003e02001007387 */ /* 0x0003e80000100a00 */
[----:B------:R3:W-:Y:S04]  /*46e0*/  STL.64 [R1+0x3d8], R30 ;  /* 0x0003d81e01007387 */ /* 0x0007e80000100a00 */
[----:B------:R-:W-:Y:S04]  /*46f0*/  STL.64 [R1+0x3d0], R28 ;  /* 0x0003d01c01007387 */ /* 0x000fe80000100a00 */
[----:B------:R-:W-:Y:S04]  /*4700*/  STL.64 [R1+0x3c8], R26 ;  /* 0x0003c81a01007387 */ /* 0x000fe80000100a00 */
[----:B------:R-:W-:Y:S04]  /*4710*/  STL.64 [R1+0x3c0], R24 ;  /* 0x0003c01801007387 */ /* 0x000fe80000100a00 */
[----:B-----5:R-:W-:Y:S04]  /*4720*/  STL [R1+0x390], R217 ;  /* 0x000390d901007387 */ /* 0x020fe80000100800 */
[----:B------:R-:W-:Y:S04]  /*4730*/  STL [R1+0x38c], R216 ;  /* 0x00038cd801007387 */ /* 0x000fe80000100800 */
[----:B------:R3:W-:Y:S04]  /*4740*/  STL [R1+0x388], R5 ;  /* 0x0003880501007387 */ /* 0x0007e80000100800 */
[----:B------:R-:W4:Y:S04]  /*4750*/  LDL R10, [R1+0x1ac] ;  /* 0x0001ac00010a7983 */ /* 0x000f280000100800 */
[----:B0-----:R-:W4:Y:S04]  /*4760*/  LDL R36, [R1+0x1b8] ;  /* 0x0001b80001247983 */ /* 0x001f280000100800 */
[----:B------:R-:W4:Y:S04]  /*4770*/  LDL R47, [R1+0x1c0] ;  /* 0x0001c000012f7983 */ /* 0x000f280000100800 */
[----:B-1----:R-:W4:Y:S01]  /*4780*/  LDL R32, [R1+0x1bc] ;  /* 0x0001bc0001207983 */ /* 0x002f220000100800 */
[----:B------:R-:W-:-:S02]  /*4790*/  PRMT R226, RZ, 0x7610, R226 ;  /* 0x00007610ffe27816 */ /* 0x000fc400000000e2 */
[----:B------:R-:W-:Y:S01]  /*47a0*/  ISETP.GT.AND P3, PT, R3, 0x1, PT ;  /* 0x000000010300780c */ /* 0x000fe20003f64270 */
[----:B------:R-:W4:Y:S01]  /*47b0*/  LDL R45, [R1+0x1b4] ;  /* 0x0001b400012d7983 */ /* 0x000f220000100800 */
[----:B------:R-:W-:Y:S02]  /*47c0*/  PRMT R34, RZ, 0x7610, R34 ;  /* 0x00007610ff227816 */ /* 0x000fe40000000022 */
[----:B------:R-:W-:Y:S01]  /*47d0*/  PRMT R223, RZ, 0x7610, R223 ;  /* 0x00007610ffdf7816 */ /* 0x000fe200000000df */
[----:B------:R-:W4:Y:S01]  /*47e0*/  LDL R51, [R1+0x1d0] ;  /* 0x0001d00001337983 */ /* 0x000f220000100800 */
[----:B------:R-:W-:-:S03]  /*47f0*/  PRMT R225, RZ, 0x7610, R225 ;  /* 0x00007610ffe17816 */ /* 0x000fc600000000e1 */
[----:B------:R-:W4:Y:S01]  /*4800*/  LDL R37, [R1+0x1c8] ;  /* 0x0001c80001257983 */ /* 0x000f220000100800 */
[----:B------:R-:W-:-:S03]  /*4810*/  PRMT R224, RZ, 0x7610, R224 ;  /* 0x00007610ffe07816 */ /* 0x000fc600000000e0 */
[----:B------:R-:W4:Y:S04]  /*4820*/  LDL R50, [R1+0x1c4] ;  /* 0x0001c40001327983 */ /* 0x000f280000100800 */
[----:B------:R-:W4:Y:S01]  /*4830*/  LDL R52, [R1+0x1e0] ;  /* 0x0001e00001347983 */ /* 0x000f220000100800 */
[----:B------:R-:W-:-:S03]  /*4840*/  PRMT R49, RZ, 0x7610, R49 ;  /* 0x00007610ff317816 */ /* 0x000fc60000000031 */
[----:B------:R-:W4:Y:S01]  /*4850*/  LDL R48, [R1+0x1d4] ;  /* 0x0001d40001307983 */ /* 0x000f220000100800 */
[----:B--2---:R-:W-:-:S03]  /*4860*/  IADD3 R6, P1, R6, R2, RZ ;  /* 0x0000000206067210 */ /* 0x004fc60007f3e0ff */
[----:B------:R-:W2:Y:S01]  /*4870*/  LDL R53, [R1+0x2a8] ;  /* 0x0002a80001357983 */ /* 0x000ea20000100800 */
[----:B---3--:R-:W-:-:S03]  /*4880*/  IADD3 R8, P0, R8, R2, RZ ;  /* 0x0000000208087210 */ /* 0x008fc60007f1e0ff */
[----:B------:R-:W3:Y:S01]  /*4890*/  LDL R54, [R1+0x2a0] ;  /* 0x0002a00001367983 */ /* 0x000ee20000100800 */
[----:B------:R-:W-:Y:S02]  /*48a0*/  PRMT R35, RZ, 0x7610, R35 ;  /* 0x00007610ff237816 */ /* 0x000fe40000000023 */
[----:B------:R-:W-:Y:S01]  /*48b0*/  PRMT R221, RZ, 0x7610, R221 ;  /* 0x00007610ffdd7816 */ /* 0x000fe200000000dd */
[----:B------:R-:W3:Y:S01]  /*48c0*/  LDL R55, [R1+0x350] ;  /* 0x0003500001377983 */ /* 0x000ee20000100800 */
[----:B------:R-:W-:Y:S02]  /*48d0*/  PRMT R222, RZ, 0x7610, R222 ;  /* 0x00007610ffde7816 */ /* 0x000fe400000000de */
[----:B------:R-:W-:Y:S01]  /*48e0*/  PRMT R30, RZ, 0x7610, R30 ;  /* 0x00007610ff1e7816 */ /* 0x000fe2000000001e */
[----:B------:R-:W3:Y:S01]  /*48f0*/  LDL R57, [R1+0x118] ;  /* 0x0001180001397983 */ /* 0x000ee20000100800 */
[----:B------:R-:W-:Y:S02]  /*4900*/  PRMT R220, RZ, 0x7610, R220 ;  /* 0x00007610ffdc7816 */ /* 0x000fe400000000dc */
[----:B------:R-:W-:Y:S01]  /*4910*/  PRMT R5, RZ, 0x7610, R5 ;  /* 0x00007610ff057816 */ /* 0x000fe20000000005 */
[----:B------:R-:W3:Y:S01]  /*4920*/  LDL R56, [R1+0x114] ;  /* 0x0001140001387983 */ /* 0x000ee20000100800 */
[----:B----4-:R-:W-:-:S02]  /*4930*/  IMAD.X R7, R80, 0x1, R0, P1 ;  /* 0x0000000150077824 */ /* 0x010fc400008e0600 */
[----:B------:R-:W-:-:S03]  /*4940*/  IMAD.X R9, R81, 0x1, R0, P0 ;  /* 0x0000000151097824 */ /* 0x000fc600000e0600 */
[----:B------:R0:W4:Y:S04]  /*4950*/  @P2 LDG.E.U8 R226, desc[UR10][R6.64] ;  /* 0x0000000a06e22981 */ /* 0x000128000c1e1100 */
[----:B------:R1:W4:Y:S01]  /*4960*/  @P2 LDG.E.U8 R34, desc[UR10][R8.64] ;  /* 0x0000000a08222981 */ /* 0x000322000c1e1100 */
[C---:B0-----:R-:W-:Y:S02]  /*4970*/  IADD3 R6, P1, R2.reuse, R82, RZ ;  /* 0x0000005202067210 */ /* 0x041fe40007f3e0ff */
[----:B-1----:R-:W-:-:S03]  /*4980*/  IADD3 R8, P0, R2, R83, RZ ;  /* 0x0000005302087210 */ /* 0x002fc60007f1e0ff */
[C---:B------:R-:W-:Y:S01]  /*4990*/  IMAD.X R7, R0.reuse, 0x1, R84, P1 ;  /* 0x0000000100077824 */ /* 0x040fe200008e0654 */
[----:B------:R-:W-:Y:S01]  /*49a0*/  ISETP.GT.AND P2, PT, R3, 0x2, PT ;  /* 0x000000020300780c */ /* 0x000fe20003f44270 */
[----:B------:R-:W-:-:S03]  /*49b0*/  IMAD.X R9, R0, 0x1, R85, P0 ;  /* 0x0000000100097824 */ /* 0x000fc600000e0655 */
[----:B------:R0:W4:Y:S04]  /*49c0*/  @P3 LDG.E.U8 R223, desc[UR10][R6.64] ;  /* 0x0000000a06df3981 */ /* 0x000128000c1e1100 */
[----:B------:R1:W4:Y:S01]  /*49d0*/  @P3 LDG.E.U8 R225, desc[UR10][R8.64] ;  /* 0x0000000a08e13981 */ /* 0x000322000c1e1100 */
[----:B0-----:R-:W-:-:S03]  /*49e0*/  IADD3 R6, P1, R2, R11, RZ ;  /* 0x0000000b02067210 */ /* 0x001fc60007f3e0ff */
[----:B------:R-:W2:Y:S01]  /*49f0*/  LDL R11, [R1+0x1cc] ;  /* 0x0001cc00010b7983 */ /* 0x000ea20000100800 */
[----:B-1----:R-:W-:Y:S01]  /*4a00*/  IADD3 R8, P0, R2, R86, RZ ;  /* 0x0000005602087210 */ /* 0x002fe20007f1e0ff */
[----:B------:R-:W-:-:S05]  /*4a10*/  IMAD.X R7, R0, 0x1, R87, P1 ;  /* 0x0000000100077824 */ /* 0x000fca00008e0657 */
[----:B------:R0:W4:Y:S01]  /*4a20*/  @P2 LDG.E.U8 R224, desc[UR10][R6.64] ;  /* 0x0000000a06e02981 */ /* 0x000122000c1e1100 */
[----:B------:R-:W-:-:S03]  /*4a30*/  IMAD.X R9, R0, 0x1, R10, P0 ;  /* 0x0000000100097824 */ /* 0x000fc600000e060a */
[----:B------:R-:W3:Y:S01]  /*4a40*/  LDL R10, [R1+0x1d8] ;  /* 0x0001d800010a7983 */ /* 0x000ee20000100800 */
[----:B0-----:R-:W-:-:S03]  /*4a50*/  IADD3 R6, P1, R2, R36, RZ ;  /* 0x0000002402067210 */ /* 0x001fc60007f3e0ff */
[----:B------:R-:W4:Y:S04]  /*4a60*/  LDL R36, [R1+0x1dc] ;  /* 0x0001dc0001247983 */ /* 0x000f280000100800 */
[----:B------:R0:W4:Y:S02]  /*4a70*/  @P2 LDG.E.U8 R49, desc[UR10][R8.64] ;  /* 0x0000000a08312981 */ /* 0x000124000c1e1100 */
[----:B0-----:R-:W-:Y:S02]  /*4a80*/  IADD3 R8, P0, R2, R47, RZ ;  /* 0x0000002f02087210 */ /* 0x001fe40007f1e0ff */
[----:B------:R-:W4:Y:S03]  /*4a90*/  LDL R47, [R1+0x1f0] ;  /* 0x0001f000012f7983 */ /* 0x000f260000100800 */
[----:B------:R-:W-:-:S02]  /*4aa0*/  IMAD.X R9, R0, 0x1, R32, P0 ;  /* 0x0000000100097824 */ /* 0x000fc400000e0620 */
[----:B------:R-:W4:Y:S01]  /*4ab0*/  LDL R32, [R1+0x1e8] ;  /* 0x0001e80001207983 */ /* 0x000f220000100800 */
[C---:B------:R-:W-:Y:S01]  /*4ac0*/  ISETP.GT.AND P3, PT, R3.reuse, 0x3, PT ;  /* 0x000000030300780c */ /* 0x040fe20003f64270 */
[----:B------:R-:W-:Y:S02]  /*4ad0*/  IMAD.X R7, R0, 0x1, R45, P1 ;  /* 0x0000000100077824 */ /* 0x000fe400008e062d */
[----:B------:R-:W4:Y:S01]  /*4ae0*/  LDL R45, [R1+0x1e4] ;  /* 0x0001e400012d7983 */ /* 0x000f220000100800 */
[----:B------:R-:W-:-:S09]  /*4af0*/  ISETP.GT.AND P2, PT, R3, 0x4, PT ;  /* 0x000000040300780c */ /* 0x000fd20003f44270 */
[----:B------:R0:W4:Y:S04]  /*4b00*/  @P3 LDG.E.U8 R35, desc[UR10][R8.64] ;  /* 0x0000000a08233981 */ /* 0x000128000c1e1100 */
[----:B------:R1:W4:Y:S01]  /*4b10*/  @P3 LDG.E.U8 R221, desc[UR10][R6.64] ;  /* 0x0000000a06dd3981 */ /* 0x000322000c1e1100 */
[----:B0-----:R-:W-:-:S03]  /*4b20*/  IADD3 R8, P0, R2, R51, RZ ;  /* 0x0000003302087210 */ /* 0x001fc60007f1e0ff */
[----:B------:R-:W4:Y:S01]  /*4b30*/  LDL R51, [R1+0x200] ;  /* 0x0002000001337983 */ /* 0x000f220000100800 */
[----:B-1----:R-:W-:-:S03]  /*4b40*/  IADD3 R6, P1, R2, R37, RZ ;  /* 0x0000002502067210 */ /* 0x002fc60007f3e0ff */
[----:B------:R-:W4:Y:S02]  /*4b50*/  LDL R37, [R1+0x1ec] ;  /* 0x0001ec0001257983 */ /* 0x000f240000100800 */
[C---:B------:R-:W-:Y:S02]  /*4b60*/  IMAD.X R7, R0.reuse, 0x1, R50, P1 ;  /* 0x0000000100077824 */ /* 0x040fe400008e0632 */
[----:B------:R-:W4:Y:S04]  /*4b70*/  LDL R50, [R1+0x1f4] ;  /* 0x0001f40001327983 */ /* 0x000f280000100800 */
[----:B------:R-:W4:Y:S01]  /*4b80*/  @P2 LDG.E.U8 R222, desc[UR10][R6.64] ;  /* 0x0000000a06de2981 */ /* 0x000f22000c1e1100 */
[----:B------:R-:W-:Y:S01]  /*4b90*/  ISETP.GT.AND P3, PT, R3, 0x5, PT ;  /* 0x000000050300780c */ /* 0x000fe20003f64270 */
[----:B--2---:R-:W-:-:S02]  /*4ba0*/  IMAD.X R9, R0, 0x1, R11, P0 ;  /* 0x0000000100097824 */ /* 0x004fc400000e060b */
[----:B------:R-:W2:Y:S04]  /*4bb0*/  LDL R11, [R1+0x1f8] ;  /* 0x0001f800010b7983 */ /* 0x000ea80000100800 */
[----:B------:R0:W2:Y:S02]  /*4bc0*/  @P2 LDG.E.U8 R30, desc[UR10][R8.64] ;  /* 0x0000000a081e2981 */ /* 0x0000a4000c1e1100 */
[C---:B0-----:R-:W-:Y:S02]  /*4bd0*/  IADD3 R8, P0, R2.reuse, R52, RZ ;  /* 0x0000003402087210 */ /* 0x041fe40007f1e0ff */
[----:B------:R-:W2:Y:S01]  /*4be0*/  LDL R52, [R1+0x210] ;  /* 0x0002100001347983 */ /* 0x000ea20000100800 */
[----:B---3--:R-:W-:-:S03]  /*4bf0*/  IADD3 R6, P1, R2, R10, RZ ;  /* 0x0000000a02067210 */ /* 0x008fc60007f3e0ff */
[----:B------:R-:W3:Y:S01]  /*4c00*/  LDL R10, [R1+0x1fc] ;  /* 0x0001fc00010a7983 */ /* 0x000ee20000100800 */
[----:B----4-:R-:W-:-:S03]  /*4c10*/  IMAD.X R9, R0, 0x1, R36, P0 ;  /* 0x0000000100097824 */ /* 0x010fc600000e0624 */
[----:B------:R-:W4:Y:S01]  /*4c20*/  LDL R36, [R1+0x208] ;  /* 0x0002080001247983 */ /* 0x000f220000100800 */
[----:B------:R-:W-:-:S03]  /*4c30*/  IMAD.X R7, R0, 0x1, R48, P1 ;  /* 0x0000000100077824 */ /* 0x000fc600008e0630 */
[----:B------:R-:W4:Y:S04]  /*4c40*/  LDL R48, [R1+0x204] ;  /* 0x0002040001307983 */ /* 0x000f280000100800 */
[----:B------:R0:W4:Y:S04]  /*4c50*/  @P3 LDG.E.U8 R220, desc[UR10][R6.64] ;  /* 0x0000000a06dc3981 */ /* 0x000128000c1e1100 */
[----:B------:R1:W4:Y:S01]  /*4c60*/  @P3 LDG.E.U8 R5, desc[UR10][R8.64] ;  /* 0x0000000a08053981 */ /* 0x000322000c1e1100 */
[----:B0-----:R-:W-:-:S03]  /*4c70*/  IADD3 R6, P1, R2, R32, RZ ;  /* 0x0000002002067210 */ /* 0x001fc60007f3e0ff */
[----:B------:R-:W4:Y:S01]  /*4c80*/  LDL R32, [R1+0x20c] ;  /* 0x00020c0001207983 */ /* 0x000f220000100800 */
[----:B-1----:R-:W-:-:S03]  /*4c90*/  IADD3 R8, P0, R2, R47, RZ ;  /* 0x0000002f02087210 */ /* 0x002fc60007f1e0ff */
[----:B------:R-:W4:Y:S01]  /*4ca0*/  LDL R47, [R1+0x218] ;  /* 0x00021800012f7983 */ /* 0x000f220000100800 */
[C---:B------:R-:W-:Y:S01]  /*4cb0*/  ISETP.GT.AND P2, PT, R3.reuse, 0x6, PT ;  /* 0x000000060300780c */ /* 0x040fe20003f44270 */
[----:B------:R-:W-:Y:S02]  /*4cc0*/  IMAD.X R7, R0, 0x1, R45, P1 ;  /* 0x0000000100077824 */ /* 0x000fe400008e062d */
[----:B------:R-:W4:Y:S01]  /*4cd0*/  LDL R45, [R1+0x220] ;  /* 0x00022000012d7983 */ /* 0x000f220000100800 */
[----:B------:R-:W-:Y:S02]  /*4ce0*/  PRMT R33, RZ, 0x7610, R33 ;  /* 0x00007610ff217816 */ /* 0x000fe40000000021 */
[----:B------:R-:W-:Y:S02]  /*4cf0*/  PRMT R46, RZ, 0x7610, R46 ;  /* 0x00007610ff2e7816 */ /* 0x000fe4000000002e */
[----:B------:R-:W-:-:S05]  /*4d00*/  ISETP.GT.AND P3, PT, R3, 0x7, PT ;  /* 0x000000070300780c */ /* 0x000fca0003f64270 */
[----:B------:R-:W4:Y:S01]  /*4d10*/  @P2 LDG.E.U8 R33, desc[UR10][R6.64] ;  /* 0x0000000a06212981 */ /* 0x000f22000c1e1100 */
[----:B------:R-:W-:Y:S01]  /*4d20*/  PRMT R219, RZ, 0x7610, R219 ;  /* 0x00007610ffdb7816 */ /* 0x000fe200000000db */
[----:B------:R-:W-:Y:S02]  /*4d30*/  IMAD.X R9, R0, 0x1, R37, P0 ;  /* 0x0000000100097824 */ /* 0x000fe400000e0625 */
[----:B------:R-:W4:Y:S04]  /*4d40*/  LDL R37, [R1+0x214] ;  /* 0x0002140001257983 */ /* 0x000f280000100800 */
[----:B------:R0:W4:Y:S02]  /*4d50*/  @P2 LDG.E.U8 R46, desc[UR10][R8.64] ;  /* 0x0000000a082e2981 */ /* 0x000124000c1e1100 */
[----:B0-----:R-:W-:-:S02]  /*4d60*/  IADD3 R8, P0, R2, R51, RZ ;  /* 0x0000003302087210 */ /* 0x001fc40007f1e0ff */
[----:B------:R-:W4:Y:S01]  /*4d70*/  LDL R51, [R1+0x228] ;  /* 0x0002280001337983 */ /* 0x000f220000100800 */
[----:B------:R-:W-:Y:S02]  /*4d80*/  PRMT R31, RZ, 0x7610, R31 ;  /* 0x00007610ff1f7816 */ /* 0x000fe4000000001f */
[----:B------:R-:W-:Y:S02]  /*4d90*/  ISETP.GT.AND P2, PT, R3, 0x8, PT ;  /* 0x000000080300780c */ /* 0x000fe40003f44270 */
[----:B------:R-:W-:Y:S02]  /*4da0*/  PRMT R28, RZ, 0x7610, R28 ;  /* 0x00007610ff1c7816 */ /* 0x000fe4000000001c */
[----:B--2---:R-:W-:Y:S02]  /*4db0*/  IADD3 R6, P1, R2, R11, RZ ;  /* 0x0000000b02067210 */ /* 0x004fe40007f3e0ff */
[----:B------:R-:W2:Y:S03]  /*4dc0*/  LDL R11, [R1+0x21c] ;  /* 0x00021c00010b7983 */ /* 0x000ea60000100800 */
[----:B------:R-:W-:-:S02]  /*4dd0*/  IMAD.X R7, R0, 0x1, R50, P1 ;  /* 0x0000000100077824 */ /* 0x000fc400008e0632 */
[----:B------:R-:W2:Y:S04]  /*4de0*/  LDL R50, [R1+0x224] ;  /* 0x0002240001327983 */ /* 0x000ea80000100800 */
[----:B------:R4:W2:Y:S01]  /*4df0*/  @P3 LDG.E.U8 R219, desc[UR10][R6.64] ;  /* 0x0000000a06db3981 */ /* 0x0008a2000c1e1100 */
[----:B---3--:R-:W-:-:S03]  /*4e00*/  IMAD.X R9, R0, 0x1, R10, P0 ;  /* 0x0000000100097824 */ /* 0x008fc600000e060a */
[----:B------:R-:W3:Y:S01]  /*4e10*/  LDL R10, [R1+0x230] ;  /* 0x00023000010a7983 */ /* 0x000ee20000100800 */
[----:B----4-:R-:W-:-:S03]  /*4e20*/  IADD3 R6, P1, R2, R36, RZ ;  /* 0x0000002402067210 */ /* 0x010fc60007f3e0ff */
[----:B------:R-:W4:Y:S04]  /*4e30*/  LDL R36, [R1+0x22c] ;  /* 0x00022c0001247983 */ /* 0x000f280000100800 */
[----:B------:R0:W4:Y:S02]  /*4e40*/  @P3 LDG.E.U8 R31, desc[UR10][R8.64] ;  /* 0x0000000a081f3981 */ /* 0x000124000c1e1100 */
[----:B0-----:R-:W-:Y:S02]  /*4e50*/  IADD3 R8, P0, R2, R52, RZ ;  /* 0x0000003402087210 */ /* 0x001fe40007f1e0ff */
[----:B------:R-:W4:Y:S03]  /*4e60*/  LDL R52, [R1+0x238] ;  /* 0x0002380001347983 */ /* 0x000f260000100800 */
[----:B------:R-:W-:-:S02]  /*4e70*/  IMAD.X R9, R0, 0x1, R32, P0 ;  /* 0x0000000100097824 */ /* 0x000fc400000e0620 */
[----:B------:R-:W4:Y:S01]  /*4e80*/  LDL R32, [R1+0x240] ;  /* 0x0002400001207983 */ /* 0x000f220000100800 */
[----:B------:R-:W-:-:S03]  /*4e90*/  IMAD.X R7, R0, 0x1, R48, P1 ;  /* 0x0000000100077824 */ /* 0x000fc600008e0630 */
[----:B------:R-:W4:Y:S04]  /*4ea0*/  LDL R48, [R1+0x234] ;  /* 0x0002340001307983 */ /* 0x000f280000100800 */
[----:B------:R0:W4:Y:S02]  /*4eb0*/  @P2 LDG.E.U8 R28, desc[UR10][R6.64] ;  /* 0x0000000a061c2981 */ /* 0x000124000c1e1100 */
[----:B0-----:R-:W-:Y:S02]  /*4ec0*/  IADD3 R6, P1, R2, R47, RZ ;  /* 0x0000002f02067210 */ /* 0x001fe40007f3e0ff */
[----:B------:R-:W4:Y:S01]  /*4ed0*/  LDL R47, [R1+0x23c] ;  /* 0x00023c00012f7983 */ /* 0x000f220000100800 */
[----:B------:R-:W-:-:S06]  /*4ee0*/  PRMT R44, RZ, 0x7610, R44 ;  /* 0x00007610ff2c7816 */ /* 0x000fcc000000002c */
[----:B------:R0:W4:Y:S01]  /*4ef0*/  @P2 LDG.E.U8 R44, desc[UR10][R8.64] ;  /* 0x0000000a082c2981 */ /* 0x000122000c1e1100 */
[C---:B------:R-:W-:Y:S02]  /*4f00*/  ISETP.GT.AND P3, PT, R3.reuse, 0x9, PT ;  /* 0x000000090300780c */ /* 0x040fe40003f64270 */
[----:B0-----:R-:W-:Y:S02]  /*4f10*/  IADD3 R8, P0, R2, R45, RZ ;  /* 0x0000002d02087210 */ /* 0x001fe40007f1e0ff */
[----:B------:R-:W4:Y:S01]  /*4f20*/  LDL R45, [R1+0x248] ;  /* 0x00024800012d7983 */ /* 0x000f220000100800 */
[----:B------:R-:W-:Y:S01]  /*4f30*/  PRMT R218, RZ, 0x7610, R218 ;  /* 0x00007610ffda7816 */ /* 0x000fe200000000da */
[----:B------:R-:W-:Y:S01]  /*4f40*/  IMAD.X R7, R0, 0x1, R37, P1 ;  /* 0x0000000100077824 */ /* 0x000fe200008e0625 */
[----:B------:R-:W-:Y:S01]  /*4f50*/  PRMT R26, RZ, 0x7610, R26 ;  /* 0x00007610ff1a7816 */ /* 0x000fe2000000001a */
[----:B------:R-:W4:Y:S05]  /*4f60*/  LDL R37, [R1+0x250] ;  /* 0x0002500001257983 */ /* 0x000f2a0000100800 */
[----:B------:R0:W4:Y:S01]  /*4f70*/  @P3 LDG.E.U8 R218, desc[UR10][R6.64] ;  /* 0x0000000a06da3981 */ /* 0x000122000c1e1100 */
[----:B------:R-:W-:-:S02]  /*4f80*/  ISETP.GT.AND P2, PT, R3, 0xa, PT ;  /* 0x0000000a0300780c */ /* 0x000fc40003f44270 */
[----:B0-----:R-:W-:Y:S02]  /*4f90*/  IADD3 R6, P1, R2, R51, RZ ;  /* 0x0000003302067210 */ /* 0x001fe40007f3e0ff */
[----:B------:R-:W4:Y:S01]  /*4fa0*/  LDL R51, [R1+0x258] ;  /* 0x0002580001337983 */ /* 0x000f220000100800 */
[----:B------:R-:W-:Y:S02]  /*4fb0*/  PRMT R27, RZ, 0x7610, R27 ;  /* 0x00007610ff1b7816 */ /* 0x000fe4000000001b */
[----:B------:R-:W-:Y:S01]  /*4fc0*/  PRMT R29, RZ, 0x7610, R29 ;  /* 0x00007610ff1d7816 */ /* 0x000fe2000000001d */
[C---:B--2---:R-:W-:Y:S02]  /*4fd0*/  IMAD.X R9, R0.reuse, 0x1, R11, P0 ;  /* 0x0000000100097824 */ /* 0x044fe400000e060b */
[----:B------:R-:W2:Y:S04]  /*4fe0*/  LDL R11, [R1+0x244] ;  /* 0x00024400010b7983 */ /* 0x000ea80000100800 */
[----:B------:R3:W2:Y:S01]  /*4ff0*/  @P3 LDG.E.U8 R26, desc[UR10][R8.64] ;  /* 0x0000000a081a3981 */ /* 0x0006a2000c1e1100 */
[----:B------:R-:W-:-:S03]  /*5000*/  IMAD.X R7, R0, 0x1, R50, P1 ;  /* 0x0000000100077824 */ /* 0x000fc600008e0632 */
[----:B------:R-:W2:Y:S04]  /*5010*/  LDL R50, [R1+0x260] ;  /* 0x0002600001327983 */ /* 0x000ea80000100800 */
[----:B------:R-:W2:Y:S01]  /*5020*/  @P2 LDG.E.U8 R29, desc[UR10][R6.64] ;  /* 0x0000000a061d2981 */ /* 0x000ea2000c1e1100 */
[----:B---3--:R-:W-:-:S03]  /*5030*/  IADD3 R8, P0, R2, R10, RZ ;  /* 0x0000000a02087210 */ /* 0x008fc60007f1e0ff */
[----:B------:R-:W3:Y:S02]  /*5040*/  LDL R10, [R1+0x24c] ;  /* 0x00024c00010a7983 */ /* 0x000ee40000100800 */
[----:B----4-:R-:W-:Y:S02]  /*5050*/  IMAD.X R9, R0, 0x1, R36, P0 ;  /* 0x0000000100097824 */ /* 0x010fe400000e0624 */
[----:B------:R-:W4:Y:S04]  /*5060*/  LDL R36, [R1+0x254] ;  /* 0x0002540001247983 */ /* 0x000f280000100800 */
[----:B------:R0:W4:Y:S02]  /*5070*/  @P2 LDG.E.U8 R27, desc[UR10][R8.64] ;  /* 0x0000000a081b2981 */ /* 0x000124000c1e1100 */
[----:B0-----:R-:W-:-:S02]  /*5080*/  IADD3 R8, P0, R2, R32, RZ ;  /* 0x0000002002087210 */ /* 0x001fc40007f1e0ff */
[----:B------:R-:W4:Y:S01]  /*5090*/  LDL R32, [R1+0x25c] ;  /* 0x00025c0001207983 */ /* 0x000f220000100800 */
[----:B------:R-:W-:-:S03]  /*50a0*/  IADD3 R6, P1, R2, R52, RZ ;  /* 0x0000003402067210 */ /* 0x000fc60007f3e0ff */
[----:B------:R-:W4:Y:S02]  /*50b0*/  LDL R52, [R1+0x268] ;  /* 0x0002680001347983 */ /* 0x000f240000100800 */
[C---:B------:R-:W-:Y:S02]  /*50c0*/  IMAD.X R7, R0.reuse, 0x1, R48, P1 ;  /* 0x0000000100077824 */ /* 0x040fe400008e0630 */
[----:B------:R-:W4:Y:S01]  /*50d0*/  LDL R48, [R1+0x270] ;  /* 0x0002700001307983 */ /* 0x000f220000100800 */
[----:B------:R-:W-:-:S03]  /*50e0*/  IMAD.X R9, R0, 0x1, R47, P0 ;  /* 0x0000000100097824 */ /* 0x000fc600000e062f */
[----:B------:R-:W4:Y:S01]  /*50f0*/  LDL R47, [R1+0x264] ;  /* 0x00026400012f7983 */ /* 0x000f220000100800 */
[C---:B------:R-:W-:Y:S02]  /*5100*/  ISETP.GT.AND P3, PT, R3.reuse, 0xb, PT ;  /* 0x0000000b0300780c */ /* 0x040fe40003f64270 */
[----:B------:R-:W-:Y:S02]  /*5110*/  PRMT R43, RZ, 0x7610, R43 ;  /* 0x00007610ff2b7816 */ /* 0x000fe4000000002b */
[----:B------:R-:W-:-:S09]  /*5120*/  ISETP.GT.AND P2, PT, R3, 0xc, PT ;  /* 0x0000000c0300780c */ /* 0x000fd20003f44270 */
[----:B------:R0:W4:Y:S01]  /*5130*/  @P3 LDG.E.U8 R43, desc[UR10][R6.64] ;  /* 0x0000000a062b3981 */ /* 0x000122000c1e1100 */
[----:B------:R-:W-:Y:S02]  /*5140*/  PRMT R42, RZ, 0x7610, R42 ;  /* 0x00007610ff2a7816 */ /* 0x000fe4000000002a */
[----:B------:R-:W-:-:S04]  /*5150*/  PRMT R25, RZ, 0x7610, R25 ;  /* 0x00007610ff197816 */ /* 0x000fc80000000019 */
[----:B------:R1:W4:Y:S01]  /*5160*/  @P3 LDG.E.U8 R42, desc[UR10][R8.64] ;  /* 0x0000000a082a3981 */ /* 0x000322000c1e1100 */
[----:B0-----:R-:W-:-:S03]  /*5170*/  IADD3 R6, P1, R2, R45, RZ ;  /* 0x0000002d02067210 */ /* 0x001fc60007f3e0ff */
[----:B------:R-:W4:Y:S01]  /*5180*/  LDL R45, [R1+0x26c] ;  /* 0x00026c00012d7983 */ /* 0x000f220000100800 */
[----:B-1----:R-:W-:-:S03]  /*5190*/  IADD3 R8, P0, R2, R37, RZ ;  /* 0x0000002502087210 */ /* 0x002fc60007f1e0ff */
[----:B------:R-:W4:Y:S01]  /*51a0*/  LDL R37, [R1+0x274] ;  /* 0x0002740001257983 */ /* 0x000f220000100800 */
[----:B------:R-:W-:Y:S02]  /*51b0*/  PRMT R24, RZ, 0x7610, R24 ;  /* 0x00007610ff187816 */ /* 0x000fe40000000018 */
[----:B------:R-:W-:Y:S02]  /*51c0*/  ISETP.GT.AND P3, PT, R3, 0xd, PT ;  /* 0x0000000d0300780c */ /* 0x000fe40003f64270 */
[----:B------:R-:W-:Y:S02]  /*51d0*/  PRMT R40, RZ, 0x7610, R40 ;  /* 0x00007610ff287816 */ /* 0x000fe40000000028 */
[----:B------:R-:W-:Y:S01]  /*51e0*/  PRMT R41, RZ, 0x7610, R41 ;  /* 0x00007610ff297816 */ /* 0x000fe20000000029 */
[----:B--2---:R-:W-:Y:S02]  /*51f0*/  IMAD.X R7, R0, 0x1, R11, P1 ;  /* 0x0000000100077824 */ /* 0x004fe400008e060b */
[----:B------:R-:W2:Y:S04]  /*5200*/  LDL R11, [R1+0x278] ;  /* 0x00027800010b7983 */ /* 0x000ea80000100800 */
[----:B------:R0:W2:Y:S02]  /*5210*/  @P2 LDG.E.U8 R25, desc[UR10][R6.64] ;  /* 0x0000000a06192981 */ /* 0x0000a4000c1e1100 */
[----:B0-----:R-:W-:-:S02]  /*5220*/  IADD3 R6, P1, R2, R51, RZ ;  /* 0x0000003302067210 */ /* 0x001fc40007f3e0ff */
[----:B------:R-:W2:Y:S01]  /*5230*/  LDL R51, [R1+0x27c] ;  /* 0x00027c0001337983 */ /* 0x000ea20000100800 */
[----:B---3--:R-:W-:-:S03]  /*5240*/  IMAD.X R9, R0, 0x1, R10, P0 ;  /* 0x0000000100097824 */ /* 0x008fc600000e060a */
[----:B------:R-:W3:Y:S01]  /*5250*/  LDL R10, [R1+0x280] ;  /* 0x00028000010a7983 */ /* 0x000ee20000100800 */
[----:B----4-:R-:W-:-:S03]  /*5260*/  IMAD.X R7, R0, 0x1, R36, P1 ;  /* 0x0000000100077824 */ /* 0x010fc600008e0624 */
[----:B------:R0:W4:Y:S04]  /*5270*/  @P2 LDG.E.U8 R24, desc[UR10][R8.64] ;  /* 0x0000000a08182981 */ /* 0x000128000c1e1100 */
[----:B------:R-:W4:Y:S04]  /*5280*/  LDL R36, [R1+0x288] ;  /* 0x0002880001247983 */ /* 0x000f280000100800 */
[----:B------:R1:W4:Y:S01]  /*5290*/  @P3 LDG.E.U8 R41, desc[UR10][R6.64] ;  /* 0x0000000a06293981 */ /* 0x000322000c1e1100 */
[----:B0-----:R-:W-:-:S03]  /*52a0*/  IADD3 R8, P0, R2, R50, RZ ;  /* 0x0000003202087210 */ /* 0x001fc60007f1e0ff */
[----:B------:R-:W4:Y:S02]  /*52b0*/  LDL R50, [R1+0x290] ;  /* 0x0002900001327983 */ /* 0x000f240000100800 */
[----:B------:R-:W-:Y:S02]  /*52c0*/  IMAD.X R9, R0, 0x1, R32, P0 ;  /* 0x0000000100097824 */ /* 0x000fe400000e0620 */
[----:B------:R-:W4:Y:S01]  /*52d0*/  LDL R32, [R1+0x284] ;  /* 0x0002840001207983 */ /* 0x000f220000100800 */
[----:B-1----:R-:W-:-:S03]  /*52e0*/  IADD3 R6, P1, R2, R52, RZ ;  /* 0x0000003402067210 */ /* 0x002fc60007f3e0ff */
[----:B------:R0:W4:Y:S01]  /*52f0*/  @P3 LDG.E.U8 R40, desc[UR10][R8.64] ;  /* 0x0000000a08283981 */ /* 0x000122000c1e1100 */
[----:B------:R-:W-:Y:S02]  /*5300*/  ISETP.GT.AND P2, PT, R3, 0xe, PT ;  /* 0x0000000e0300780c */ /* 0x000fe40003f44270 */
[----:B------:R-:W-:Y:S01]  /*5310*/  PRMT R39, RZ, 0x7610, R39 ;  /* 0x00007610ff277816 */ /* 0x000fe20000000027 */
[----:B------:R-:W4:Y:S01]  /*5320*/  LDL R52, [R1+0x29c] ;  /* 0x00029c0001347983 */ /* 0x000f220000100800 */
[----:B0-----:R-:W-:-:S03]  /*5330*/  IADD3 R8, P0, R2, R48, RZ ;  /* 0x0000003002087210 */ /* 0x001fc60007f1e0ff */
[----:B------:R-:W4:Y:S01]  /*5340*/  LDL R48, [R1+0x28c] ;  /* 0x00028c0001307983 */ /* 0x000f220000100800 */
[----:B------:R-:W-:-:S03]  /*5350*/  IMAD.X R7, R0, 0x1, R47, P1 ;  /* 0x0000000100077824 */ /* 0x000fc600008e062f */
[----:B------:R-:W4:Y:S04]  /*5360*/  LDL R47, [R1+0x298] ;  /* 0x00029800012f7983 */ /* 0x000f280000100800 */
[----:B------:R2:W4:Y:S01]  /*5370*/  @P2 LDG.E.U8 R39, desc[UR10][R6.64] ;  /* 0x0000000a06272981 */ /* 0x000522000c1e1100 */
[----:B------:R-:W-:Y:S01]  /*5380*/  PRMT R38, RZ, 0x7610, R38 ;  /* 0x00007610ff267816 */ /* 0x000fe20000000026 */
[----:B------:R-:W-:Y:S02]  /*5390*/  IMAD.X R9, R0, 0x1, R45, P0 ;  /* 0x0000000100097824 */ /* 0x000fe400000e062d */
[----:B------:R-:W4:Y:S04]  /*53a0*/  LDL R45, [R1+0x294] ;  /* 0x00029400012d7983 */ /* 0x000f280000100800 */
[----:B------:R4:W4:Y:S01]  /*53b0*/  @P2 LDG.E.U8 R38, desc[UR10][R8.64] ;  /* 0x0000000a08262981 */ /* 0x000922000c1e1100 */
[----:B------:R-:W-:-:S02]  /*53c0*/  ISETP.GT.AND P3, PT, R3, 0xf, PT ;  /* 0x0000000f0300780c */ /* 0x000fc40003f64270 */
[----:B------:R-:W-:Y:S02]  /*53d0*/  PRMT R252, RZ, 0x7610, R252 ;  /* 0x00007610fffc7816 */ /* 0x000fe400000000fc */
[----:B------:R-:W-:Y:S02]  /*53e0*/  PRMT R251, RZ, 0x7610, R251 ;  /* 0x00007610fffb7816 */ /* 0x000fe400000000fb */
[----:B--2---:R-:W-:-:S05]  /*53f0*/  IADD3 R6, P1, R2, R11, RZ ;  /* 0x0000000b02067210 */ /* 0x004fca0007f3e0ff */
[----:B------:R-:W-:Y:S02]  /*5400*/  IMAD.X R7, R0, 0x1, R37, P1 ;  /* 0x0000000100077824 */ /* 0x000fe400008e0625 */
[----:B------:R-:W2:Y:S04]  /*5410*/  LDL R37, [R1+0x2a4] ;  /* 0x0002a40001257983 */ /* 0x000ea80000100800 */
[----:B------:R0:W2:Y:S01]  /*5420*/  @P3 LDG.E.U8 R252, desc[UR10][R6.64] ;  /* 0x0000000a06fc3981 */ /* 0x0000a2000c1e1100 */
[C---:B---3--:R-:W-:Y:S02]  /*5430*/  IADD3 R10, P0, R2.reuse, R10, RZ ;  /* 0x0000000a020a7210 */ /* 0x048fe40007f1e0ff */
[----:B----4-:R-:W-:Y:S02]  /*5440*/  IADD3 R8, P1, R2, R36, RZ ;  /* 0x0000002402087210 */ /* 0x010fe40007f3e0ff */
[----:B------:R-:W3:Y:S01]  /*5450*/  LDL R36, [R1+0x2b0] ;  /* 0x0002b00001247983 */ /* 0x000ee20000100800 */
[----:B------:R-:W-:-:S03]  /*5460*/  IMAD.X R11, R0, 0x1, R51, P0 ;  /* 0x00000001000b7824 */ /* 0x000fc600000e0633 */
[----:B------:R-:W4:Y:S01]  /*5470*/  LDL R51, [R1+0x2ac] ;  /* 0x0002ac0001337983 */ /* 0x000f220000100800 */
[----:B------:R-:W-:Y:S01]  /*5480*/  IMAD.X R9, R0, 0x1, R32, P1 ;  /* 0x0000000100097824 */ /* 0x000fe200008e0620 */
[----:B0-----:R-:W-:Y:S02]  /*5490*/  IADD3 R6, P0, R2, R50, RZ ;  /* 0x0000003202067210 */ /* 0x001fe40007f1e0ff */
[----:B------:R-:W4:Y:S04]  /*54a0*/  LDL R32, [R1+0x2b8] ;  /* 0x0002b80001207983 */ /* 0x000f280000100800 */
[----:B------:R-:W4:Y:S04]  /*54b0*/  LDL R50, [R1+0x2b4] ;  /* 0x0002b40001327983 */ /* 0x000f280000100800 */
[----:B------:R0:W4:Y:S01]  /*54c0*/  @P3 LDG.E.U8 R251, desc[UR10][R10.64] ;  /* 0x0000000a0afb3981 */ /* 0x000122000c1e1100 */
[----:B------:R-:W-:-:S03]  /*54d0*/  IMAD.X R7, R0, 0x1, R48, P0 ;  /* 0x0000000100077824 */ /* 0x000fc600000e0630 */
[----:B------:R-:W4:Y:S01]  /*54e0*/  LDL R48, [R1+0x2c0] ;  /* 0x0002c00001307983 */ /* 0x000f220000100800 */
[----:B0-----:R-:W-:-:S03]  /*54f0*/  IADD3 R10, P1, R2, R47, RZ ;  /* 0x0000002f020a7210 */ /* 0x001fc60007f3e0ff */
[----:B------:R-:W4:Y:S01]  /*5500*/  LDL R47, [R1+0x2bc] ;  /* 0x0002bc00012f7983 */ /* 0x000f220000100800 */
[C---:B------:R-:W-:Y:S02]  /*5510*/  ISETP.GT.AND P2, PT, R3.reuse, 0x10, PT ;  /* 0x000000100300780c */ /* 0x040fe40003f44270 */
[----:B------:R-:W-:Y:S02]  /*5520*/  PRMT R250, RZ, 0x7610, R250 ;  /* 0x00007610fffa7816 */ /* 0x000fe400000000fa */
[----:B------:R-:W-:Y:S02]  /*5530*/  PRMT R249, RZ, 0x7610, R249 ;  /* 0x00007610fff97816 */ /* 0x000fe400000000f9 */
[----:B------:R-:W-:-:S07]  /*5540*/  ISETP.GT.AND P3, PT, R3, 0x11, PT ;  /* 0x000000110300780c */ /* 0x000fce0003f64270 */
[----:B------:R0:W4:Y:S04]  /*5550*/  @P2 LDG.E.U8 R250, desc[UR10][R8.64] ;  /* 0x0000000a08fa2981 */ /* 0x000128000c1e1100 */
[----:B------:R1:W4:Y:S01]  /*5560*/  @P2 LDG.E.U8 R249, desc[UR10][R6.64] ;  /* 0x0000000a06f92981 */ /* 0x000322000c1e1100 */
[----:B------:R-:W-:-:S03]  /*5570*/  IMAD.X R11, R0, 0x1, R45, P1 ;  /* 0x00000001000b7824 */ /* 0x000fc600008e062d */
[----:B------:R-:W4:Y:S01]  /*5580*/  LDL R45, [R1+0x2c8] ;  /* 0x0002c800012d7983 */ /* 0x000f220000100800 */
[C---:B0-----:R-:W-:Y:S02]  /*5590*/  IADD3 R8, P1, R2.reuse, R53, RZ ;  /* 0x0000003502087210 */ /* 0x041fe40007f3e0ff */
[----:B-1----:R-:W-:Y:S01]  /*55a0*/  IADD3 R6, P2, R2, R54, RZ ;  /* 0x0000003602067210 */ /* 0x002fe20007f5e0ff */
[----:B------:R-:W4:Y:S04]  /*55b0*/  LDL R53, [R1+0x2c4] ;  /* 0x0002c40001357983 */ /* 0x000f280000100800 */
[----:B------:R-:W-:Y:S01]  /*55c0*/  IMAD.X R7, R0, 0x1, R52, P2 ;  /* 0x0000000100077824 */ /* 0x000fe200010e0634 */
[----:B------:R-:W-:Y:S01]  /*55d0*/  PRMT R247, RZ, 0x7610, R247 ;  /* 0x00007610fff77816 */ /* 0x000fe200000000f7 */
[----:B------:R-:W4:Y:S01]  /*55e0*/  LDL R52, [R1+0x2d0] ;  /* 0x0002d00001347983 */ /* 0x000f220000100800 */
[----:B------:R-:W-:-:S03]  /*55f0*/  ISETP.GT.AND P0, PT, R3, 0x12, PT ;  /* 0x000000120300780c */ /* 0x000fc60003f04270 */
[----:B------:R-:W4:Y:S04]  /*5600*/  LDL R54, [R1+0x2d4] ;  /* 0x0002d40001367983 */ /* 0x000f280000100800 */
[----:B------:R3:W4:Y:S01]  /*5610*/  @P3 LDG.E.U8 R247, desc[UR10][R6.64] ;  /* 0x0000000a06f73981 */ /* 0x000722000c1e1100 */
[----:B------:R-:W-:Y:S02]  /*5620*/  PRMT R246, RZ, 0x7610, R246 ;  /* 0x00007610fff67816 */ /* 0x000fe400000000f6 */
[----:B------:R-:W-:Y:S01]  /*5630*/  PRMT R245, RZ, 0x7610, R245 ;  /* 0x00007610fff57816 */ /* 0x000fe200000000f5 */
[----:B--2---:R-:W-:Y:S02]  /*5640*/  IMAD.X R9, R0, 0x1, R37, P1 ;  /* 0x0000000100097824 */ /* 0x004fe400008e0625 */
[----:B------:R-:W2:Y:S04]  /*5650*/  LDL R37, [R1+0x2cc] ;  /* 0x0002cc0001257983 */ /* 0x000ea80000100800 */
[----:B------:R0:W2:Y:S01]  /*5660*/  @P0 LDG.E.U8 R246, desc[UR10][R8.64] ;  /* 0x0000000a08f60981 */ /* 0x0000a2000c1e1100 */
[----:B---3--:R-:W-:-:S03]  /*5670*/  IADD3 R6, P1, R2, R36, RZ ;  /* 0x0000002402067210 */ /* 0x008fc60007f3e0ff */
[----:B------:R-:W3:Y:S02]  /*5680*/  LDL R36, [R1+0x2d8] ;  /* 0x0002d80001247983 */ /* 0x000ee40000100800 */
[----:B----4-:R-:W-:Y:S02]  /*5690*/  IMAD.X R7, R0, 0x1, R51, P1 ;  /* 0x0000000100077824 */ /* 0x010fe400008e0633 */
[----:B------:R-:W4:Y:S04]  /*56a0*/  LDL R51, [R1+0x2e0] ;  /* 0x0002e00001337983 */ /* 0x000f280000100800 */
[----:B------:R1:W4:Y:S01]  /*56b0*/  @P0 LDG.E.U8 R245, desc[UR10][R6.64] ;  /* 0x0000000a06f50981 */ /* 0x000322000c1e1100 */
[----:B0-----:R-:W-:-:S03]  /*56c0*/  IADD3 R8, P1, R2, R32, RZ ;  /* 0x0000002002087210 */ /* 0x001fc60007f3e0ff */
[----:B------:R-:W4:Y:S02]  /*56d0*/  LDL R32, [R1+0x2dc] ;  /* 0x0002dc0001207983 */ /* 0x000f240000100800 */
[----:B------:R-:W-:Y:S02]  /*56e0*/  IMAD.X R9, R0, 0x1, R50, P1 ;  /* 0x0000000100097824 */ /* 0x000fe400008e0632 */
[----:B------:R-:W4:Y:S01]  /*56f0*/  LDL R50, [R1+0x2e8] ;  /* 0x0002e80001327983 */ /* 0x000f220000100800 */
[----:B-1----:R-:W-:-:S03]  /*5700*/  IADD3 R6, P0, R2, R48, RZ ;  /* 0x0000003002067210 */ /* 0x002fc60007f1e0ff */
[----:B------:R-:W4:Y:S02]  /*5710*/  LDL R48, [R1+0x2e4] ;  /* 0x0002e40001307983 */ /* 0x000f240000100800 */
[----:B------:R-:W-:Y:S02]  /*5720*/  IMAD.X R7, R0, 0x1, R47, P0 ;  /* 0x0000000100077824 */ /* 0x000fe400000e062f */
[----:B------:R-:W4:Y:S01]  /*5730*/  LDL R47, [R1+0x2f0] ;  /* 0x0002f000012f7983 */ /* 0x000f220000100800 */
[C---:B------:R-:W-:Y:S02]  /*5740*/  ISETP.GT.AND P2, PT, R3.reuse, 0x13, PT ;  /* 0x000000130300780c */ /* 0x040fe40003f44270 */
[----:B------:R-:W-:Y:S02]  /*5750*/  PRMT R243, RZ, 0x7610, R243 ;  /* 0x00007610fff37816 */ /* 0x000fe400000000f3 */
[----:B------:R-:W-:Y:S02]  /*5760*/  ISETP.GT.AND P1, PT, R3, 0x14, PT ;  /* 0x000000140300780c */ /* 0x000fe40003f24270 */
[----:B------:R-:W-:-:S07]  /*5770*/  PRMT R242, RZ, 0x7610, R242 ;  /* 0x00007610fff27816 */ /* 0x000fce00000000f2 */
[----:B------:R0:W4:Y:S02]  /*5780*/  @P2 LDG.E.U8 R243, desc[UR10][R6.64] ;  /* 0x0000000a06f32981 */ /* 0x000124000c1e1100 */
[----:B0-----:R-:W-:Y:S02]  /*5790*/  IADD3 R6, P0, R2, R45, RZ ;  /* 0x0000002d02067210 */ /* 0x001fe40007f1e0ff */
[----:B------:R-:W4:Y:S03]  /*57a0*/  LDL R45, [R1+0x2ec] ;  /* 0x0002ec00012d7983 */ /* 0x000f260000100800 */
[----:B------:R-:W-:Y:S01]  /*57b0*/  IMAD.X R7, R0, 0x1, R53, P0 ;  /* 0x0000000100077824 */ /* 0x000fe200000e0635 */
[----:B------:R-:W-:Y:S01]  /*57c0*/  PRMT R241, RZ, 0x7610, R241 ;  /* 0x00007610fff17816 */ /* 0x000fe200000000f1 */
[----:B------:R-:W4:Y:S04]  /*57d0*/  LDL R53, [R1+0x2f4] ;  /* 0x0002f40001357983 */ /* 0x000f280000100800 */
[----:B------:R0:W4:Y:S02]  /*57e0*/  @P1 LDG.E.U8 R242, desc[UR10][R6.64] ;  /* 0x0000000a06f21981 */ /* 0x000124000c1e1100 */
[----:B0-----:R-:W-:-:S02]  /*57f0*/  IADD3 R6, P0, R2, R52, RZ ;  /* 0x0000003402067210 */ /* 0x001fc40007f1e0ff */
[----:B------:R-:W-:Y:S01]  /*5800*/  PRMT R240, RZ, 0x7610, R240 ;  /* 0x00007610fff07816 */ /* 0x000fe200000000f0 */
[----:B------:R-:W4:Y:S01]  /*5810*/  LDL R52, [R1+0x300] ;  /* 0x0003000001347983 */ /* 0x000f220000100800 */
[----:B------:R-:W-:Y:S02]  /*5820*/  PRMT R239, RZ, 0x7610, R239 ;  /* 0x00007610ffef7816 */ /* 0x000fe400000000ef */
[----:B------:R-:W-:Y:S01]  /*5830*/  PRMT R238, RZ, 0x7610, R238 ;  /* 0x00007610ffee7816 */ /* 0x000fe200000000ee */
[----:B--2---:R-:W-:Y:S02]  /*5840*/  IMAD.X R7, R0, 0x1, R37, P0 ;  /* 0x0000000100077824 */ /* 0x004fe400000e0625 */
[----:B------:R-:W2:Y:S04]  /*5850*/  LDL R37, [R1+0x2f8] ;  /* 0x0002f80001257983 */ /* 0x000ea80000100800 */
[----:B------:R3:W2:Y:S01]  /*5860*/  @P1 LDG.E.U8 R241, desc[UR10][R6.64] ;  /* 0x0000000a06f11981 */ /* 0x0006a2000c1e1100 */
[----:B------:R-:W-:-:S02]  /*5870*/  ISETP.GT.AND P1, PT, R3, 0x15, PT ;  /* 0x000000150300780c */ /* 0x000fc40003f24270 */
[----:B---3--:R-:W-:Y:S02]  /*5880*/  IADD3 R6, P0, R2, R36, RZ ;  /* 0x0000002402067210 */ /* 0x008fe40007f1e0ff */
[----:B------:R-:W3:Y:S03]  /*5890*/  LDL R36, [R1+0x2fc] ;  /* 0x0002fc0001247983 */ /* 0x000ee60000100800 */
[----:B------:R-:W-:Y:S02]  /*58a0*/  IMAD.X R7, R0, 0x1, R54, P0 ;  /* 0x0000000100077824 */ /* 0x000fe400000e0636 */
[----:B------:R-:W3:Y:S04]  /*58b0*/  LDL R54, [R1+0x304] ;  /* 0x0003040001367983 */ /* 0x000ee80000100800 */
[----:B------:R4:W3:Y:S02]  /*58c0*/  @P1 LDG.E.U8 R240, desc[UR10][R6.64] ;  /* 0x0000000a06f01981 */ /* 0x0008e4000c1e1100 */
[----:B----4-:R-:W-:-:S02]  /*58d0*/  IADD3 R6, P0, R2, R51, RZ ;  /* 0x0000003302067210 */ /* 0x010fc40007f1e0ff */
[----:B------:R-:W4:Y:S03]  /*58e0*/  LDL R51, [R1+0x310] ;  /* 0x0003100001337983 */ /* 0x000f260000100800 */
[----:B------:R-:W-:Y:S02]  /*58f0*/  IMAD.X R7, R0, 0x1, R32, P0 ;  /* 0x0000000100077824 */ /* 0x000fe400000e0620 */
[----:B------:R-:W4:Y:S04]  /*5900*/  LDL R32, [R1+0x308] ;  /* 0x0003080001207983 */ /* 0x000f280000100800 */
[----:B------:R0:W4:Y:S01]  /*5910*/  @P1 LDG.E.U8 R239, desc[UR10][R6.64] ;  /* 0x0000000a06ef1981 */ /* 0x000122000c1e1100 */
[----:B------:R-:W-:-:S02]  /*5920*/  ISETP.GT.AND P1, PT, R3, 0x16, PT ;  /* 0x000000160300780c */ /* 0x000fc40003f24270 */
[----:B0-----:R-:W-:Y:S02]  /*5930*/  IADD3 R6, P0, R2, R50, RZ ;  /* 0x0000003202067210 */ /* 0x001fe40007f1e0ff */
[----:B------:R-:W4:Y:S03]  /*5940*/  LDL R50, [R1+0x30c] ;  /* 0x00030c0001327983 */ /* 0x000f260000100800 */
[----:B------:R-:W-:Y:S02]  /*5950*/  IMAD.X R7, R0, 0x1, R48, P0 ;  /* 0x0000000100077824 */ /* 0x000fe400000e0630 */
[----:B------:R-:W4:Y:S04]  /*5960*/  LDL R48, [R1+0x318] ;  /* 0x0003180001307983 */ /* 0x000f280000100800 */
[----:B------:R0:W4:Y:S02]  /*5970*/  @P1 LDG.E.U8 R238, desc[UR10][R6.64] ;  /* 0x0000000a06ee1981 */ /* 0x000124000c1e1100 */
[----:B0-----:R-:W-:-:S02]  /*5980*/  IADD3 R6, P0, R2, R47, RZ ;  /* 0x0000002f02067210 */ /* 0x001fc40007f1e0ff */
[----:B------:R-:W4:Y:S01]  /*5990*/  LDL R47, [R1+0x314] ;  /* 0x00031400012f7983 */ /* 0x000f220000100800 */
[----:B------:R-:W-:Y:S02]  /*59a0*/  PRMT R236, RZ, 0x7610, R236 ;  /* 0x00007610ffec7816 */ /* 0x000fe400000000ec */
[----:B------:R-:W-:Y:S02]  /*59b0*/  IMAD.X R7, R0, 0x1, R45, P0 ;  /* 0x0000000100077824 */ /* 0x000fe400000e062d */
[----:B------:R-:W4:Y:S04]  /*59c0*/  LDL R45, [R1+0x320] ;  /* 0x00032000012d7983 */ /* 0x000f280000100800 */
[----:B------:R2:W4:Y:S01]  /*59d0*/  @P1 LDG.E.U8 R236, desc[UR10][R6.64] ;  /* 0x0000000a06ec1981 */ /* 0x000522000c1e1100 */
[----:B------:R-:W-:-:S02]  /*59e0*/  ISETP.GT.AND P1, PT, R3, 0x17, PT ;  /* 0x000000170300780c */ /* 0x000fc40003f24270 */
[----:B------:R-:W-:Y:S02]  /*59f0*/  PRMT R235, RZ, 0x7610, R235 ;  /* 0x00007610ffeb7816 */ /* 0x000fe400000000eb */
[----:B------:R-:W-:Y:S02]  /*5a00*/  PRMT R234, RZ, 0x7610, R234 ;  /* 0x00007610ffea7816 */ /* 0x000fe400000000ea */
[----:B------:R-:W-:Y:S02]  /*5a10*/  PRMT R23, RZ, 0x7610, R23 ;  /* 0x00007610ff177816 */ /* 0x000fe40000000017 */
[----:B------:R-:W-:Y:S02]  /*5a20*/  PRMT R22, RZ, 0x7610, R22 ;  /* 0x00007610ff167816 */ /* 0x000fe40000000016 */
[----:B--2---:R-:W-:Y:S02]  /*5a30*/  IADD3 R6, P0, R2, R37, RZ ;  /* 0x0000002502067210 */ /* 0x004fe40007f1e0ff */
[----:B------:R-:W2:Y:S03]  /*5a40*/  LDL R37, [R1+0x31c] ;  /* 0x00031c0001257983 */ /* 0x000ea60000100800 */
[----:B------:R-:W-:-:S02]  /*5a50*/  IMAD.X R7, R0, 0x1, R53, P0 ;  /* 0x0000000100077824 */ /* 0x000fc400000e0635 */
[----:B------:R-:W2:Y:S04]  /*5a60*/  LDL R53, [R1+0x328] ;  /* 0x0003280001357983 */ /* 0x000ea80000100800 */
[----:B------:R0:W2:Y:S02]  /*5a70*/  @P1 LDG.E.U8 R235, desc[UR10][R6.64] ;  /* 0x0000000a06eb1981 */ /* 0x0000a4000c1e1100 */
[----:B0-----:R-:W-:Y:S02]  /*5a80*/  IADD3 R6, P0, R2, R52, RZ ;  /* 0x0000003402067210 */ /* 0x001fe40007f1e0ff */
[----:B------:R-:W2:Y:S03]  /*5a90*/  LDL R52, [R1+0x324] ;  /* 0x0003240001347983 */ /* 0x000ea60000100800 */
[----:B---3--:R-:W-:-:S02]  /*5aa0*/  IMAD.X R7, R0, 0x1, R36, P0 ;  /* 0x0000000100077824 */ /* 0x008fc400000e0624 */
[----:B------:R-:W3:Y:S04]  /*5ab0*/  LDL R36, [R1+0x330] ;  /* 0x0003300001247983 */ /* 0x000ee80000100800 */
[----:B------:R4:W3:Y:S01]  /*5ac0*/  @P1 LDG.E.U8 R234, desc[UR10][R6.64] ;  /* 0x0000000a06ea1981 */ /* 0x0008e2000c1e1100 */
[----:B------:R-:W-:Y:S02]  /*5ad0*/  ISETP.GT.AND P1, PT, R3, 0x18, PT ;  /* 0x000000180300780c */ /* 0x000fe40003f24270 */
[----:B----4-:R-:W-:Y:S02]  /*5ae0*/  IADD3 R6, P0, R2, R32, RZ ;  /* 0x0000002002067210 */ /* 0x010fe40007f1e0ff */
[----:B------:R-:W4:Y:S03]  /*5af0*/  LDL R32, [R1+0x32c] ;  /* 0x00032c0001207983 */ /* 0x000f260000100800 */
[----:B------:R-:W-:Y:S01]  /*5b00*/  IMAD.X R7, R0, 0x1, R54, P0 ;  /* 0x0000000100077824 */ /* 0x000fe200000e0636 */
[----:B------:R-:W-:Y:S01]  /*5b10*/  PRMT R21, RZ, 0x7610, R21 ;  /* 0x00007610ff157816 */ /* 0x000fe20000000015 */
[----:B------:R-:W4:Y:S04]  /*5b20*/  LDL R54, [R1+0x34c] ;  /* 0x00034c0001367983 */ /* 0x000f280000100800 */
[----:B------:R0:W4:Y:S02]  /*5b30*/  @P1 LDG.E.U8 R23, desc[UR10][R6.64] ;  /* 0x0000000a06171981 */ /* 0x000124000c1e1100 */
[----:B0-----:R-:W-:-:S02]  /*5b40*/  IADD3 R6, P0, R2, R51, RZ ;  /* 0x0000003302067210 */ /* 0x001fc40007f1e0ff */
[----:B------:R-:W4:Y:S03]  /*5b50*/  LDL R51, [R1+0x338] ;  /* 0x0003380001337983 */ /* 0x000f260000100800 */
[----:B------:R-:W-:Y:S02]  /*5b60*/  IMAD.X R7, R0, 0x1, R50, P0 ;  /* 0x0000000100077824 */ /* 0x000fe400000e0632 */
[----:B------:R-:W4:Y:S04]  /*5b70*/  LDL R50, [R1+0x334] ;  /* 0x0003340001327983 */ /* 0x000f280000100800 */
[----:B------:R0:W4:Y:S02]  /*5b80*/  @P1 LDG.E.U8 R22, desc[UR10][R6.64] ;  /* 0x0000000a06161981 */ /* 0x000124000c1e1100 */
[----:B0-----:R-:W-:-:S02]  /*5b90*/  IADD3 R6, P0, R2, R48, RZ ;  /* 0x0000003002067210 */ /* 0x001fc40007f1e0ff */
[----:B------:R-:W4:Y:S03]  /*5ba0*/  LDL R48, [R1+0x340] ;  /* 0x0003400001307983 */ /* 0x000f260000100800 */
[----:B------:R-:W-:Y:S02]  /*5bb0*/  IMAD.X R7, R0, 0x1, R47, P0 ;  /* 0x0000000100077824 */ /* 0x000fe400000e062f */
[----:B------:R-:W4:Y:S01]  /*5bc0*/  LDL R47, [R1+0x33c] ;  /* 0x00033c00012f7983 */ /* 0x000f220000100800 */
[----:B------:R-:W-:Y:S02]  /*5bd0*/  ISETP.GT.AND P1, PT, R3, 0x19, PT ;  /* 0x000000190300780c */ /* 0x000fe40003f24270 */
[----:B------:R-:W-:-:S11]  /*5be0*/  PRMT R20, RZ, 0x7610, R20 ;  /* 0x00007610ff147816 */ /* 0x000fd60000000014 */
[----:B------:R0:W4:Y:S02]  /*5bf0*/  @P1 LDG.E.U8 R21, desc[UR10][R6.64] ;  /* 0x0000000a06151981 */ /* 0x000124000c1e1100 */
[----:B0-----:R-:W-:Y:S02]  /*5c00*/  IADD3 R6, P0, R2, R45, RZ ;  /* 0x0000002d02067210 */ /* 0x001fe40007f1e0ff */
[----:B------:R-:W4:Y:S01]  /*5c10*/  LDL R45, [R1+0x348] ;  /* 0x00034800012d7983 */ /* 0x000f220000100800 */
[----:B------:R-:W-:Y:S02]  /*5c20*/  PRMT R19, RZ, 0x7610, R19 ;  /* 0x00007610ff137816 */ /* 0x000fe40000000013 */
[----:B------:R-:W-:Y:S02]  /*5c30*/  PRMT R18, RZ, 0x7610, R18 ;  /* 0x00007610ff127816 */ /* 0x000fe40000000012 */
[----:B------:R-:W-:Y:S01]  /*5c40*/  PRMT R17, RZ, 0x7610, R17 ;  /* 0x00007610ff117816 */ /* 0x000fe20000000011 */
[----:B--2---:R-:W-:-:S02]  /*5c50*/  IMAD.X R7, R0, 0x1, R37, P0 ;  /* 0x0000000100077824 */ /* 0x004fc400000e0625 */
[----:B------:R-:W2:Y:S04]  /*5c60*/  LDL R37, [R1+0x344] ;  /* 0x0003440001257983 */ /* 0x000ea80000100800 */
[----:B------:R0:W2:Y:S01]  /*5c70*/  @P1 LDG.E.U8 R20, desc[UR10][R6.64] ;  /* 0x0000000a06141981 */ /* 0x0000a2000c1e1100 */
[----:B------:R-:W-:Y:S02]  /*5c80*/  ISETP.GT.AND P1, PT, R3, 0x1a, PT ;  /* 0x0000001a0300780c */ /* 0x000fe40003f24270 */
[----:B0-----:R-:W-:Y:S02]  /*5c90*/  IADD3 R6, P0, R2, R53, RZ ;  /* 0x0000003502067210 */ /* 0x001fe40007f1e0ff */
[----:B------:R-:W2:Y:S03]  /*5ca0*/  LDL R53, [R1+0x360] ;  /* 0x0003600001357983 */ /* 0x000ea60000100800 */
[----:B------:R-:W-:-:S02]  /*5cb0*/  IMAD.X R7, R0, 0x1, R52, P0 ;  /* 0x0000000100077824 */ /* 0x000fc400000e0634 */
[----:B------:R-:W2:Y:S04]  /*5cc0*/  LDL R52, [R1+0x35c] ;  /* 0x00035c0001347983 */ /* 0x000ea80000100800 */
[----:B------:R3:W2:Y:S02]  /*5cd0*/  @P1 LDG.E.U8 R19, desc[UR10][R6.64] ;  /* 0x0000000a06131981 */ /* 0x0006a4000c1e1100 */
[----:B---3--:R-:W-:Y:S02]  /*5ce0*/  IADD3 R6, P0, R2, R36, RZ ;  /* 0x0000002402067210 */ /* 0x008fe40007f1e0ff */
[----:B------:R-:W3:Y:S03]  /*5cf0*/  LDL R36, [R1+0x358] ;  /* 0x0003580001247983 */ /* 0x000ee60000100800 */
[----:B----4-:R-:W-:-:S02]  /*5d00*/  IMAD.X R7, R0, 0x1, R32, P0 ;  /* 0x0000000100077824 */ /* 0x010fc400000e0620 */
[----:B------:R-:W4:Y:S04]  /*5d10*/  LDL R32, [R1+0x354] ;  /* 0x0003540001207983 */ /* 0x000f280000100800 */
[----:B------:R0:W4:Y:S01]  /*5d20*/  @P1 LDG.E.U8 R18, desc[UR10][R6.64] ;  /* 0x0000000a06121981 */ /* 0x000122000c1e1100 */
[----:B------:R-:W-:Y:S02]  /*5d30*/  ISETP.GT.AND P1, PT, R3, 0x1b, PT ;  /* 0x0000001b0300780c */ /* 0x000fe40003f24270 */
[----:B0-----:R-:W-:Y:S02]  /*5d40*/  IADD3 R6, P0, R2, R51, RZ ;  /* 0x0000003302067210 */ /* 0x001fe40007f1e0ff */
[----:B------:R-:W4:Y:S03]  /*5d50*/  LDL R51, [R1+0x368] ;  /* 0x0003680001337983 */ /* 0x000f260000100800 */
[----:B------:R-:W-:-:S02]  /*5d60*/  IMAD.X R7, R0, 0x1, R50, P0 ;  /* 0x0000000100077824 */ /* 0x000fc400000e0632 */
[----:B------:R-:W4:Y:S04]  /*5d70*/  LDL R50, [R1+0x364] ;  /* 0x0003640001327983 */ /* 0x000f280000100800 */
[----:B------:R0:W4:Y:S02]  /*5d80*/  @P1 LDG.E.U8 R17, desc[UR10][R6.64] ;  /* 0x0000000a06111981 */ /* 0x000124000c1e1100 */
[----:B0-----:R-:W-:Y:S02]  /*5d90*/  IADD3 R6, P0, R2, R48, RZ ;  /* 0x0000003002067210 */ /* 0x001fe40007f1e0ff */
[----:B------:R-:W4:Y:S03]  /*5da0*/  LDL R48, [R1+0x370] ;  /* 0x0003700001307983 */ /* 0x000f260000100800 */
[----:B------:R-:W-:-:S02]  /*5db0*/  IMAD.X R7, R0, 0x1, R47, P0 ;  /* 0x0000000100077824 */ /* 0x000fc400000e062f */
[----:B------:R-:W4:Y:S01]  /*5dc0*/  LDL R47, [R1+0x36c] ;  /* 0x00036c00012f7983 */ /* 0x000f220000100800 */
[----:B------:R-:W-:-:S06]  /*5dd0*/  PRMT R16, RZ, 0x7610, R16 ;  /* 0x00007610ff107816 */ /* 0x000fcc0000000010 */
[----:B------:R0:W4:Y:S01]  /*5de0*/  @P1 LDG.E.U8 R16, desc[UR10][R6.64] ;  /* 0x0000000a06101981 */ /* 0x000122000c1e1100 */
[----:B------:R-:W-:Y:S02]  /*5df0*/  ISETP.GT.AND P1, PT, R3, 0x1c, PT ;  /* 0x0000001c0300780c */ /* 0x000fe40003f24270 */
[----:B------:R-:W-:Y:S02]  /*5e00*/  PRMT R15, RZ, 0x7610, R15 ;  /* 0x00007610ff0f7816 */ /* 0x000fe4000000000f */
[----:B0-----:R-:W-:Y:S02]  /*5e10*/  IADD3 R6, P0, R2, R45, RZ ;  /* 0x0000002d02067210 */ /* 0x001fe40007f1e0ff */
[----:B------:R-:W4:Y:S01]  /*5e20*/  LDL R45, [R1+0x378] ;  /* 0x00037800012d7983 */ /* 0x000f220000100800 */
[----:B------:R-:W-:Y:S02]  /*5e30*/  PRMT R14, RZ, 0x7610, R14 ;  /* 0x00007610ff0e7816 */ /* 0x000fe4000000000e */
[----:B------:R-:W-:-:S02]  /*5e40*/  PRMT R13, RZ, 0x7610, R13 ;  /* 0x00007610ff0d7816 */ /* 0x000fc4000000000d */
[----:B------:R-:W-:Y:S02]  /*5e50*/  PRMT R12, RZ, 0x7610, R12 ;  /* 0x00007610ff0c7816 */ /* 0x000fe4000000000c */
[----:B------:R-:W-:-:S06]  /*5e60*/  PRMT R248, RZ, 0x7610, R248 ;  /* 0x00007610fff87816 */ /* 0x000fcc00000000f8 */
[----:B------:R0:W4:Y:S02]  /*5e70*/  @P3 LDG.E.U8 R248, desc[UR10][R10.64] ;  /* 0x0000000a0af83981 */ /* 0x000124000c1e1100 */
[----:B0-----:R-:W-:Y:S01]  /*5e80*/  PRMT R11, RZ, 0x7610, R11 ;  /* 0x00007610ff0b7816 */ /* 0x001fe2000000000b */
[----:B--2---:R-:W-:Y:S02]  /*5e90*/  IMAD.X R7, R0, 0x1, R37, P0 ;  /* 0x0000000100077824 */ /* 0x004fe400000e0625 */
[----:B------:R-:W2:Y:S04]  /*5ea0*/  LDL R37, [R1+0x374] ;  /* 0x0003740001257983 */ /* 0x000ea80000100800 */
[----:B------:R0:W2:Y:S02]  /*5eb0*/  @P1 LDG.E.U8 R15, desc[UR10][R6.64] ;  /* 0x0000000a060f1981 */ /* 0x0000a4000c1e1100 */
[----:B0-----:R-:W-:-:S02]  /*5ec0*/  IADD3 R6, P0, R2, R55, RZ ;  /* 0x0000003702067210 */ /* 0x001fc40007f1e0ff */
[----:B------:R-:W2:Y:S03]  /*5ed0*/  LDL R55, [R1+0x120] ;  /* 0x0001200001377983 */ /* 0x000ea60000100800 */
[----:B------:R-:W-:Y:S02]  /*5ee0*/  IMAD.X R7, R0, 0x1, R54, P0 ;  /* 0x0000000100077824 */ /* 0x000fe400000e0636 */
[----:B------:R-:W2:Y:S04]  /*5ef0*/  LDL R54, [R1+0x128] ;  /* 0x0001280001367983 */ /* 0x000ea80000100800 */
[----:B------:R3:W2:Y:S01]  /*5f00*/  @P1 LDG.E.U8 R14, desc[UR10][R6.64] ;  /* 0x0000000a060e1981 */ /* 0x0006a2000c1e1100 */
[----:B------:R-:W-:-:S02]  /*5f10*/  ISETP.GT.AND P1, PT, R3, 0x1d, PT ;  /* 0x0000001d0300780c */ /* 0x000fc40003f24270 */
[----:B---3--:R-:W-:Y:S02]  /*5f20*/  IADD3 R6, P0, R2, R36, RZ ;  /* 0x0000002402067210 */ /* 0x008fe40007f1e0ff */
[----:B------:R-:W3:Y:S03]  /*5f30*/  LDL R36, [R1+0x380] ;  /* 0x0003800001247983 */ /* 0x000ee60000100800 */
[----:B----4-:R-:W-:Y:S02]  /*5f40*/  IMAD.X R7, R0, 0x1, R32, P0 ;  /* 0x0000000100077824 */ /* 0x010fe400000e0620 */
[----:B------:R-:W4:Y:S04]  /*5f50*/  LDL R32, [R1+0x37c] ;  /* 0x00037c0001207983 */ /* 0x000f280000100800 */
[----:B------:R0:W4:Y:S02]  /*5f60*/  @P1 LDG.E.U8 R13, desc[UR10][R6.64] ;  /* 0x0000000a060d1981 */ /* 0x000124000c1e1100 */
[----:B0-----:R-:W-:Y:S01]  /*5f70*/  IADD3 R6, P0, R2, R53, RZ ;  /* 0x0000003502067210 */ /* 0x001fe20007f1e0ff */
[----:B------:R-:W0:Y:S04]  /*5f80*/  S2R R87, SR_TID.X ;  /* 0x0000000000577919 */ /* 0x000e280000002100 */
[----:B------:R-:W-:Y:S01]  /*5f90*/  IMAD.X R7, R0, 0x1, R52, P0 ;  /* 0x0000000100077824 */ /* 0x000fe200000e0634 */
[----:B------:R-:W4:Y:S04]  /*5fa0*/  LDL R53, [R1+0x124] ;  /* 0x0001240001357983 */ /* 0x000f280000100800 */
[----:B------:R1:W4:Y:S01]  /*5fb0*/  @P1 LDG.E.U8 R12, desc[UR10][R6.64] ;  /* 0x0000000a060c1981 */ /* 0x000322000c1e1100 */
[----:B------:R-:W-:-:S02]  /*5fc0*/  ISETP.GT.AND P1, PT, R3, 0x1e, PT ;  /* 0x0000001e0300780c */ /* 0x000fc40003f24270 */
[----:B------:R-:W-:Y:S01]  /*5fd0*/  PRMT R10, RZ, 0x7610, R10 ;  /* 0x00007610ff0a7816 */ /* 0x000fe2000000000a */
[----:B------:R-:W4:Y:S01]  /*5fe0*/  LDL R52, [R1+0x130] ;  /* 0x0001300001347983 */ /* 0x000f220000100800 */
[----:B-1----:R-:W-:-:S03]  /*5ff0*/  IADD3 R6, P0, R2, R51, RZ ;  /* 0x0000003302067210 */ /* 0x002fc60007f1e0ff */
[----:B------:R-:W4:Y:S02]  /*6000*/  LDL R51, [R1+0x12c] ;  /* 0x00012c0001337983 */ /* 0x000f240000100800 */
[----:B------:R-:W-:Y:S01]  /*6010*/  IMAD.X R7, R0, 0x1, R50, P0 ;  /* 0x0000000100077824 */ /* 0x000fe200000e0632 */
[----:B------:R-:W-:Y:S01]  /*6020*/  PRMT R244, RZ, 0x7610, R244 ;  /* 0x00007610fff47816 */ /* 0x000fe200000000f4 */
[----:B------:R-:W4:Y:S04]  /*6030*/  LDL R50, [R1+0x138] ;  /* 0x0001380001327983 */ /* 0x000f280000100800 */
[----:B------:R1:W4:Y:S04]  /*6040*/  @P1 LDG.E.U8 R11, desc[UR10][R6.64] ;  /* 0x0000000a060b1981 */ /* 0x000328000c1e1100 */
[----:B------:R0:W4:Y:S01]  /*6050*/  @P2 LDG.E.U8 R244, desc[UR10][R8.64] ;  /* 0x0000000a08f42981 */ /* 0x000122000c1e1100 */
[----:B-1----:R-:W-:-:S05]  /*6060*/  IADD3 R6, P0, R2, R48, RZ ;  /* 0x0000003002067210 */ /* 0x002fca0007f1e0ff */
[----:B------:R-:W-:Y:S02]  /*6070*/  IMAD.X R7, R0, 0x1, R47, P0 ;  /* 0x0000000100077824 */ /* 0x000fe400000e062f */
[----:B------:R-:W4:Y:S04]  /*6080*/  LDL R47, [R1+0x11c] ;  /* 0x00011c00012f7983 */ /* 0x000f280000100800 */
[----:B------:R1:W4:Y:S01]  /*6090*/  @P1 LDG.E.U8 R10, desc[UR10][R6.64] ;  /* 0x0000000a060a1981 */ /* 0x000322000c1e1100 */
[----:B------:R-:W-:Y:S02]  /*60a0*/  ISETP.GT.AND P1, PT, R3, 0x1f, PT ;  /* 0x0000001f0300780c */ /* 0x000fe40003f24270 */
[----:B0-----:R-:W-:Y:S02]  /*60b0*/  PRMT R9, RZ, 0x7610, R9 ;  /* 0x00007610ff097816 */ /* 0x001fe40000000009 */
[----:B-1----:R-:W-:-:S02]  /*60c0*/  IADD3 R6, P0, R2, R45, RZ ;  /* 0x0000002d02067210 */ /* 0x002fc40007f1e0ff */
[----:B------:R-:W-:Y:S02]  /*60d0*/  PRMT R8, RZ, 0x7610, R8 ;  /* 0x00007610ff087816 */ /* 0x000fe40000000008 */
[----:B------:R-:W-:Y:S02]  /*60e0*/  SHF.R.S32.HI R45, RZ, 0x1f, R237 ;  /* 0x0000001fff2d7819 */ /* 0x000fe400000114ed */
[----:B------:R-:W-:Y:S01]  /*60f0*/  PRMT R233, RZ, 0x7610, R233 ;  /* 0x00007610ffe97816 */ /* 0x000fe200000000e9 */
[----:B--2---:R-:W-:Y:S02]  /*6100*/  IMAD.X R7, R0, 0x1, R37, P0 ;  /* 0x0000000100077824 */ /* 0x004fe400000e0625 */
[----:B------:R-:W2:Y:S04]  /*6110*/  LDL R37, [R1+0x134] ;  /* 0x0001340001257983 */ /* 0x000ea80000100800 */
[----:B------:R3:W2:Y:S04]  /*6120*/  @P1 LDG.E.U8 R9, desc[UR10][R6.64] ;  /* 0x0000000a06091981 */ /* 0x0006a8000c1e1100 */
[----:B------:R0:W-:Y:S04]  /*6130*/  STL [R1+0x3ac], R2 ;  /* 0x0003ac0201007387 */ /* 0x0001e80000100800 */
[----:B------:R-:W2:Y:S01]  /*6140*/  LDL R48, [R1+0x140] ;  /* 0x0001400001307983 */ /* 0x000ea20000100800 */
[----:B---3--:R-:W-:-:S03]  /*6150*/  IADD3 R6, P0, R2, R36, RZ ;  /* 0x0000002402067210 */ /* 0x008fc60007f1e0ff */
[----:B------:R-:W3:Y:S04]  /*6160*/  LDL R36, [R1+0x13c] ;  /* 0x00013c0001247983 */ /* 0x000ee80000100800 */
[----:B------:R1:W-:Y:S01]  /*6170*/  STL [R1+0x3a0], R0 ;  /* 0x0003a00001007387 */ /* 0x0003e20000100800 */
[----:B----4-:R-:W-:Y:S01]  /*6180*/  IMAD.X R7, R0, 0x1, R32, P0 ;  /* 0x0000000100077824 */ /* 0x010fe200000e0620 */
[----:B------:R-:W-:-:S04]  /*6190*/  LOP3.LUT R32, R87, 0x1f, RZ, 0xc0, !PT ;  /* 0x0000001f57207812 */ /* 0x000fc800078ec0ff */
[----:B------:R-:W-:Y:S01]  /*61a0*/  ISETP.GE.AND P0, PT, R32, R3, PT ;  /* 0x000000032000720c */ /* 0x000fe20003f06270 */
[----:B------:R4:W3:Y:S04]  /*61b0*/  @P1 LDG.E.U8 R8, desc[UR10][R6.64] ;  /* 0x0000000a06081981 */ /* 0x0008e8000c1e1100 */
[----:B------:R-:W3:Y:S04]  /*61c0*/  LDL R32, [R1+0x148] ;  /* 0x0001480001207983 */ /* 0x000ee80000100800 */
[----:B0-----:R-:W3:Y:S01]  /*61d0*/  LDL.LU R2, [R1+0x144] ;  /* 0x0001440001027983 */ /* 0x001ee20000300800 */
[----:B----4-:R-:W-:-:S03]  /*61e0*/  IADD3 R6, P1, R237, R57, RZ ;  /* 0x00000039ed067210 */ /* 0x010fc60007f3e0ff */
[----:B-1----:R-:W4:Y:S02]  /*61f0*/  LDL R0, [R1+0x14c] ;  /* 0x00014c0001007983 */ /* 0x002f240000100800 */
[----:B------:R-:W-:Y:S01]  /*6200*/  IMAD.X R7, R45, 0x1, R56, P1 ;  /* 0x000000012d077824 */ /* 0x000fe200008e0638 */
[----:B------:R-:W-:Y:S06]  /*6210*/  BAR.SYNC.DEFER_BLOCKING 0x0 ;  /* 0x0000000000007b1d */ /* 0x000fec0000010000 */
[----:B------:R0:W4:Y:S02]  /*6220*/  @!P0 LDG.E.U8 R233, desc[UR10][R6.64] ;  /* 0x0000000a06e98981 */ /* 0x000124000c1e1100 */
[----:B0-----:R-:W-:-:S05]  /*6230*/  IADD3 R6, P1, R237, R55, RZ ;  /* 0x00000037ed067210 */ /* 0x001fca0007f3e0ff */
[----:B------:R-:W-:Y:S02]  /*6240*/  IMAD.X R7, R45, 0x1, R47, P1 ;  /* 0x000000012d077824 */ /* 0x000fe400008e062f */
[----:B------:R-:W4:Y:S01]  /*6250*/  LDL R47, [R1+0x150] ;  /* 0x00015000012f7983 */ /* 0x000f220000100800 */
[----:B------:R-:W-:-:S06]  /*6260*/  PRMT R232, RZ, 0x7610, R232 ;  /* 0x00007610ffe87816 */ /* 0x000fcc00000000e8 */
[----:B------:R0:W4:Y:S01]  /*6270*/  @!P0 LDG.E.U8 R232, desc[UR10][R6.64] ;  /* 0x0000000a06e88981 */ /* 0x000122000c1e1100 */
[----:B------:R-:W-:Y:S02]  /*6280*/  PRMT R231, RZ, 0x7610, R231 ;  /* 0x00007610ffe77816 */ /* 0x000fe400000000e7 */
[----:B0-----:R-:W-:-:S05]  /*6290*/  IADD3 R6, P1, R237, R54, RZ ;  /* 0x00000036ed067210 */ /* 0x001fca0007f3e0ff */
[----:B------:R-:W-:-:S05]  /*62a0*/  IMAD.X R7, R45, 0x1, R53, P1 ;  /* 0x000000012d077824 */ /* 0x000fca00008e0635 */
[----:B------:R0:W4:Y:S01]  /*62b0*/  @!P0 LDG.E.U8 R231, desc[UR10][R6.64] ;  /* 0x0000000a06e78981 */ /* 0x000122000c1e1100 */
[----:B------:R-:W-:Y:S02]  /*62c0*/  PRMT R230, RZ, 0x7610, R230 ;  /* 0x00007610ffe67816 */ /* 0x000fe400000000e6 */
[----:B0-----:R-:W-:-:S05]  /*62d0*/  IADD3 R6, P1, R237, R52, RZ ;  /* 0x00000034ed067210 */ /* 0x001fca0007f3e0ff */
[----:B------:R-:W-:Y:S01]  /*62e0*/  IMAD.X R7, R45, 0x1, R51, P1 ;  /* 0x000000012d077824 */ /* 0x000fe200008e0633 */
[----:B------:R-:W-:Y:S01]  /*62f0*/  PRMT R229, RZ, 0x7610, R229 ;  /* 0x00007610ffe57816 */ /* 0x000fe200000000e5 */
[----:B------:R-:W4:Y:S04]  /*6300*/  LDL R51, [R1+0x160] ;  /* 0x0001600001337983 */ /* 0x000f280000100800 */
[----:B------:R0:W4:Y:S02]  /*6310*/  @!P0 LDG.E.U8 R230, desc[UR10][R6.64] ;  /* 0x0000000a06e68981 */ /* 0x000124000c1e1100 */
[----:B0-----:R-:W-:Y:S02]  /*6320*/  IADD3 R6, P1, R237, R50, RZ ;  /* 0x00000032ed067210 */ /* 0x001fe40007f3e0ff */
[----:B------:R-:W-:Y:S01]  /*6330*/  PRMT R228, RZ, 0x7610, R228 ;  /* 0x00007610ffe47816 */ /* 0x000fe200000000e4 */
[----:B------:R-:W4:Y:S01]  /*6340*/  LDL R50, [R1+0x15c] ;  /* 0x00015c0001327983 */ /* 0x000f220000100800 */
[----:B------:R-:W-:Y:S01]  /*6350*/  PRMT R227, RZ, 0x7610, R227 ;  /* 0x00007610ffe37816 */ /* 0x000fe200000000e3 */
[----:B--2---:R-:W-:-:S02]  /*6360*/  IMAD.X R7, R45, 0x1, R37, P1 ;  /* 0x000000012d077824 */ /* 0x004fc400008e0625 */
[----:B------:R-:W2:Y:S04]  /*6370*/  LDL R37, [R1+0x154] ;  /* 0x0001540001257983 */ /* 0x000ea80000100800 */
[----:B------:R0:W2:Y:S02]  /*6380*/  @!P0 LDG.E.U8 R229, desc[UR10][R6.64] ;  /* 0x0000000a06e58981 */ /* 0x0000a4000c1e1100 */
[----:B0-----:R-:W-:-:S05]  /*6390*/  IADD3 R6, P1, R237, R48, RZ ;  /* 0x00000030ed067210 */ /* 0x001fca0007f3e0ff */
[----:B---3--:R-:W-:-:S05]  /*63a0*/  IMAD.X R7, R45, 0x1, R36, P1 ;  /* 0x000000012d077824 */ /* 0x008fca00008e0624 */
[----:B------:R0:W3:Y:S02]  /*63b0*/  @!P0 LDG.E.U8 R228, desc[UR10][R6.64] ;  /* 0x0000000a06e48981 */ /* 0x0000e4000c1e1100 */
[----:B0-----:R-:W-:Y:S02]  /*63c0*/  IADD3 R6, P1, R237, R32, RZ ;  /* 0x00000020ed067210 */ /* 0x001fe40007f3e0ff */
[----:B------:R-:W3:Y:S03]  /*63d0*/  LDL R32, [R1+0x168] ;  /* 0x0001680001207983 */ /* 0x000ee60000100800 */
[----:B------:R-:W-:Y:S01]  /*63e0*/  IMAD.X R7, R45, 0x1, R2, P1 ;  /* 0x000000012d077824 */ /* 0x000fe200008e0602 */
[----:B------:R0:W-:Y:S04]  /*63f0*/  STL [R1+0x3b0], R2 ;  /* 0x0003b00201007387 */ /* 0x0001e80000100800 */
[----:B------:R4:W3:Y:S04]  /*6400*/  @!P0 LDG.E.U8 R227, desc[UR10][R6.64] ;  /* 0x0000000a06e38981 */ /* 0x0008e8000c1e1100 */
[----:B0-----:R-:W2:Y:S04]  /*6410*/  LDL.LU R2, [R1+0x158] ;  /* 0x0001580001027983 */ /* 0x001ea80000300800 */
[----:B------:R-:W3:Y:S01]  /*6420*/  LDL R48, [R1+0x170] ;  /* 0x0001700001307983 */ /* 0x000ee20000100800 */
[----:B----4-:R-:W-:-:S03]  /*6430*/  IADD3 R6, P1, R237, R47, RZ ;  /* 0x0000002fed067210 */ /* 0x010fc60007f3e0ff */
[----:B------:R-:W4:Y:S02]  /*6440*/  LDL R47, [R1+0x16c] ;  /* 0x00016c00012f7983 */ /* 0x000f240000100800 */
[----:B------:R-:W-:Y:S02]  /*6450*/  IMAD.X R7, R45, 0x1, R0, P1 ;  /* 0x000000012d077824 */ /* 0x000fe400008e0600 */
[----:B------:R-:W4:Y:S01]  /*6460*/  LDL.LU R0, [R1+0x164] ;  /* 0x0001640001007983 */ /* 0x000f220000300800 */
[----:B------:R-:W-:Y:S02]  /*6470*/  LOP3.LUT R226, R226, 0xffff, RZ, 0xc0, !PT ;  /* 0x0000ffffe2e27812 */ /* 0x000fe400078ec0ff */
[----:B------:R-:W-:-:S04]  /*6480*/  LOP3.LUT R223, R223, 0xffff, RZ, 0xc0, !PT ;  /* 0x0000ffffdfdf7812 */ /* 0x000fc800078ec0ff */
[----:B------:R-:W-:Y:S02]  /*6490*/  PRMT R36, R226, 0x3340, R223 ;  /* 0x00003340e2247816 */ /* 0x000fe400000000df */
[----:B------:R-:W-:Y:S02]  /*64a0*/  PRMT R226, RZ, 0x7610, R226 ;  /* 0x00007610ffe27816 */ /* 0x000fe400000000e2 */
[----:B------:R-:W-:-:S04]  /*64b0*/  LOP3.LUT R225, R225, 0xffff, RZ, 0xc0, !PT ;  /* 0x0000ffffe1e17812 */ /* 0x000fc800078ec0ff */
[----:B------:R0:W4:Y:S02]  /*64c0*/  @!P0 LDG.E.U8 R226, desc[UR10][R6.64] ;  /* 0x0000000a06e28981 */ /* 0x000124000c1e1100 */
[----:B0-----:R-:W-:-:S04]  /*64d0*/  LOP3.LUT R6, R34, 0xffff, RZ, 0xc0, !PT ;  /* 0x0000ffff22067812 */ /* 0x001fc800078ec0ff */
[--C-:B------:R-:W-:Y:S02]  /*64e0*/  PRMT R34, R6, 0x3340, R225.reuse ;  /* 0x0000334006227816 */ /* 0x100fe400000000e1 */
[----:B------:R-:W-:Y:S02]  /*64f0*/  PRMT R225, RZ, 0x7610, R225 ;  /* 0x00007610ffe17816 */ /* 0x000fe400000000e1 */
[----:B------:R-:W-:Y:S02]  /*6500*/  LOP3.LUT R224, R224, 0xffff, RZ, 0xc0, !PT ;  /* 0x0000ffffe0e07812 */ /* 0x000fe400078ec0ff */
[----:B------:R-:W-:Y:S02]  /*6510*/  LOP3.LUT R221, R221, 0xffff, RZ, 0xc0, !PT ;  /* 0x0000ffffdddd7812 */ /* 0x000fe400078ec0ff */
[----:B--2---:R-:W-:Y:S01]  /*6520*/  IADD3 R6, P1, R237, R2, RZ ;  /* 0x00000002ed067210 */ /* 0x004fe20007f3e0ff */
[----:B------:R0:W-:Y:S04]  /*6530*/  STL [R1+0x3b8], R2 ;  /* 0x0003b80201007387 */ /* 0x0001e80000100800 */
[----:B------:R-:W-:Y:S01]  /*6540*/  IMAD.X R7, R45, 0x1, R37, P1 ;  /* 0x000000012d077824 */ /* 0x000fe200008e0625 */
[----:B0-----:R-:W2:Y:S04]  /*6550*/  LDL R2, [R1+0x178] ;  /* 0x0001780001027983 */ /* 0x001ea80000100800 */
[----:B------:R0:W2:Y:S01]  /*6560*/  @!P0 LDG.E.U8 R225, desc[UR10][R6.64] ;  /* 0x0000000a06e18981 */ /* 0x0000a2000c1e1100 */
[----:B------:R-:W-:-:S03]  /*6570*/  PRMT R37, R224, 0x3340, R221 ;  /* 0x00003340e0257816 */ /* 0x000fc600000000dd */
[----:B------:R-:W2:Y:S01]  /*6580*/  LDL.LU R217, [R1+0x174] ;  /* 0x0001740001d97983 */ /* 0x000ea20000300800 */
[----:B------:R-:W-:-:S03]  /*6590*/  PRMT R224, RZ, 0x7610, R224 ;  /* 0x00007610ffe07816 */ /* 0x000fc600000000e0 */
[----:B------:R-:W2:Y:S01]  /*65a0*/  LDL.LU R216, [R1+0x17c] ;  /* 0x00017c0001d87983 */ /* 0x000ea20000300800 */
[----:B0-----:R-:W-:-:S05]  /*65b0*/  IADD3 R6, P1, R237, R51, RZ ;  /* 0x00000033ed067210 */ /* 0x001fca0007f3e0ff */
[----:B------:R-:W-:-:S05]  /*65c0*/  IMAD.X R7, R45, 0x1, R50, P1 ;  /* 0x000000012d077824 */ /* 0x000fca00008e0632 */
[----:B------:R0:W2:Y:S02]  /*65d0*/  @!P0 LDG.E.U8 R224, desc[UR10][R6.64] ;  /* 0x0000000a06e08981 */ /* 0x0000a4000c1e1100 */
[----:B0-----:R-:W-:Y:S02]  /*65e0*/  LOP3.LUT R7, R49, 0xffff, RZ, 0xc0, !PT ;  /* 0x0000ffff31077812 */ /* 0x001fe400078ec0ff */
[----:B------:R-:W-:-:S04]  /*65f0*/  LOP3.LUT R6, R35, 0xffff, RZ, 0xc0, !PT ;  /* 0x0000ffff23067812 */ /* 0x000fc800078ec0ff */
[----:B------:R-:W-:Y:S02]  /*6600*/  PRMT R35, R7, 0x3340, R6 ;  /* 0x0000334007237816 */ /* 0x000fe40000000006 */
[----:B---3--:R-:W-:Y:S01]  /*6610*/  IADD3 R6, P1, R237, R32, RZ ;  /* 0x00000020ed067210 */ /* 0x008fe20007f3e0ff */
[----:B----4-:R0:W-:Y:S04]  /*6620*/  STL [R1+0x3a8], R0 ;  /* 0x0003a80001007387 */ /* 0x0101e80000100800 */
[----:B------:R-:W-:Y:S02]  /*6630*/  IMAD.X R7, R45, 0x1, R0, P1 ;  /* 0x000000012d077824 */ /* 0x000fe400008e0600 */
[----:B0-----:R-:W3:Y:S01]  /*6640*/  LDL.LU R0, [R1+0x180] ;  /* 0x0001800001007983 */ /* 0x001ee20000300800 */
[----:B------:R-:W-:-:S02]  /*6650*/  PRMT R223, RZ, 0x7610, R223 ;  /* 0x00007610ffdf7816 */ /* 0x000fc400000000df */
[----:B------:R-:W-:Y:S02]  /*6660*/  LOP3.LUT R222, R222, 0xffff, RZ, 0xc0, !PT ;  /* 0x0000ffffdede7812 */ /* 0x000fe400078ec0ff */
[----:B------:R-:W-:Y:S02]  /*6670*/  LOP3.LUT R220, R220, 0xffff, RZ, 0xc0, !PT ;  /* 0x0000ffffdcdc7812 */ /* 0x000fe400078ec0ff */
[----:B------:R0:W4:Y:S02]  /*6680*/  @!P0 LDG.E.U8 R223, desc[UR10][R6.64] ;  /* 0x0000000a06df8981 */ /* 0x000124000c1e1100 */
[----:B------:R-:W-:Y:S02]  /*6690*/  PRMT R32, R222, 0x3340, R220 ;  /* 0x00003340de207816 */ /* 0x000fe400000000dc */
[----:B------:R-:W-:Y:S02]  /*66a0*/  PRMT R222, RZ, 0x7610, R222 ;  /* 0x00007610ffde7816 */ /* 0x000fe400000000de */
[----:B0-----:R-:W-:-:S05]  /*66b0*/  IADD3 R6, P1, R237, R48, RZ ;  /* 0x00000030ed067210 */ /* 0x001fca0007f3e0ff */
[----:B------:R-:W-:-:S05]  /*66c0*/  IMAD.X R7, R45, 0x1, R47, P1 ;  /* 0x000000012d077824 */ /* 0x000fca00008e062f */
[----:B------:R0:W4:Y:S02]  /*66d0*/  @!P0 LDG.E.U8 R222, desc[UR10][R6.64] ;  /* 0x0000000a06de8981 */ /* 0x000124000c1e1100 */
[----:B0-----:R-:W-:Y:S02]  /*66e0*/  LOP3.LUT R7, R30, 0xffff, RZ, 0xc0, !PT ;  /* 0x0000ffff1e077812 */ /* 0x001fe400078ec0ff */
[----:B------:R-:W-:Y:S02]  /*66f0*/  LOP3.LUT R6, R5, 0xffff, RZ, 0xc0, !PT ;  /* 0x0000ffff05067812 */ /* 0x000fe400078ec0ff */
[----:B------:R-:W4:Y:S02]  /*6700*/  LDL.LU R5, [R1+0x184] ;  /* 0x0001840001057983 */ /* 0x000f240000300800 */
[----:B------:R-:W-:Y:S02]  /*6710*/  PRMT R30, R7, 0x3340, R6 ;  /* 0x00003340071e7816 */ /* 0x000fe40000000006 */
[----:B------:R-:W-:-:S02]  /*6720*/  PRMT R221, RZ, 0x7610, R221 ;  /* 0x00007610ffdd7816 */ /* 0x000fc400000000dd */
[----:B------:R-:W-:Y:S02]  /*6730*/  LOP3.LUT R219, R219, 0xffff, RZ, 0xc0, !PT ;  /* 0x0000ffffdbdb7812 */ /* 0x000fe400078ec0ff */
[----:B--2---:R-:W-:-:S05]  /*6740*/  IADD3 R6, P1, R237, R2, RZ ;  /* 0x00000002ed067210 */ /* 0x004fca0007f3e0ff */
[----:B------:R-:W-:Y:S01]  /*6750*/  IMAD.X R7, R45, 0x1, R217, P1 ;  /* 0x000000012d077824 */ /* 0x000fe200008e06d9 */
[----:B------:R0:W-:Y:S04]  /*6760*/  STL [R1+0x3a4], R217 ;  /* 0x0003a4d901007387 */ /* 0x0001e80000100800 */
[----:B------:R1:W2:Y:S04]  /*6770*/  @!P0 LDG.E.U8 R221, desc[UR10][R6.64] ;  /* 0x0000000a06dd8981 */ /* 0x0002a8000c1e1100 */
[----:B0-----:R-:W4:Y:S01]  /*6780*/  LDL.LU R217, [R1+0x188] ;  /* 0x0001880001d97983 */ /* 0x001f220000300800 */
[----:B-1----:R-:W-:-:S03]  /*6790*/  LOP3.LUT R6, R33, 0xffff, RZ, 0xc0, !PT ;  /* 0x0000ffff21067812 */ /* 0x002fc600078ec0ff */
[----:B------:R-:W2:Y:S01]  /*67a0*/  LDL.LU R2, [R1+0x110] ;  /* 0x0001100001027983 */ /* 0x000ea20000300800 */
[----:B------:R-:W-:Y:S02]  /*67b0*/  PRMT R33, R6, 0x3340, R219 ;  /* 0x0000334006217816 */ /* 0x000fe400000000db */
[----:B---3--:R-:W-:Y:S01]  /*67c0*/  IADD3 R6, P1, R237, R0, RZ ;  /* 0x00000000ed067210 */ /* 0x008fe20007f3e0ff */
[----:B------:R0:W-:Y:S04]  /*67d0*/  STL [R1+0x3b4], R0 ;  /* 0x0003b40001007387 */ /* 0x0001e80000100800 */
[----:B0-----:R-:W3:Y:S01]  /*67e0*/  LDL.LU R0, [R1+0x10c] ;  /* 0x00010c0001007983 */ /* 0x001ee20000300800 */
[----:B------:R-:W-:Y:S01]  /*67f0*/  PRMT R220, RZ, 0x7610, R220 ;  /* 0x00007610ffdc7816 */ /* 0x000fe200000000dc */
[----:B------:R-:W-:-:S05]  /*6800*/  IMAD.X R7, R45, 0x1, R216, P1 ;  /* 0x000000012d077824 */ /* 0x000fca00008e06d8 */
[----:B------:R0:W3:Y:S01]  /*6810*/  @!P0 LDG.E.U8 R220, desc[UR10][R6.64] ;  /* 0x0000000a06dc8981 */ /* 0x0000e2000c1e1100 */
[----:B------:R-:W-:Y:S02]  /*6820*/  PRMT R219, RZ, 0x7610, R219 ;  /* 0x00007610ffdb7816 */ /* 0x000fe400000000db */
[----:B0-----:R-:W-:Y:S02]  /*6830*/  LOP3.LUT R7, R46, 0xffff, RZ, 0xc0, !PT ;  /* 0x0000ffff2e077812 */ /* 0x001fe400078ec0ff */
[----:B------:R-:W-:-:S04]  /*6840*/  LOP3.LUT R6, R31, 0xffff, RZ, 0xc0, !PT ;  /* 0x0000ffff1f067812 */ /* 0x000fc800078ec0ff */
[----:B------:R-:W-:Y:S02]  /*6850*/  PRMT R31, R7, 0x3340, R6 ;  /* 0x00003340071f7816 */ /* 0x000fe40000000006 */
[----:B------:R-:W-:Y:S02]  /*6860*/  LOP3.LUT R218, R218, 0xffff, RZ, 0xc0, !PT ;  /* 0x0000ffffdada7812 */ /* 0x000fe400078ec0ff */
[----:B------:R-:W-:Y:S02]  /*6870*/  LOP3.LUT R245, R245, 0xffff, RZ, 0xc0, !PT ;  /* 0x0000fffff5f57812 */ /* 0x000fe400078ec0ff */
[----:B------:R-:W-:Y:S02]  /*6880*/  LOP3.LUT R243, R243, 0xffff, RZ, 0xc0, !PT ;  /* 0x0000fffff3f37812 */ /* 0x000fe400078ec0ff */
[----:B------:R-:W-:Y:S02]  /*6890*/  LOP3.LUT R29, R29, 0xffff, RZ, 0xc0, !PT ;  /* 0x0000ffff1d1d7812 */ /* 0x000fe400078ec0ff */
[----:B------:R-:W-:-:S02]  /*68a0*/  PRMT R243, R245, 0x3340, R243 ;  /* 0x00003340f5f37816 */ /* 0x000fc400000000f3 */
[----:B------:R-:W3:Y:S01]  /*68b0*/  LDL R245, [R1+0x384] ;  /* 0x0003840001f57983 */ /* 0x000ee20000100800 */
[----:B------:R-:W-:Y:S02]  /*68c0*/  LOP3.LUT R27, R27, 0xffff, RZ, 0xc0, !PT ;  /* 0x0000ffff1b1b7812 */ /* 0x000fe400078ec0ff */
[----:B------:R-:W-:Y:S02]  /*68d0*/  LOP3.LUT R25, R25, 0xffff, RZ, 0xc0, !PT ;  /* 0x0000ffff19197812 */ /* 0x000fe400078ec0ff */
[----:B------:R-:W-:Y:S02]  /*68e0*/  LOP3.LUT R24, R24, 0xffff, RZ, 0xc0, !PT ;  /* 0x0000ffff18187812 */ /* 0x000fe400078ec0ff */
[----:B------:R-:W-:Y:S02]  /*68f0*/  LOP3.LUT R252, R252, 0xffff, RZ, 0xc0, !PT ;  /* 0x0000fffffcfc7812 */ /* 0x000fe400078ec0ff */
[----:B------:R-:W-:Y:S02]  /*6900*/  LOP3.LUT R251, R251, 0xffff, RZ, 0xc0, !PT ;  /* 0x0000fffffbfb7812 */ /* 0x000fe400078ec0ff */
[----:B------:R-:W-:-:S02]  /*6910*/  LOP3.LUT R242, R242, 0xffff, RZ, 0xc0, !PT ;  /* 0x0000fffff2f27812 */ /* 0x000fc400078ec0ff */
        /* <DEDUP_REMOVED lines=13> */
[----:B------:R-:W-:Y:S02]  /*69f0*/  PRMT R242, R242, 0x3340, R240 ;  /* 0x00003340f2f27816 */ /* 0x000fe400000000f0 */
[----:B------:R-:W-:Y:S02]  /*6a00*/  LOP3.LUT R22, R22, 0xffff, RZ, 0xc0, !PT ;  /* 0x0000ffff16167812 */ /* 0x000fe400078ec0ff */
[----:B------:R-:W-:Y:S02]  /*6a10*/  LOP3.LUT R20, R20, 0xffff, RZ, 0xc0, !PT ;  /* 0x0000ffff14147812 */ /* 0x000fe400078ec0ff */
[----:B------:R-:W-:Y:S02]  /*6a20*/  PRMT R241, R241, 0x3340, R239 ;  /* 0x00003340f1f17816 */ /* 0x000fe400000000ef */
[----:B------:R-:W-:-:S02]  /*6a30*/  PRMT R240, R238, 0x3340, R235 ;  /* 0x00003340eef07816 */ /* 0x000fc400000000eb */
[----:B------:R-:W-:Y:S02]  /*6a40*/  PRMT R239, R236, 0x3340, R234 ;  /* 0x00003340ecef7816 */ /* 0x000fe400000000ea */
[----:B------:R-:W-:Y:S02]  /*6a50*/  PRMT R238, R23, 0x3340, R21 ;  /* 0x0000334017ee7816 */ /* 0x000fe40000000015 */
[----:B------:R-:W-:Y:S02]  /*6a60*/  PRMT R235, R19, 0x3340, R17 ;  /* 0x0000334013eb7816 */ /* 0x000fe40000000011 */
[----:B------:R-:W-:Y:S02]  /*6a70*/  PRMT R234, R18, 0x3340, R16 ;  /* 0x0000334012ea7816 */ /* 0x000fe40000000010 */
[----:B------:R-:W-:Y:S02]  /*6a80*/  PRMT R236, R22, 0x3340, R20 ;  /* 0x0000334016ec7816 */ /* 0x000fe40000000014 */
[----:B------:R-:W-:-:S02]  /*6a90*/  PRMT R17, R30, 0x5410, R31 ;  /* 0x000054101e117816 */ /* 0x000fc4000000001f */
[----:B------:R-:W-:Y:S02]  /*6aa0*/  PRMT R21, R32, 0x5410, R33 ;  /* 0x0000541020157816 */ /* 0x000fe40000000021 */
[----:B------:R-:W-:Y:S02]  /*6ab0*/  PRMT R16, R34, 0x5410, R35 ;  /* 0x0000541022107816 */ /* 0x000fe40000000023 */
[----:B------:R-:W-:Y:S02]  /*6ac0*/  PRMT R20, R36, 0x5410, R37 ;  /* 0x0000541024147816 */ /* 0x000fe40000000025 */
[----:B----4-:R-:W-:-:S05]  /*6ad0*/  IADD3 R6, P1, R237, R217, RZ ;  /* 0x000000d9ed067210 */ /* 0x010fca0007f3e0ff */
[----:B------:R-:W-:-:S05]  /*6ae0*/  IMAD.X R7, R45, 0x1, R5, P1 ;  /* 0x000000012d077824 */ /* 0x000fca00008e0605 */
[----:B------:R0:W4:Y:S02]  /*6af0*/  @!P0 LDG.E.U8 R219, desc[UR10][R6.64] ;  /* 0x0000000a06db8981 */ /* 0x000124000c1e1100 */
[----:B0-----:R-:W-:-:S04]  /*6b00*/  LOP3.LUT R6, R28, 0xffff, RZ, 0xc0, !PT ;  /* 0x0000ffff1c067812 */ /* 0x001fc800078ec0ff */
[--C-:B------:R-:W-:Y:S02]  /*6b10*/  PRMT R28, R6, 0x3340, R218.reuse ;  /* 0x00003340061c7816 */ /* 0x100fe400000000da */
[----:B--2---:R-:W-:Y:S02]  /*6b20*/  IADD3 R6, P1, R237, R2, RZ ;  /* 0x00000002ed067210 */ /* 0x004fe40007f3e0ff */
[----:B------:R-:W-:-:S03]  /*6b30*/  PRMT R218, RZ, 0x7610, R218 ;  /* 0x00007610ffda7816 */ /* 0x000fc600000000da */
[----:B---3--:R-:W-:-:S05]  /*6b40*/  IMAD.X R7, R45, 0x1, R0, P1 ;  /* 0x000000012d077824 */ /* 0x008fca00008e0600 */
[----:B------:R0:W2:Y:S02]  /*6b50*/  @!P0 LDG.E.U8 R218, desc[UR10][R6.64] ;  /* 0x0000000a06da8981 */ /* 0x0000a4000c1e1100 */
[----:B0-----:R-:W-:Y:S02]  /*6b60*/  LOP3.LUT R7, R44, 0xffff, RZ, 0xc0, !PT ;  /* 0x0000ffff2c077812 */ /* 0x001fe400078ec0ff */
[----:B------:R-:W-:-:S04]  /*6b70*/  LOP3.LUT R6, R26, 0xffff, RZ, 0xc0, !PT ;  /* 0x0000ffff1a067812 */ /* 0x000fc800078ec0ff */
[----:B------:R-:W-:Y:S02]  /*6b80*/  PRMT R26, R7, 0x3340, R6 ;  /* 0x00003340071a7816 */ /* 0x000fe40000000006 */
[----:B------:R-:W-:Y:S02]  /*6b90*/  LOP3.LUT R7, R43, 0xffff, RZ, 0xc0, !PT ;  /* 0x0000ffff2b077812 */ /* 0x000fe400078ec0ff */
[----:B------:R-:W-:Y:S02]  /*6ba0*/  LOP3.LUT R6, R42, 0xffff, RZ, 0xc0, !PT ;  /* 0x0000ffff2a067812 */ /* 0x000fe400078ec0ff */
[----:B------:R-:W-:Y:S02]  /*6bb0*/  PRMT R29, R29, 0x3340, R7 ;  /* 0x000033401d1d7816 */ /* 0x000fe40000000007 */
[----:B------:R-:W-:Y:S02]  /*6bc0*/  PRMT R27, R27, 0x3340, R6 ;  /* 0x000033401b1b7816 */ /* 0x000fe40000000006 */
[----:B------:R-:W-:-:S02]  /*6bd0*/  LOP3.LUT R7, R41, 0xffff, RZ, 0xc0, !PT ;  /* 0x0000ffff29077812 */ /* 0x000fc400078ec0ff */
[----:B------:R-:W-:Y:S02]  /*6be0*/  LOP3.LUT R6, R40, 0xffff, RZ, 0xc0, !PT ;  /* 0x0000ffff28067812 */ /* 0x000fe400078ec0ff */
[----:B------:R-:W-:Y:S02]  /*6bf0*/  PRMT R25, R25, 0x3340, R7 ;  /* 0x0000334019197816 */ /* 0x000fe40000000007 */
[----:B------:R-:W-:Y:S02]  /*6c00*/  PRMT R24, R24, 0x3340, R6 ;  /* 0x0000334018187816 */ /* 0x000fe40000000006 */
[----:B------:R-:W-:Y:S02]  /*6c10*/  LOP3.LUT R7, R39, 0xffff, RZ, 0xc0, !PT ;  /* 0x0000ffff27077812 */ /* 0x000fe400078ec0ff */
[----:B------:R-:W-:Y:S02]  /*6c20*/  LOP3.LUT R6, R38, 0xffff, RZ, 0xc0, !PT ;  /* 0x0000ffff26067812 */ /* 0x000fe400078ec0ff */
[----:B------:R-:W-:-:S02]  /*6c30*/  PRMT R252, R7, 0x3340, R252 ;  /* 0x0000334007fc7816 */ /* 0x000fc400000000fc */
[----:B------:R-:W-:Y:S02]  /*6c40*/  PRMT R251, R6, 0x3340, R251 ;  /* 0x0000334006fb7816 */ /* 0x000fe400000000fb */
[----:B------:R-:W-:Y:S02]  /*6c50*/  PRMT R23, R25, 0x5410, R252 ;  /* 0x0000541019177816 */ /* 0x000fe400000000fc */
[----:B------:R-:W-:Y:S02]  /*6c60*/  PRMT R19, R24, 0x5410, R251 ;  /* 0x0000541018137816 */ /* 0x000fe400000000fb */
[----:B------:R-:W-:Y:S01]  /*6c70*/  PRMT R18, R26, 0x5410, R27 ;  /* 0x000054101a127816 */ /* 0x000fe2000000001b */
[----:B------:R-:W3:Y:S01]  /*6c80*/  LDL.LU.64 R24, [R1] ;  /* 0x0000000001187983 */ /* 0x000ee20000300a00 */
[----:B------:R-:W-:-:S03]  /*6c90*/  PRMT R22, R28, 0x5410, R29 ;  /* 0x000054101c167816 */ /* 0x000fc6000000001d */
[----:B------:R-:W3:Y:S04]  /*6ca0*/  LDL.LU.64 R26, [R1+0x8] ;  /* 0x00000800011a7983 */ /* 0x000ee80000300a00 */
        /* <DEDUP_REMOVED lines=29> */
[----:B------:R-:W3:Y:S01]  /*6e80*/  LDL.LU.64 R86, [R1+0xf8] ;  /* 0x0000f80001567983 */ /* 0x000ee20000300a00 */
[----:B------:R-:W-:-:S02]  /*6e90*/  LOP3.LUT R250, R250, 0xffff, RZ, 0xc0, !PT ;  /* 0x0000fffffafa7812 */ /* 0x000fc400078ec0ff */
[----:B------:R-:W-:-:S04]  /*6ea0*/  LOP3.LUT R248, R248, 0xffff, RZ, 0xc0, !PT ;  /* 0x0000fffff8f87812 */ /* 0x000fc800078ec0ff */
[----:B------:R-:W-:Y:S02]  /*6eb0*/  PRMT R248, R250, 0x3340, R248 ;  /* 0x00003340faf87816 */ /* 0x000fe400000000f8 */
[----:B------:R-:W0:Y:S01]  /*6ec0*/  S2R R250, SR_TID.X ;  /* 0x0000000000fa7919 */ /* 0x000e220000002100 */
[----:B------:R-:W-:Y:S02]  /*6ed0*/  LOP3.LUT R246, R246, 0xffff, RZ, 0xc0, !PT ;  /* 0x0000fffff6f67812 */ /* 0x000fe400078ec0ff */
[----:B------:R-:W-:-:S04]  /*6ee0*/  LOP3.LUT R244, R244, 0xffff, RZ, 0xc0, !PT ;  /* 0x0000fffff4f47812 */ /* 0x000fc800078ec0ff */
[----:B------:R-:W-:Y:S02]  /*6ef0*/  PRMT R244, R246, 0x3340, R244 ;  /* 0x00003340f6f47816 */ /* 0x000fe400000000f4 */
[----:B------:R-:W-:Y:S02]  /*6f00*/  LOP3.LUT R249, R249, 0xffff, RZ, 0xc0, !PT ;  /* 0x0000fffff9f97812 */ /* 0x000fe400078ec0ff */
[----:B------:R-:W-:Y:S02]  /*6f10*/  LOP3.LUT R247, R247, 0xffff, RZ, 0xc0, !PT ;  /* 0x0000fffff7f77812 */ /* 0x000fe400078ec0ff */
[----:B------:R-:W-:Y:S02]  /*6f20*/  LOP3.LUT R15, R15, 0xffff, RZ, 0xc0, !PT ;  /* 0x0000ffff0f0f7812 */ /* 0x000fe400078ec0ff */
[----:B------:R-:W-:Y:S02]  /*6f30*/  LOP3.LUT R13, R13, 0xffff, RZ, 0xc0, !PT ;  /* 0x0000ffff0d0d7812 */ /* 0x000fe400078ec0ff */
[----:B------:R-:W-:-:S02]  /*6f40*/  PRMT R247, R249, 0x3340, R247 ;  /* 0x00003340f9f77816 */ /* 0x000fc400000000f7 */
[----:B------:R-:W-:Y:S02]  /*6f50*/  LOP3.LUT R11, R11, 0xffff, RZ, 0xc0, !PT ;  /* 0x0000ffff0b0b7812 */ /* 0x000fe400078ec0ff */
[----:B------:R-:W-:Y:S02]  /*6f60*/  LOP3.LUT R9, R9, 0xffff, RZ, 0xc0, !PT ;  /* 0x0000ffff09097812 */ /* 0x000fe400078ec0ff */
[----:B------:R-:W-:Y:S02]  /*6f70*/  LOP3.LUT R14, R14, 0xffff, RZ, 0xc0, !PT ;  /* 0x0000ffff0e0e7812 */ /* 0x000fe400078ec0ff */
[----:B------:R-:W-:Y:S02]  /*6f80*/  LOP3.LUT R12, R12, 0xffff, RZ, 0xc0, !PT ;  /* 0x0000ffff0c0c7812 */ /* 0x000fe400078ec0ff */
[----:B0-----:R-:W-:Y:S01]  /*6f90*/  SHF.R.S32.HI R246, RZ, 0x2, R250 ;  /* 0x00000002fff67819 */ /* 0x001fe200000114fa */
[----:B------:R-:W-:-:S03]  /*6fa0*/  IMAD.SHL.U32 R249, R250, 0x20, RZ ;  /* 0x00000020faf97824 */ /* 0x000fc600078e00ff */
[----:B------:R-:W-:Y:S02]  /*6fb0*/  SGXT R246, R246, 0x1 ;  /* 0x00000001f6f6781a */ /* 0x000fe40000000200 */
[----:B------:R-:W-:Y:S02]  /*6fc0*/  LOP3.LUT R10, R10, 0xffff, RZ, 0xc0, !PT ;  /* 0x0000ffff0a0a7812 */ /* 0x000fe400078ec0ff */
[----:B------:R-:W-:Y:S02]  /*6fd0*/  LOP3.LUT R8, R8, 0xffff, RZ, 0xc0, !PT ;  /* 0x0000ffff08087812 */ /* 0x000fe400078ec0ff */
[----:B------:R-:W-:Y:S02]  /*6fe0*/  LOP3.LUT R246, R246, 0x90, RZ, 0xc0, !PT ;  /* 0x00000090f6f67812 */ /* 0x000fe400078ec0ff */
[----:B------:R-:W-:Y:S02]  /*6ff0*/  PRMT R7, R15, 0x3340, R13 ;  /* 0x000033400f077816 */ /* 0x000fe4000000000d */
[----:B------:R-:W-:-:S02]  /*7000*/  PRMT R15, R11, 0x3340, R9 ;  /* 0x000033400b0f7816 */ /* 0x000fc40000000009 */
[----:B------:R-:W-:Y:S02]  /*7010*/  PRMT R6, R14, 0x3340, R12 ;  /* 0x000033400e067816 */ /* 0x000fe4000000000c */
[----:B------:R-:W-:Y:S02]  /*7020*/  PRMT R11, R10, 0x3340, R8 ;  /* 0x000033400a0b7816 */ /* 0x000fe40000000008 */
[----:B------:R-:W-:Y:S02]  /*7030*/  LOP3.LUT R246, R246, 0x1f60, R249, 0xf8, !PT ;  /* 0x00001f60f6f67812 */ /* 0x000fe400078ef8f9 */
[----:B------:R-:W-:Y:S02]  /*7040*/  PRMT R12, R248, 0x5410, R244 ;  /* 0x00005410f80c7816 */ /* 0x000fe400000000f4 */
[----:B------:R-:W-:Y:S02]  /*7050*/  PRMT R13, R242, 0x5410, R240 ;  /* 0x00005410f20d7816 */ /* 0x000fe400000000f0 */
[----:B------:R-:W-:-:S02]  /*7060*/  PRMT R14, R238, 0x5410, R235 ;  /* 0x00005410ee0e7816 */ /* 0x000fc400000000eb */
[----:B------:R-:W-:Y:S02]  /*7070*/  PRMT R15, R7, 0x5410, R15 ;  /* 0x00005410070f7816 */ /* 0x000fe4000000000f */
[----:B------:R-:W-:Y:S02]  /*7080*/  PRMT R8, R247, 0x5410, R243 ;  /* 0x00005410f7087816 */ /* 0x000fe400000000f3 */
[----:B------:R-:W-:Y:S02]  /*7090*/  PRMT R9, R241, 0x5410, R239 ;  /* 0x00005410f1097816 */ /* 0x000fe400000000ef */
[----:B------:R-:W-:Y:S02]  /*70a0*/  PRMT R10, R236, 0x5410, R234 ;  /* 0x00005410ec0a7816 */ /* 0x000fe400000000ea */
[----:B------:R-:W-:Y:S01]  /*70b0*/  PRMT R11, R6, 0x5410, R11 ;  /* 0x00005410060b7816 */ /* 0x000fe2000000000b */
[----:B------:R-:W-:Y:S04]  /*70c0*/  STS.128 [R246+UR8], R20 ;  /* 0x00000014f6007988 */ /* 0x000fe80008000c08 */
[----:B------:R-:W-:Y:S04]  /*70d0*/  STS.128 [R246+UR8+0x2000], R16 ;  /* 0x00200010f6007988 */ /* 0x000fe80008000c08 */
[----:B------:R-:W-:Y:S04]  /*70e0*/  STS.128 [R245+UR8], R12 ;  /* 0x0000000cf5007988 */ /* 0x000fe80008000c08 */
[----:B------:R-:W-:Y:S04]  /*70f0*/  STS.128 [R245+UR8+0x2000], R8 ;  /* 0x00200008f5007988 */ /* 0x000fe80008000c08 */
[----:B------:R-:W-:Y:S04]  /*7100*/  STS.U8 [R4+UR8+0x4e00], R233 ;  /* 0x004e00e904007988 */ /* 0x000fe80008000008 */
        /* <DEDUP_REMOVED lines=13> */
[----:B----4-:R-:W-:Y:S04]  /*71e0*/  STS.U8 [R4+UR8+0x4000], R219 ;  /* 0x004000db04007988 */ /* 0x010fe80008000008 */
[----:B--2---:R-:W-:Y:S01]  /*71f0*/  STS.U8 [R4+UR8+0x4f00], R218 ;  /* 0x004f00da04007988 */ /* 0x004fe20008000008 */
[----:B------:R0:W-:Y:S06]  /*7200*/  MEMBAR.ALL.CTA ;  /* 0x0000000000007992 */ /* 0x0001ec0000008000 */
[----:B0-----:R-:W0:Y:S01]  /*7210*/  FENCE.VIEW.ASYNC.S ;  /* 0x00000000000073c6 */ /* 0x001e220000000000 */
[----:B------:R-:W-:Y:S01]  /*7220*/  USHF.L.U32 UR4, UR12, 0x5, URZ ;  /* 0x000000050c047899 */ /* 0x000fe2000800063f */
[----:B------:R-:W-:-:S02]  /*7230*/  UMOV UR5, 0xc0000010 ;  /* 0xc000001000057882 */ /* 0x000fc40000000000 */
[----:B------:R-:W2:Y:S01]  /*7240*/  LDL.LU R7, [R1+0x100] ;  /* 0x0001000001077983 */ /* 0x000ea20000300800 */
[----:B------:R-:W-:Y:S01]  /*7250*/  ULOP3.LUT UR4, UR4, 0x80, URZ, 0xc0, !UPT ;  /* 0x0000008004047892 */ /* 0x000fe2000f8ec03f */
[----:B0-----:R-:W-:Y:S03]  /*7260*/  BAR.SYNC.DEFER_BLOCKING 0x0 ;  /* 0x0000000000007b1d */ /* 0x001fe60000010000 */
[----:B------:R-:W-:-:S04]  /*7270*/  ULEA.HI UR4, UR8, UR4, URZ, 0x1c ;  /* 0x0000000408047291 */ /* 0x000fc8000f8fe03f */
[----:B------:R-:W-:Y:S01]  /*7280*/  ULOP3.LUT UR4, UR4, 0x3fff, URZ, 0xc0, !UPT ;  /* 0x00003fff04047892 */ /* 0x000fe2000f8ec03f */
[----:B---3--:R-:W-:-:S08]  /*7290*/  WARPGROUP.ARRIVE ;  /* 0x00000000000079c5 */ /* 0x008fd00000000000 */
[----:B------:R-:W-:Y:S01]  /*72a0*/  QGMMA.64x128x32.F32.E5M2.E5M2 R24, gdesc[UR4], R24, gsb0 ;  /* 0x01e00000041879f3 */ /* 0x000fe20008003818 */
[----:B------:R-:W-:Y:S02]  /*72b0*/  IADD3 R2, P1, R2, UR13, RZ ;  /* 0x0000000d02027c10 */ /* 0x000fe4000ff3e0ff */
[----:B------:R-:W-:Y:S02]  /*72c0*/  WARPGROUP.DEPBAR.LE gsb0, 0x0 ;  /* 0x00008000000079c5 */ /* 0x000fe40000010000 */
[----:B------:R-:W-:Y:S04]  /*72d0*/  STL.64 [R1], R24 ;  /* 0x0000001801007387 */ /* 0x000fe80000100a00 */
        /* <DEDUP_REMOVED lines=31> */
[----:B0-----:R-:W3:Y:S04]  /*74d0*/  LDL.LU.64 R86, [R1+0x4b8] ;  /* 0x0004b80001567983 */ /* 0x001ee80000300a00 */
        /* <DEDUP_REMOVED lines=31> */
[----:B------:R-:W4:Y:S04]  /*76d0*/  LDL.LU R250, [R1+0x118] ;  /* 0x0001180001fa7983 */ /* 0x000f280000300800 */
[----:B------:R-:W3:Y:S04]  /*76e0*/  LDL.LU R22, [R1+0x120] ;  /* 0x0001200001167983 */ /* 0x000ee80000300800 */
        /* <DEDUP_REMOVED lines=18> */
[----:B------:R0:W-:Y:S04]  /*7810*/  STL [R1+0x110], R2 ;  /* 0x0001100201007387 */ /* 0x0001e80000100800 */
[----:B0-----:R-:W3:Y:S01]  /*7820*/  LDL.LU R2, [R1+0x3b8] ;  /* 0x0003b80001027983 */ /* 0x001ee20000300800 */
[----:B--2---:R-:W-:Y:S01]  /*7830*/  VIADD R7, R7, 0xffffffff ;  /* 0xffffffff07077836 */ /* 0x004fe20000000000 */
[----:B------:R-:W-:-:S02]  /*7840*/  IADD3.X R0, R0, UR14, RZ, P1, !PT ;  /* 0x0000000e00007c10 */ /* 0x000fc40008ffe4ff */
[----:B------:R-:W2:Y:S04]  /*7850*/  LDL.LU R249, [R1+0x15c] ;  /* 0x00015c0001f97983 */ /* 0x000ea80000300800 */
[----:B------:R-:W-:Y:S01]  /*7860*/  STL [R1+0x100], R7 ;  /* 0x0001000701007387 */ /* 0x000fe20000100800 */
[----:B----4-:R-:W-:Y:S02]  /*7870*/  IADD3 R250, P2, R250, UR13, RZ ;  /* 0x0000000dfafa7c10 */ /* 0x010fe4000ff5e0ff */
[----:B---3--:R-:W-:-:S03]  /*7880*/  IADD3 R22, P3, R22, UR13, RZ ;  /* 0x0000000d16167c10 */ /* 0x008fc6000ff7e0ff */
[----:B------:R0:W-:Y:S01]  /*7890*/  STL [R1+0x118], R250 ;  /* 0x000118fa01007387 */ /* 0x0001e20000100800 */
[----:B------:R-:W-:Y:S02]  /*78a0*/  IADD3 R23, P4, R23, UR13, RZ ;  /* 0x0000000d17177c10 */ /* 0x000fe4000ff9e0ff */
[----:B------:R-:W-:Y:S01]  /*78b0*/  IADD3 R6, P5, R6, UR13, RZ ;  /* 0x0000000d06067c10 */ /* 0x000fe2000ffbe0ff */
[----:B0-----:R-:W3:Y:S01]  /*78c0*/  LDL.LU R250, [R1+0x16c] ;  /* 0x00016c0001fa7983 */ /* 0x001ee20000300800 */
[----:B------:R-:W-:-:S03]  /*78d0*/  IADD3 R236, P6, R236, UR13, RZ ;  /* 0x0000000decec7c10 */ /* 0x000fc6000ffde0ff */
[----:B------:R-:W-:Y:S01]  /*78e0*/  STL [R1+0x120], R22 ;  /* 0x0001201601007387 */ /* 0x000fe20000100800 */
[----:B------:R-:W-:-:S03]  /*78f0*/  IADD3 R234, P0, R234, UR13, RZ ;  /* 0x0000000deaea7c10 */ /* 0x000fc6000ff1e0ff */
[----:B------:R-:W-:Y:S01]  /*7900*/  STL [R1+0x128], R23 ;  /* 0x0001281701007387 */ /* 0x000fe20000100800 */
[----:B------:R-:W-:-:S03]  /*7910*/  IADD3 R238, P1, R238, UR13, RZ ;  /* 0x0000000deeee7c10 */ /* 0x000fc6000ff3e0ff */
[----:B------:R-:W-:Y:S01]  /*7920*/  STL [R1+0x130], R6 ;  /* 0x0001300601007387 */ /* 0x000fe20000100800 */
[----:B------:R-:W-:-:S03]  /*7930*/  IADD3.X R235, R235, UR14, RZ, P2, !PT ;  /* 0x0000000eebeb7c10 */ /* 0x000fc600097fe4ff */
[----:B------:R0:W-:Y:S01]  /*7940*/  STL [R1+0x10c], R0 ;  /* 0x00010c0001007387 */ /* 0x0001e20000100800 */
[----:B------:R-:W-:-:S03]  /*7950*/  IADD3 R241, P2, R241, UR13, RZ ;  /* 0x0000000df1f17c10 */ /* 0x000fc6000ff5e0ff */
[----:B------:R-:W-:Y:S01]  /*7960*/  STL [R1+0x138], R236 ;  /* 0x000138ec01007387 */ /* 0x000fe20000100800 */
[----:B------:R-:W-:Y:S01]  /*7970*/  IADD3.X R239, R239, UR14, RZ, P3, !PT ;  /* 0x0000000eefef7c10 */ /* 0x000fe20009ffe4ff */
[----:B------:R-:W-:Y:S01]  /*7980*/  UIADD3 UR9, UP0, UR4, 0x100, URZ ;  /* 0x0000010004097890 */ /* 0x000fe2000ff1e03f */
[----:B------:R-:W-:Y:S01]  /*7990*/  WARPGROUP.ARRIVE ;  /* 0x00000000000079c5 */ /* 0x000fe20000000000 */
[----:B------:R-:W-:Y:S01]  /*79a0*/  UMOV UR18, UR6 ;  /* 0x0000000600127c82 */ /* 0x000fe20008000000 */
[----:B------:R-:W-:Y:S01]  /*79b0*/  IADD3.X R242, R242, UR14, RZ, P4, !PT ;  /* 0x0000000ef2f27c10 */ /* 0x000fe2000a7fe4ff */
[----:B0-----:R-:W4:Y:S01]  /*79c0*/  LDL.LU R0, [R1+0x3b4] ;  /* 0x0003b40001007983 */ /* 0x001f220000300800 */
[----:B------:R-:W-:Y:S01]  /*79d0*/  UMOV UR19, UR7 ;  /* 0x0000000700137c82 */ /* 0x000fe20008000000 */
[----:B------:R-:W0:Y:S02]  /*79e0*/  LDC R6, c[0x0][0x238] ;  /* 0x00008e00ff067b82 */ /* 0x000e240000000800 */
[----:B------:R-:W-:Y:S04]  /*79f0*/  STL [R1+0x140], R234 ;  /* 0x000140ea01007387 */ /* 0x000fe80000100800 */
[----:B------:R-:W-:Y:S04]  /*7a00*/  STL [R1+0x148], R238 ;  /* 0x000148ee01007387 */ /* 0x000fe80000100800 */
[----:B------:R-:W-:Y:S01]  /*7a10*/  STL [R1+0x114], R235 ;  /* 0x000114eb01007387 */ /* 0x000fe20000100800 */
[----:B------:R-:W-:-:S05]  /*7a20*/  IADD3 R2, P3, R2, UR13, RZ ;  /* 0x0000000d02027c10 */ /* 0x000fca000ff7e0ff */
[----:B------:R1:W-:Y:S04]  /*7a30*/  STL [R1+0x158], R2 ;  /* 0x0001580201007387 */ /* 0x0003e80000100800 */
[----:B------:R-:W-:Y:S04]  /*7a40*/  STL [R1+0x150], R241 ;  /* 0x000150f101007387 */ /* 0x000fe80000100800 */
[----:B-1----:R-:W2:Y:S01]  /*7a50*/  LDL.LU R2, [R1+0x3b0] ;  /* 0x0003b00001027983 */ /* 0x002ea20000300800 */
[----:B------:R-:W-:Y:S02]  /*7a60*/  IADD3 R240, P4, R240, UR13, RZ ;  /* 0x0000000df0f07c10 */ /* 0x000fe4000ff9e0ff */
[----:B------:R-:W-:Y:S01]  /*7a70*/  IADD3.X R247, R247, UR14, RZ, P5, !PT ;  /* 0x0000000ef7f77c10 */ /* 0x000fe2000affe4ff */
[----:B------:R-:W-:Y:S01]  /*7a80*/  STL [R1+0x11c], R239 ;  /* 0x00011cef01007387 */ /* 0x000fe20000100800 */
[----:B------:R-:W-:-:S02]  /*7a90*/  IADD3 R243, P5, R243, UR13, RZ ;  /* 0x0000000df3f37c10 */ /* 0x000fc4000ffbe0ff */
[----:B------:R-:W-:Y:S01]  /*7aa0*/  IADD3.X R248, R248, UR14, RZ, P6, !PT ;  /* 0x0000000ef8f87c10 */ /* 0x000fe2000b7fe4ff */
[----:B------:R-:W-:Y:S01]  /*7ab0*/  STL [R1+0x124], R242 ;  /* 0x000124f201007387 */ /* 0x000fe20000100800 */
[----:B------:R-:W-:Y:S02]  /*7ac0*/  IADD3 R244, P6, R244, UR13, RZ ;  /* 0x0000000df4f47c10 */ /* 0x000fe4000ffde0ff */
[----:B------:R-:W-:Y:S01]  /*7ad0*/  IADD3.X R251, R251, UR14, RZ, P0, !PT ;  /* 0x0000000efbfb7c10 */ /* 0x000fe200087fe4ff */
[----:B------:R-:W-:Y:S01]  /*7ae0*/  STL [R1+0x160], R240 ;  /* 0x000160f001007387 */ /* 0x000fe20000100800 */
[----:B------:R-:W-:-:S03]  /*7af0*/  IADD3 R252, P0, R252, UR13, RZ ;  /* 0x0000000dfcfc7c10 */ /* 0x000fc6000ff1e0ff */
[----:B------:R-:W-:Y:S04]  /*7b00*/  STL [R1+0x12c], R247 ;  /* 0x00012cf701007387 */ /* 0x000fe80000100800 */
[----:B------:R-:W-:Y:S01]  /*7b10*/  STL [R1+0x168], R243 ;  /* 0x000168f301007387 */ /* 0x000fe20000100800 */
[----:B------:R-:W-:-:S03]  /*7b20*/  IADD3.X R245, R245, UR14, RZ, P2, !PT ;  /* 0x0000000ef5f57c10 */ /* 0x000fc600097fe4ff */
[----:B------:R-:W-:Y:S01]  /*7b30*/  STL [R1+0x134], R248 ;  /* 0x000134f801007387 */ /* 0x000fe20000100800 */
[----:B------:R-:W-:-:S03]  /*7b40*/  IADD3 R217, P2, R217, UR13, RZ ;  /* 0x0000000dd9d97c10 */ /* 0x000fc6000ff5e0ff */
[----:B------:R-:W-:Y:S01]  /*7b50*/  STL [R1+0x170], R244 ;  /* 0x000170f401007387 */ /* 0x000fe20000100800 */
[----:B------:R-:W-:Y:S01]  /*7b60*/  UMOV UR4, URZ ;  /* 0x0000003f00047c82 */ /* 0x000fe20008000000 */
[----:B--2---:R-:W-:Y:S02]  /*7b70*/  IADD3.X R2, R2, UR14, RZ, P1, !PT ;  /* 0x0000000e02027c10 */ /* 0x004fe40008ffe4ff */
[----:B----4-:R-:W-:-:S03]  /*7b80*/  IADD3 R0, P1, R0, UR13, RZ ;  /* 0x0000000d00007c10 */ /* 0x010fc6000ff3e0ff */
[----:B------:R1:W-:Y:S04]  /*7b90*/  STL [R1+0x144], R2 ;  /* 0x0001440201007387 */ /* 0x0003e80000100800 */
[----:B------:R-:W-:Y:S04]  /*7ba0*/  STL [R1+0x13c], R251 ;  /* 0x00013cfb01007387 */ /* 0x000fe80000100800 */
[----:B-1----:R-:W2:Y:S04]  /*7bb0*/  LDL.LU R2, [R1+0x3ac] ;  /* 0x0003ac0001027983 */ /* 0x002ea80000300800 */
[----:B------:R-:W-:Y:S04]  /*7bc0*/  STL [R1+0x178], R252 ;  /* 0x000178fc01007387 */ /* 0x000fe80000100800 */
[----:B------:R1:W-:Y:S04]  /*7bd0*/  STL [R1+0x180], R0 ;  /* 0x0001800001007387 */ /* 0x0003e80000100800 */
[----:B-1----:R-:W4:Y:S04]  /*7be0*/  LDL.LU R0, [R1+0x3a8] ;  /* 0x0003a80001007983 */ /* 0x002f280000300800 */
[----:B------:R1:W-:Y:S04]  /*7bf0*/  STL [R1+0x188], R217 ;  /* 0x000188d901007387 */ /* 0x0003e80000100800 */
[----:B-1----:R-:W2:Y:S01]  /*7c00*/  LDL.LU R217, [R1+0x3a4] ;  /* 0x0003a40001d97983 */ /* 0x002ea20000300800 */
[----:B------:R-:W-:-:S03]  /*7c10*/  UIADD3.X UR5, UR4, -0x3ffffff0, URZ, UP0, !UPT ;  /* 0xc000001004057890 */ /* 0x000fc600087fe43f */
[----:B------:R-:W-:-:S06]  /*7c20*/  UMOV UR4, UR9 ;  /* 0x0000000900047c82 */ /* 0x000fcc0008000000 */
[----:B------:R-:W-:Y:S01]  /*7c30*/  QGMMA.64x128x32.F32.E5M2.E5M2 R152, gdesc[UR4], R152, gsb0 ;  /* 0x01e00000049879f3 */ /* 0x000fe20008003898 */
[----:B------:R-:W-:Y:S02]  /*7c40*/  IADD3.X R246, R246, UR14, RZ, P3, !PT ;  /* 0x0000000ef6f67c10 */ /* 0x000fe40009ffe4ff */
[----:B------:R-:W-:Y:S01]  /*7c50*/  IADD3.X R249, R249, UR14, RZ, P4, !PT ;  /* 0x0000000ef9f97c10 */ /* 0x000fe2000a7fe4ff */
[----:B------:R-:W-:Y:S01]  /*7c60*/  STL [R1+0x14c], R245 ;  /* 0x00014cf501007387 */ /* 0x000fe20000100800 */
[----:B---3--:R-:W-:-:S03]  /*7c70*/  IADD3.X R250, R250, UR14, RZ, P6, !PT ;  /* 0x0000000efafa7c10 */ /* 0x008fc6000b7fe4ff */
[----:B------:R-:W-:Y:S01]  /*7c80*/  STL [R1+0x154], R246 ;  /* 0x000154f601007387 */ /* 0x000fe20000100800 */
[----:B------:R-:W-:Y:S02]  /*7c90*/  IADD3.X R216, R216, UR14, RZ, P1, !PT ;  /* 0x0000000ed8d87c10 */ /* 0x000fe40008ffe4ff */
[----:B------:R-:W-:Y:S01]  /*7ca0*/  IADD3.X R5, R5, UR14, RZ, P2, !PT ;  /* 0x0000000e05057c10 */ /* 0x000fe200097fe4ff */
[----:B------:R-:W-:Y:S02]  /*7cb0*/  UIADD3.64 UR16, UR4, 0x100, URZ ;  /* 0x0000010004107897 */ /* 0x000fe4000fffe03f */
[----:B------:R-:W-:Y:S01]  /*7cc0*/  UIADD3.64 UR4, UR4, 0x200, URZ ;  /* 0x0000020004047897 */ /* 0x000fe2000fffe03f */
[----:B------:R-:W-:Y:S02]  /*7cd0*/  WARPGROUP.DEPBAR.LE gsb0, 0x0 ;  /* 0x00008000000079c5 */ /* 0x000fe40000010000 */
[----:B------:R-:W-:-:S06]  /*7ce0*/  WARPGROUP.ARRIVE ;  /* 0x00000000000079c5 */ /* 0x000fcc0000000000 */
[----:B------:R-:W-:Y:S01]  /*7cf0*/  QGMMA.64x128x32.F32.E5M2.E5M2 R88, gdesc[UR16], R88, gsb0 ;  /* 0x01e00000105879f3 */ /* 0x000fe20008003858 */
[----:B----4-:R-:W-:-:S05]  /*7d00*/  IADD3.X R0, R0, UR14, RZ, P5, !PT ;  /* 0x0000000e00007c10 */ /* 0x010fca000affe4ff */
[----:B------:R1:W-:Y:S04]  /*7d10*/  STL [R1+0x164], R0 ;  /* 0x0001640001007387 */ /* 0x0003e80000100800 */
[----:B------:R-:W-:Y:S01]  /*7d20*/  STL [R1+0x15c], R249 ;  /* 0x00015cf901007387 */ /* 0x000fe20000100800 */
[----:B--2---:R-:W-:-:S03]  /*7d30*/  IADD3.X R217, R217, UR14, RZ, P0, !PT ;  /* 0x0000000ed9d97c10 */ /* 0x004fc600087fe4ff */
[----:B-1----:R-:W2:Y:S04]  /*7d40*/  LDL.LU R0, [R1+0x3a0] ;  /* 0x0003a00001007983 */ /* 0x002ea80000300800 */
[----:B------:R1:W-:Y:S04]  /*7d50*/  STL [R1+0x174], R217 ;  /* 0x000174d901007387 */ /* 0x0003e80000100800 */
[----:B-1----:R1:W5:Y:S04]  /*7d60*/  LDL.LU R217, [R1+0x390] ;  /* 0x0003900001d97983 */ /* 0x0023680000300800 */
[----:B------:R-:W-:Y:S04]  /*7d70*/  STL [R1+0x16c], R250 ;  /* 0x00016cfa01007387 */ /* 0x000fe80000100800 */
[----:B------:R3:W-:Y:S04]  /*7d80*/  STL [R1+0x17c], R216 ;  /* 0x00017cd801007387 */ /* 0x0007e80000100800 */
[----:B---3--:R1:W5:Y:S04]  /*7d90*/  LDL.LU R216, [R1+0x38c] ;  /* 0x00038c0001d87983 */ /* 0x0083680000300800 */
[----:B------:R3:W-:Y:S04]  /*7da0*/  STL [R1+0x184], R5 ;  /* 0x0001840501007387 */ /* 0x0007e80000100800 */
[----:B---3--:R1:W5:Y:S01]  /*7db0*/  LDL.LU R5, [R1+0x388] ;  /* 0x0003880001057983 */ /* 0x0083620000300800 */
[----:B------:R-:W-:-:S02]  /*7dc0*/  WARPGROUP.DEPBAR.LE gsb0, 0x0 ;  /* 0x00008000000079c5 */ /* 0x000fc40000010000 */
[----:B------:R-:W-:-:S06]  /*7dd0*/  WARPGROUP.ARRIVE ;  /* 0x00000000000079c5 */ /* 0x000fcc0000000000 */
[----:B------:R-:W-:Y:S01]  /*7de0*/  QGMMA.64x128x32.F32.E5M2.E5M2 R24, gdesc[UR4], R24, gsb0 ;  /* 0x01e00000041879f3 */ /* 0x000fe20008003818 */
[----:B------:R-:W-:Y:S01]  /*7df0*/  ISETP.NE.U32.AND P4, PT, R7, RZ, PT ;  /* 0x000000ff0700720c */ /* 0x000fe20003f85070 */
[----:B0-----:R-:W-:-:S05]  /*7e00*/  IMAD.SHL.U32 R6, R6, 0x20, RZ ;  /* 0x0000002006067824 */ /* 0x001fca00078e00ff */
[C---:B------:R-:W-:Y:S01]  /*7e10*/  IADD3 R2, P3, R6.reuse, R2, RZ ;  /* 0x0000000206027210 */ /* 0x040fe20007f7e0ff */
[----:B------:R-:W-:Y:S01]  /*7e20*/  VIADD R3, R3, 0xffffffe0 ;  /* 0xffffffe003037836 */ /* 0x000fe20000000000 */
[----:B------:R-:W-:Y:S02]  /*7e30*/  WARPGROUP.DEPBAR.LE gsb0, 0x0 ;  /* 0x00008000000079c5 */ /* 0x000fe40000010000 */
[----:B--2---:R-:W-:-:S03]  /*7e40*/  LEA.HI.X.SX32 R0, R6, R0, 0x1, P3 ;  /* 0x0000000006007211 */ /* 0x004fc600018f0eff */
[----:B-1----:R-:W-:Y:S06]  /*7e50*/  @P4 BRA `(.L_x_1) ;  /* 0xffffffc400804947 */ /* 0x002fec000383ffff */
.L_x_0:
[----:B------:R0:W-:Y:S01]  /*7e60*/  STL [R1+0x3ac], R84 ;  /* 0x0003ac5401007387 */ /* 0x0001e20000100800 */
[----:B------:R-:W-:Y:S01]  /*7e70*/  F2FP.SATFINITE.E5M2.F32.PACK_AB_MERGE_C R120, R121, R120, RZ ;  /* 0x000000787978723e */ /* 0x000fe200048060ff */
[----:B------:R-:W-:Y:S01]  /*7e80*/  ULDC UR4, c[0x0][0x22c] ;  /* 0x00008b0000047ab9 */ /* 0x000fe20000000800 */
[----:B------:R-:W-:Y:S01]  /*7e90*/  F2FP.SATFINITE.E5M2.F32.PACK_AB_MERGE_C R88, R89, R88, RZ ;  /* 0x000000585958723e */ /* 0x000fe200048060ff */
[----:B------:R-:W2:Y:S01]  /*7ea0*/  LDL.LU R7, [R1+0x4] ;  /* 0x0000040001077983 */ /* 0x000ea20000300800 */
[----:B------:R-:W-:Y:S01]  /*7eb0*/  F2FP.SATFINITE.E5M2.F32.PACK_AB_MERGE_C R90, R91, R90, RZ ;  /* 0x0000005a5b5a723e */ /* 0x000fe200048060ff */
[----:B------:R-:W-:Y:S01]  /*7ec0*/  ULDC UR5, c[0x0][0x22c] ;  /* 0x00008b0000057ab9 */ /* 0x000fe20000000800 */
[----:B------:R-:W-:Y:S01]  /*7ed0*/  F2FP.SATFINITE.E5M2.F32.PACK_AB_MERGE_C R122, R123, R122, RZ ;  /* 0x0000007a7b7a723e */ /* 0x000fe200048060ff */
[----:B------:R-:W-:Y:S01]  /*7ee0*/  ULDC.64 UR6, c[0x0][0x228] ;  /* 0x00008a0000067ab9 */ /* 0x000fe20000000a00 */
[----:B------:R-:W-:Y:S01]  /*7ef0*/  F2FP.SATFINITE.E5M2.F32.PACK_AB_MERGE_C R25, R25, R24, RZ ;  /* 0x000000181919723e */ /* 0x000fe200048060ff */
[----:B0-----:R-:W2:Y:S01]  /*7f00*/  LDL.LU R84, [R1] ;  /* 0x0000000001547983 */ /* 0x001ea20000300800 */
[----:B------:R-:W-:Y:S01]  /*7f10*/  F2FP.SATFINITE.E5M2.F32.PACK_AB_MERGE_C R152, R153, R152, RZ ;  /* 0x000000989998723e */ /* 0x000fe200048060ff */
[----:B------:R-:W-:Y:S01]  /*7f20*/  ULDC.64 UR28, c[0x0][0x228] ;  /* 0x00008a00001c7ab9 */ /* 0x000fe20000000a00 */
[----:B------:R-:W-:Y:S01]  /*7f30*/  F2FP.SATFINITE.E5M2.F32.PACK_AB_MERGE_C R154, R155, R154, RZ ;  /* 0x0000009a9b9a723e */ /* 0x000fe200048060ff */
[----:B------:R0:W-:Y:S01]  /*7f40*/  STL [R1+0x3a8], R85 ;  /* 0x0003a85501007387 */ /* 0x0001e20000100800 */
[----:B------:R-:W-:Y:S01]  /*7f50*/  F2FP.SATFINITE.E5M2.F32.PACK_AB_MERGE_C R116, R117, R116, RZ ;  /* 0x000000747574723e */ /* 0x000fe200048060ff */
[----:B------:R-:W-:Y:S01]  /*7f60*/  ULDC.64 UR12, c[0x0][0x228] ;  /* 0x00008a00000c7ab9 */ /* 0x000fe20000000a00 */
[----:B------:R-:W-:Y:S01]  /*7f70*/  F2FP.SATFINITE.E5M2.F32.PACK_AB_MERGE_C R27, R27, R26, RZ ;  /* 0x0000001a1b1b723e */ /* 0x000fe200048060ff */
[----:B------:R-:W-:Y:S01]  /*7f80*/  ULDC.64 UR16, c[0x0][0x228] ;  /* 0x00008a0000107ab9 */ /* 0x000fe20000000a00 */
[----:B------:R-:W-:Y:S01]  /*7f90*/  F2FP.SATFINITE.E5M2.F32.PACK_AB_MERGE_C R112, R113, R112, RZ ;  /* 0x000000707170723e */ /* 0x000fe200048060ff */
[----:B------:R-:W-:Y:S01]  /*7fa0*/  ULDC.64 UR14, c[0x0][0x228] ;  /* 0x00008a00000e7ab9 */ /* 0x000fe20000000a00 */
[----:B------:R-:W-:Y:S01]  /*7fb0*/  F2FP.SATFINITE.E5M2.F32.PACK_AB_MERGE_C R118, R119, R118, RZ ;  /* 0x000000767776723e */ /* 0x000fe200048060ff */
[----:B------:R-:W-:Y:S01]  /*7fc0*/  ULDC.64 UR20, c[0x0][0x228] ;  /* 0x00008a0000147ab9 */ /* 0x000fe20000000a00 */
[----:B------:R-:W-:Y:S01]  /*7fd0*/  F2FP.SATFINITE.E5M2.F32.PACK_AB_MERGE_C R92, R93, R92, RZ ;  /* 0x0000005c5d5c723e */ /* 0x000fe200048060ff */
[----:B0-----:R-:W3:Y:S01]  /*7fe0*/  LDL.LU R85, [R1+0x8] ;  /* 0x0000080001557983 */ /* 0x001ee20000300800 */
[----:B------:R-:W-:Y:S01]  /*7ff0*/  F2FP.SATFINITE.E5M2.F32.PACK_AB_MERGE_C R158, R159, R158, RZ ;  /* 0x0000009e9f9e723e */ /* 0x000fe200048060ff */
[----:B------:R-:W-:Y:S01]  /*8000*/  ULDC.64 UR18, c[0x0][0x228] ;  /* 0x00008a0000127ab9 */ /* 0x000fe20000000a00 */
[----:B------:R-:W-:Y:S01]  /*8010*/  F2FP.SATFINITE.E5M2.F32.PACK_AB_MERGE_C R114, R115, R114, RZ ;  /* 0x000000727372723e */ /* 0x000fe200048060ff */
[----:B------:R-:W3:Y:S01]  /*8020*/  LDL.LU R4, [R1+0xc] ;  /* 0x00000c0001047983 */ /* 0x000ee20000300800 */
[----:B------:R-:W-:Y:S01]  /*8030*/  F2FP.SATFINITE.E5M2.F32.PACK_AB_MERGE_C R94, R95, R94, RZ ;  /* 0x0000005e5f5e723e */ /* 0x000fe200048060ff */
[----:B------:R-:W-:Y:S01]  /*8040*/  ULDC.64 UR24, c[0x0][0x228] ;  /* 0x00008a0000187ab9 */ /* 0x000fe20000000a00 */
[----:B------:R-:W-:Y:S01]  /*8050*/  F2FP.SATFINITE.E5M2.F32.PACK_AB_MERGE_C R156, R157, R156, RZ ;  /* 0x0000009c9d9c723e */ /* 0x000fe200048060ff */
[----:B-----5:R0:W-:Y:S01]  /*8060*/  STL [R1+0x3a4], R5 ;  /* 0x0003a40501007387 */ /* 0x0201e20000100800 */
[----:B------:R-:W-:Y:S01]  /*8070*/  F2FP.SATFINITE.E5M2.F32.PACK_AB_MERGE_C R108, R109, R108, RZ ;  /* 0x0000006c6d6c723e */ /* 0x000fe200048060ff */
[----:B------:R-:W-:Y:S01]  /*8080*/  ULDC.64 UR22, c[0x0][0x228] ;  /* 0x00008a0000167ab9 */ /* 0x000fe20000000a00 */
[----:B------:R-:W-:Y:S01]  /*8090*/  F2FP.SATFINITE.E5M2.F32.PACK_AB_MERGE_C R96, R97, R96, RZ ;  /* 0x000000606160723e */ /* 0x000fe200048060ff */
[----:B------:R-:W-:Y:S01]  /*80a0*/  ULDC.64 UR26, c[0x0][0x228] ;  /* 0x00008a00001a7ab9 */ /* 0x000fe20000000a00 */
[----:B0-----:R-:W4:Y:S04]  /*80b0*/  LDL.LU R5, [R1+0x10] ;  /* 0x0000100001057983 */ /* 0x001f280000300800 */
[----:B------:R-:W4:Y:S04]  /*80c0*/  LDL.LU R2, [R1+0x14] ;  /* 0x0000140001027983 */ /* 0x000f280000300800 */
[----:B------:R0:W-:Y:S04]  /*80d0*/  STL [R1+0x3a0], R86 ;  /* 0x0003a05601007387 */ /* 0x0001e80000100800 */
        /* <DEDUP_REMOVED lines=60> */
[----:B------:R-:W4:Y:S01]  /*84a0*/  LDL.LU R227, [R1+0xfc] ;  /* 0x0000fc0001e37983 */ /* 0x000f220000300800 */
[----:B--2---:R-:W-:-:S03]  /*84b0*/  F2FP.SATFINITE.E5M2.F32.PACK_AB_MERGE_C R7, R7, R84, RZ ;  /* 0x000000540707723e */ /* 0x004fc600048060ff */
[----:B------:R-:W2:Y:S01]  /*84c0*/  LDL.LU R84, [R1+0x3ac] ;  /* 0x0003ac0001547983 */ /* 0x000ea20000300800 */
[----:B---3--:R-:W-:-:S03]  /*84d0*/  F2FP.SATFINITE.E5M2.F32.PACK_AB_MERGE_C R4, R4, R85, RZ ;  /* 0x000000550404723e */ /* 0x008fc600048060ff */
[----:B------:R-:W2:Y:S01]  /*84e0*/  LDL.LU R85, [R1+0x3a8] ;  /* 0x0003a80001557983 */ /* 0x000ea20000300800 */
[----:B----4-:R-:W-:-:S03]  /*84f0*/  F2FP.SATFINITE.E5M2.F32.PACK_AB_MERGE_C R2, R2, R5, RZ ;  /* 0x000000050202723e */ /* 0x010fc600048060ff */
[----:B------:R-:W3:Y:S01]  /*8500*/  LDL.LU R5, [R1+0x3a4] ;  /* 0x0003a40001057983 */ /* 0x000ee20000300800 */
[----:B------:R-:W-:-:S03]  /*8510*/  F2FP.SATFINITE.E5M2.F32.PACK_AB_MERGE_C R0, R0, R86, RZ ;  /* 0x000000560000723e */ /* 0x000fc600048060ff */
[----:B------:R-:W4:Y:S01]  /*8520*/  LDL.LU R86, [R1+0x3a0] ;  /* 0x0003a00001567983 */ /* 0x000f220000300800 */
[----:B------:R-:W-:-:S03]  /*8530*/  F2FP.SATFINITE.E5M2.F32.PACK_AB_MERGE_C R3, R3, R87, RZ ;  /* 0x000000570303723e */ /* 0x000fc600048060ff */
[----:B------:R-:W4:Y:S01]  /*8540*/  LDL.LU R87, [R1+0x390] ;  /* 0x0003900001577983 */ /* 0x000f220000300800 */
[----:B------:R-:W-:Y:S02]  /*8550*/  F2FP.SATFINITE.E5M2.F32.PACK_AB_MERGE_C R121, R29, R28, RZ ;  /* 0x0000001c1d79723e */ /* 0x000fe400048060ff */
[----:B------:R-:W-:Y:S02]  /*8560*/  F2FP.SATFINITE.E5M2.F32.PACK_AB_MERGE_C R123, R31, R30, RZ ;  /* 0x0000001e1f7b723e */ /* 0x000fe400048060ff */
[----:B------:R-:W-:Y:S02]  /*8570*/  LOP3.LUT R7, R7, 0xffff, RZ, 0xc0, !PT ;  /* 0x0000ffff07077812 */ /* 0x000fe400078ec0ff */
[----:B------:R-:W-:Y:S02]  /*8580*/  LOP3.LUT R88, R88, 0xffff, RZ, 0xc0, !PT ;  /* 0x0000ffff58587812 */ /* 0x000fe400078ec0ff */
[----:B------:R-:W-:Y:S02]  /*8590*/  LOP3.LUT R31, R4, 0xffff, RZ, 0xc0, !PT ;  /* 0x0000ffff041f7812 */ /* 0x000fe400078ec0ff */
[----:B------:R-:W-:-:S02]  /*85a0*/  LOP3.LUT R90, R90, 0xffff, RZ, 0xc0, !PT ;  /* 0x0000ffff5a5a7812 */ /* 0x000fc400078ec0ff */
[----:B------:R-:W-:Y:S02]  /*85b0*/  F2FP.SATFINITE.E5M2.F32.PACK_AB_MERGE_C R117, R33, R32, RZ ;  /* 0x000000202175723e */ /* 0x000fe400048060ff */
[----:B------:R-:W-:Y:S02]  /*85c0*/  LOP3.LUT R25, R25, 0xffff, RZ, 0xc0, !PT ;  /* 0x0000ffff19197812 */ /* 0x000fe400078ec0ff */
[----:B------:R-:W-:Y:S02]  /*85d0*/  SHF.R.U32.HI R4, RZ, 0x8, R7 ;  /* 0x00000008ff047819 */ /* 0x000fe40000011607 */
[----:B------:R-:W-:Y:S02]  /*85e0*/  PRMT R33, R7, 0x3340, R88 ;  /* 0x0000334007217816 */ /* 0x000fe40000000058 */
[----:B------:R-:W-:Y:S02]  /*85f0*/  F2FP.SATFINITE.E5M2.F32.PACK_AB_MERGE_C R113, R37, R36, RZ ;  /* 0x000000242571723e */ /* 0x000fe400048060ff */
[----:B------:R-:W-:-:S02]  /*8600*/  LOP3.LUT R152, R152, 0xffff, RZ, 0xc0, !PT ;  /* 0x0000ffff98987812 */ /* 0x000fc400078ec0ff */
[----:B------:R-:W-:Y:S02]  /*8610*/  SHF.R.U32.HI R7, RZ, 0x8, R31 ;  /* 0x00000008ff077819 */ /* 0x000fe4000001161f */
[----:B------:R-:W-:Y:S02]  /*8620*/  SHF.R.U32.HI R32, RZ, 0x8, R90 ;  /* 0x00000008ff207819 */ /* 0x000fe4000001165a */
[----:B------:R-:W-:Y:S02]  /*8630*/  LOP3.LUT R154, R154, 0xffff, RZ, 0xc0, !PT ;  /* 0x0000ffff9a9a7812 */ /* 0x000fe400078ec0ff */
[----:B------:R-:W-:Y:S02]  /*8640*/  LOP3.LUT R37, R27, 0xffff, RZ, 0xc0, !PT ;  /* 0x0000ffff1b257812 */ /* 0x000fe400078ec0ff */
[----:B------:R-:W-:Y:S02]  /*8650*/  F2FP.SATFINITE.E5M2.F32.PACK_AB_MERGE_C R119, R35, R34, RZ ;  /* 0x000000222377723e */ /* 0x000fe400048060ff */
[----:B------:R-:W-:-:S02]  /*8660*/  SHF.R.U32.HI R30, RZ, 0x8, R88 ;  /* 0x00000008ff1e7819 */ /* 0x000fc40000011658 */
[--C-:B------:R-:W-:Y:S02]  /*8670*/  SHF.R.U32.HI R34, RZ, 0x8, R25.reuse ;  /* 0x00000008ff227819 */ /* 0x100fe40000011619 */
[----:B------:R-:W-:Y:S02]  /*8680*/  PRMT R27, R152, 0x3340, R25 ;  /* 0x00003340981b7816 */ /* 0x000fe40000000019 */
[----:B------:R-:W-:Y:S02]  /*8690*/  LOP3.LUT R7, R7, 0xffff, RZ, 0xc0, !PT ;  /* 0x0000ffff07077812 */ /* 0x000fe400078ec0ff */
[----:B------:R-:W-:Y:S02]  /*86a0*/  LOP3.LUT R32, R32, 0xffff, RZ, 0xc0, !PT ;  /* 0x0000ffff20207812 */ /* 0x000fe400078ec0ff */
[--C-:B------:R-:W-:Y:S02]  /*86b0*/  PRMT R25, R154, 0x3340, R37.reuse ;  /* 0x000033409a197816 */ /* 0x100fe40000000025 */
[----:B------:R-:W-:-:S02]  /*86c0*/  SHF.R.U32.HI R36, RZ, 0x8, R37 ;  /* 0x00000008ff247819 */ /* 0x000fc40000011625 */
[----:B------:R-:W-:Y:S02]  /*86d0*/  LOP3.LUT R37, R4, 0xffff, RZ, 0xc0, !PT ;  /* 0x0000ffff04257812 */ /* 0x000fe400078ec0ff */
[----:B------:R-:W-:Y:S02]  /*86e0*/  F2FP.SATFINITE.E5M2.F32.PACK_AB_MERGE_C R115, R39, R38, RZ ;  /* 0x000000262773723e */ /* 0x000fe400048060ff */
[----:B------:R-:W-:Y:S02]  /*86f0*/  LOP3.LUT R30, R30, 0xffff, RZ, 0xc0, !PT ;  /* 0x0000ffff1e1e7812 */ /* 0x000fe400078ec0ff */
[----:B------:R-:W-:Y:S02]  /*8700*/  LOP3.LUT R4, R34, 0xffff, RZ, 0xc0, !PT ;  /* 0x0000ffff22047812 */ /* 0x000fe400078ec0ff */
[----:B------:R-:W-:Y:S02]  /*8710*/  PRMT R34, R7, 0x3340, R32 ;  /* 0x0000334007227816 */ /* 0x000fe40000000020 */
[----:B------:R-:W-:-:S02]  /*8720*/  LOP3.LUT R2, R2, 0xffff, RZ, 0xc0, !PT ;  /* 0x0000ffff02027812 */ /* 0x000fc400078ec0ff */
[----:B------:R-:W-:Y:S02]  /*8730*/  LOP3.LUT R7, R92, 0xffff, RZ, 0xc0, !PT ;  /* 0x0000ffff5c077812 */ /* 0x000fe400078ec0ff */
[----:B------:R-:W-:Y:S02]  /*8740*/  LOP3.LUT R158, R158, 0xffff, RZ, 0xc0, !PT ;  /* 0x0000ffff9e9e7812 */ /* 0x000fe400078ec0ff */
[----:B------:R-:W-:Y:S02]  /*8750*/  LOP3.LUT R123, R123, 0xffff, RZ, 0xc0, !PT ;  /* 0x0000ffff7b7b7812 */ /* 0x000fe400078ec0ff */
[----:B------:R-:W-:Y:S02]  /*8760*/  F2FP.SATFINITE.E5M2.F32.PACK_AB_MERGE_C R26, R41, R40, RZ ;  /* 0x00000028291a723e */ /* 0x000fe400048060ff */
[----:B------:R-:W-:Y:S02]  /*8770*/  LOP3.LUT R38, R0, 0xffff, RZ, 0xc0, !PT ;  /* 0x0000ffff00267812 */ /* 0x000fe400078ec0ff */
[----:B------:R-:W-:-:S02]  /*8780*/  F2FP.SATFINITE.E5M2.F32.PACK_AB_MERGE_C R35, R43, R42, RZ ;  /* 0x0000002a2b23723e */ /* 0x000fc400048060ff */
[----:B------:R-:W-:Y:S02]  /*8790*/  SHF.R.U32.HI R0, RZ, 0x8, R2 ;  /* 0x00000008ff007819 */ /* 0x000fe40000011602 */
[--C-:B------:R-:W-:Y:S02]  /*87a0*/  PRMT R41, R2, 0x3340, R7.reuse ;  /* 0x0000334002297816 */ /* 0x100fe40000000007 */
[----:B------:R-:W-:Y:S02]  /*87b0*/  SHF.R.U32.HI R32, RZ, 0x8, R7 ;  /* 0x00000008ff207819 */ /* 0x000fe40000011607 */
[----:B------:R-:W-:Y:S02]  /*87c0*/  SHF.R.U32.HI R7, RZ, 0x8, R158 ;  /* 0x00000008ff077819 */ /* 0x000fe4000001169e */
[----:B------:R-:W-:Y:S02]  /*87d0*/  SHF.R.U32.HI R42, RZ, 0x8, R123 ;  /* 0x00000008ff2a7819 */ /* 0x000fe4000001167b */
[----:B------:R-:W-:-:S02]  /*87e0*/  LOP3.LUT R156, R156, 0xffff, RZ, 0xc0, !PT ;  /* 0x0000ffff9c9c7812 */ /* 0x000fc400078ec0ff */
[----:B------:R-:W-:Y:S02]  /*87f0*/  LOP3.LUT R121, R121, 0xffff, RZ, 0xc0, !PT ;  /* 0x0000ffff79797812 */ /* 0x000fe400078ec0ff */
[----:B------:R-:W-:Y:S02]  /*8800*/  F2FP.SATFINITE.E5M2.F32.PACK_AB_MERGE_C R109, R45, R44, RZ ;  /* 0x0000002c2d6d723e */ /* 0x000fe400048060ff */
[----:B------:R-:W-:Y:S02]  /*8810*/  SHF.R.U32.HI R2, RZ, 0x8, R38 ;  /* 0x00000008ff027819 */ /* 0x000fe40000011626 */
[----:B------:R-:W-:Y:S02]  /*8820*/  LOP3.LUT R45, R0, 0xffff, RZ, 0xc0, !PT ;  /* 0x0000ffff002d7812 */ /* 0x000fe400078ec0ff */
[----:B------:R-:W-:Y:S02]  /*8830*/  LOP3.LUT R32, R32, 0xffff, RZ, 0xc0, !PT ;  /* 0x0000ffff20207812 */ /* 0x000fe400078ec0ff */
[----:B------:R-:W-:-:S02]  /*8840*/  LOP3.LUT R7, R7, 0xffff, RZ, 0xc0, !PT ;  /* 0x0000ffff07077812 */ /* 0x000fc400078ec0ff */
[----:B------:R-:W-:Y:S02]  /*8850*/  LOP3.LUT R42, R42, 0xffff, RZ, 0xc0, !PT ;  /* 0x0000ffff2a2a7812 */ /* 0x000fe400078ec0ff */
[----:B------:R-:W-:Y:S02]  /*8860*/  F2FP.SATFINITE.E5M2.F32.PACK_AB_MERGE_C R6, R6, R216, RZ ;  /* 0x000000d80606723e */ /* 0x000fe400048060ff */
[----:B------:R-:W-:Y:S01]  /*8870*/  F2FP.SATFINITE.E5M2.F32.PACK_AB_MERGE_C R98, R99, R98, RZ ;  /* 0x000000626362723e */ /* 0x000fe200048060ff */
[----:B------:R-:W4:Y:S01]  /*8880*/  LDL.LU R216, [R1+0x38c] ;  /* 0x00038c0001d87983 */ /* 0x000f220000300800 */
[----:B------:R-:W-:Y:S02]  /*8890*/  SHF.R.U32.HI R40, RZ, 0x8, R121 ;  /* 0x00000008ff287819 */ /* 0x000fe40000011679 */
[----:B------:R-:W-:Y:S02]  /*88a0*/  F2FP.SATFINITE.E5M2.F32.PACK_AB_MERGE_C R160, R161, R160, RZ ;  /* 0x000000a0a1a0723e */ /* 0x000fe400048060ff */
[----:B------:R-:W-:-:S02]  /*88b0*/  F2FP.SATFINITE.E5M2.F32.PACK_AB_MERGE_C R43, R49, R48, RZ ;  /* 0x00000030312b723e */ /* 0x000fc400048060ff */
[----:B------:R-:W-:Y:S02]  /*88c0*/  F2FP.SATFINITE.E5M2.F32.PACK_AB_MERGE_C R110, R111, R110, RZ ;  /* 0x0000006e6f6e723e */ /* 0x000fe400048060ff */
[----:B------:R-:W-:Y:S02]  /*88d0*/  PRMT R48, R45, 0x3340, R32 ;  /* 0x000033402d307816 */ /* 0x000fe40000000020 */
[----:B------:R-:W-:Y:S02]  /*88e0*/  F2FP.SATFINITE.E5M2.F32.PACK_AB_MERGE_C R111, R47, R46, RZ ;  /* 0x0000002e2f6f723e */ /* 0x000fe400048060ff */
[----:B------:R-:W-:Y:S02]  /*88f0*/  LOP3.LUT R2, R2, 0xffff, RZ, 0xc0, !PT ;  /* 0x0000ffff02027812 */ /* 0x000fe400078ec0ff */
[----:B------:R-:W-:Y:S02]  /*8900*/  PRMT R32, R7, 0x3340, R42 ;  /* 0x0000334007207816 */ /* 0x000fe4000000002a */
[----:B------:R-:W-:-:S02]  /*8910*/  LOP3.LUT R40, R40, 0xffff, RZ, 0xc0, !PT ;  /* 0x0000ffff28287812 */ /* 0x000fc400078ec0ff */
[----:B------:R-:W-:Y:S02]  /*8920*/  LOP3.LUT R3, R3, 0xffff, RZ, 0xc0, !PT ;  /* 0x0000ffff03037812 */ /* 0x000fe400078ec0ff */
[----:B------:R-:W-:Y:S02]  /*8930*/  LOP3.LUT R42, R6, 0xffff, RZ, 0xc0, !PT ;  /* 0x0000ffff062a7812 */ /* 0x000fe400078ec0ff */
[----:B------:R-:W-:Y:S02]  /*8940*/  LOP3.LUT R96, R96, 0xffff, RZ, 0xc0, !PT ;  /* 0x0000ffff60607812 */ /* 0x000fe400078ec0ff */
[----:B------:R-:W-:Y:S02]  /*8950*/  LOP3.LUT R7, R98, 0xffff, RZ, 0xc0, !PT ;  /* 0x0000ffff62077812 */ /* 0x000fe400078ec0ff */
[----:B------:R-:W-:Y:S02]  /*8960*/  LOP3.LUT R160, R160, 0xffff, RZ, 0xc0, !PT ;  /* 0x0000ffffa0a07812 */ /* 0x000fe400078ec0ff */
[----:B------:R-:W-:-:S02]  /*8970*/  LOP3.LUT R117, R117, 0xffff, RZ, 0xc0, !PT ;  /* 0x0000ffff75757812 */ /* 0x000fc400078ec0ff */
[----:B------:R-:W-:Y:S02]  /*8980*/  SHF.R.U32.HI R0, RZ, 0x8, R3 ;  /* 0x00000008ff007819 */ /* 0x000fe40000011603 */
[----:B------:R-:W-:Y:S02]  /*8990*/  PRMT R46, R3, 0x3340, R96 ;  /* 0x00003340032e7816 */ /* 0x000fe40000000060 */
[----:B------:R-:W-:Y:S02]  /*89a0*/  SHF.R.U32.HI R44, RZ, 0x8, R7 ;  /* 0x00000008ff2c7819 */ /* 0x000fe40000011607 */
[----:B------:R-:W-:Y:S02]  /*89b0*/  SHF.R.U32.HI R3, RZ, 0x8, R160 ;  /* 0x00000008ff037819 */ /* 0x000fe400000116a0 */
[----:B------:R-:W-:Y:S02]  /*89c0*/  F2FP.SATFINITE.E5M2.F32.PACK_AB_MERGE_C R93, R53, R52, RZ ;  /* 0x00000034355d723e */ /* 0x000fe400048060ff */
[----:B------:R-:W-:-:S02]  /*89d0*/  F2FP.SATFINITE.E5M2.F32.PACK_AB_MERGE_C R97, R55, R54, RZ ;  /* 0x000000363761723e */ /* 0x000fc400048060ff */
[----:B------:R-:W-:Y:S02]  /*89e0*/  LOP3.LUT R53, R0, 0xffff, RZ, 0xc0, !PT ;  /* 0x0000ffff00357812 */ /* 0x000fe400078ec0ff */
[----:B------:R-:W-:Y:S02]  /*89f0*/  LOP3.LUT R44, R44, 0xffff, RZ, 0xc0, !PT ;  /* 0x0000ffff2c2c7812 */ /* 0x000fe400078ec0ff */
[----:B------:R-:W-:Y:S02]  /*8a00*/  LOP3.LUT R3, R3, 0xffff, RZ, 0xc0, !PT ;  /* 0x0000ffff03037812 */ /* 0x000fe400078ec0ff */
[----:B------:R-:W-:Y:S02]  /*8a10*/  F2FP.SATFINITE.E5M2.F32.PACK_AB_MERGE_C R8, R8, R217, RZ ;  /* 0x000000d90808723e */ /* 0x000fe400048060ff */
[----:B------:R-:W-:Y:S01]  /*8a20*/  F2FP.SATFINITE.E5M2.F32.PACK_AB_MERGE_C R100, R101, R100, RZ ;  /* 0x000000646564723e */ /* 0x000fe200048060ff */
[----:B------:R-:W4:Y:S01]  /*8a30*/  LDL.LU R217, [R1+0x388] ;  /* 0x0003880001d97983 */ /* 0x000f220000300800 */
[----:B------:R-:W-:-:S02]  /*8a40*/  F2FP.SATFINITE.E5M2.F32.PACK_AB_MERGE_C R9, R9, R237, RZ ;  /* 0x000000ed0909723e */ /* 0x000fc400048060ff */
[----:B------:R-:W-:Y:S02]  /*8a50*/  F2FP.SATFINITE.E5M2.F32.PACK_AB_MERGE_C R162, R163, R162, RZ ;  /* 0x000000a2a3a2723e */ /* 0x000fe400048060ff */
[----:B------:R-:W-:Y:S02]  /*8a60*/  F2FP.SATFINITE.E5M2.F32.PACK_AB_MERGE_C R102, R103, R102, RZ ;  /* 0x000000666766723e */ /* 0x000fe400048060ff */
[----:B------:R-:W-:Y:S02]  /*8a70*/  LOP3.LUT R8, R8, 0xffff, RZ, 0xc0, !PT ;  /* 0x0000ffff08087812 */ /* 0x000fe400078ec0ff */
[----:B------:R-:W-:Y:S02]  /*8a80*/  LOP3.LUT R162, R162, 0xffff, RZ, 0xc0, !PT ;  /* 0x0000ffffa2a27812 */ /* 0x000fe400078ec0ff */
[----:B------:R-:W-:Y:S02]  /*8a90*/  LOP3.LUT R9, R9, 0xffff, RZ, 0xc0, !PT ;  /* 0x0000ffff09097812 */ /* 0x000fe400078ec0ff */
[----:B------:R-:W-:-:S02]  /*8aa0*/  F2FP.SATFINITE.E5M2.F32.PACK_AB_MERGE_C R164, R165, R164, RZ ;  /* 0x000000a4a5a4723e */ /* 0x000fc400048060ff */
[----:B------:R-:W-:Y:S02]  /*8ab0*/  F2FP.SATFINITE.E5M2.F32.PACK_AB_MERGE_C R103, R61, R60, RZ ;  /* 0x0000003c3d67723e */ /* 0x000fe400048060ff */
[----:B------:R-:W-:Y:S02]  /*8ac0*/  LOP3.LUT R119, R119, 0xffff, RZ, 0xc0, !PT ;  /* 0x0000ffff77777812 */ /* 0x000fe400078ec0ff */
[----:B------:R-:W-:Y:S02]  /*8ad0*/  LOP3.LUT R102, R102, 0xffff, RZ, 0xc0, !PT ;  /* 0x0000ffff66667812 */ /* 0x000fe400078ec0ff */
[----:B------:R-:W-:Y:S02]  /*8ae0*/  SHF.R.U32.HI R6, RZ, 0x8, R96 ;  /* 0x00000008ff067819 */ /* 0x000fe40000011660 */
[----:B------:R-:W-:Y:S02]  /*8af0*/  F2FP.SATFINITE.E5M2.F32.PACK_AB_MERGE_C R166, R167, R166, RZ ;  /* 0x000000a6a7a6723e */ /* 0x000fe400048060ff */
[----:B------:R-:W-:-:S02]  /*8b00*/  F2FP.SATFINITE.E5M2.F32.PACK_AB_MERGE_C R91, R59, R58, RZ ;  /* 0x0000003a3b5b723e */ /* 0x000fc400048060ff */
[----:B------:R-:W-:Y:S02]  /*8b10*/  F2FP.SATFINITE.E5M2.F32.PACK_AB_MERGE_C R10, R10, R252, RZ ;  /* 0x000000fc0a0a723e */ /* 0x000fe400048060ff */
[----:B------:R-:W-:Y:S02]  /*8b20*/  F2FP.SATFINITE.E5M2.F32.PACK_AB_MERGE_C R104, R105, R104, RZ ;  /* 0x000000686968723e */ /* 0x000fe400048060ff */
[----:B------:R-:W-:Y:S02]  /*8b30*/  SHF.R.U32.HI R49, RZ, 0x8, R119 ;  /* 0x00000008ff317819 */ /* 0x000fe40000011677 */
[----:B------:R-:W-:Y:S02]  /*8b40*/  LOP3.LUT R164, R164, 0xffff, RZ, 0xc0, !PT ;  /* 0x0000ffffa4a47812 */ /* 0x000fe400078ec0ff */
[----:B------:R-:W-:Y:S02]  /*8b50*/  LOP3.LUT R113, R113, 0xffff, RZ, 0xc0, !PT ;  /* 0x0000ffff71717812 */ /* 0x000fe400078ec0ff */
[----:B------:R-:W-:-:S02]  /*8b60*/  PRMT R59, R9, 0x3340, R102 ;  /* 0x00003340093b7816 */ /* 0x000fc40000000066 */
[----:B------:R-:W-:Y:S02]  /*8b70*/  F2FP.SATFINITE.E5M2.F32.PACK_AB_MERGE_C R11, R11, R251, RZ ;  /* 0x000000fb0b0b723e */ /* 0x000fe400048060ff */
[----:B------:R-:W-:Y:S02]  /*8b80*/  F2FP.SATFINITE.E5M2.F32.PACK_AB_MERGE_C R99, R51, R50, RZ ;  /* 0x000000323363723e */ /* 0x000fe400048060ff */
[----:B------:R-:W-:Y:S02]  /*8b90*/  LOP3.LUT R6, R6, 0xffff, RZ, 0xc0, !PT ;  /* 0x0000ffff06067812 */ /* 0x000fe400078ec0ff */
[----:B------:R-:W-:Y:S02]  /*8ba0*/  F2FP.SATFINITE.E5M2.F32.PACK_AB_MERGE_C R168, R169, R168, RZ ;  /* 0x000000a8a9a8723e */ /* 0x000fe400048060ff */
[----:B------:R-:W-:Y:S02]  /*8bb0*/  F2FP.SATFINITE.E5M2.F32.PACK_AB_MERGE_C R106, R107, R106, RZ ;  /* 0x0000006a6b6a723e */ /* 0x000fe400048060ff */
[----:B------:R-:W-:-:S02]  /*8bc0*/  F2FP.SATFINITE.E5M2.F32.PACK_AB_MERGE_C R51, R57, R56, RZ ;  /* 0x000000383933723e */ /* 0x000fc400048060ff */
[----:B------:R-:W-:Y:S02]  /*8bd0*/  F2FP.SATFINITE.E5M2.F32.PACK_AB_MERGE_C R101, R65, R64, RZ ;  /* 0x000000404165723e */ /* 0x000fe400048060ff */
[----:B------:R-:W-:Y:S02]  /*8be0*/  F2FP.SATFINITE.E5M2.F32.PACK_AB_MERGE_C R89, R69, R68, RZ ;  /* 0x000000444559723e */ /* 0x000fe400048060ff */
[----:B------:R-:W-:Y:S02]  /*8bf0*/  LOP3.LUT R166, R166, 0xffff, RZ, 0xc0, !PT ;  /* 0x0000ffffa6a67812 */ /* 0x000fe400078ec0ff */
[----:B------:R-:W-:Y:S02]  /*8c00*/  LOP3.LUT R115, R115, 0xffff, RZ, 0xc0, !PT ;  /* 0x0000ffff73737812 */ /* 0x000fe400078ec0ff */
[----:B------:R-:W-:Y:S02]  /*8c10*/  SHF.R.U32.HI R50, RZ, 0x8, R113 ;  /* 0x00000008ff327819 */ /* 0x000fe40000011671 */
[----:B------:R-:W-:-:S02]  /*8c20*/  LOP3.LUT R10, R10, 0xffff, RZ, 0xc0, !PT ;  /* 0x0000ffff0a0a7812 */ /* 0x000fc400078ec0ff */
[----:B------:R-:W-:Y:S02]  /*8c30*/  LOP3.LUT R11, R11, 0xffff, RZ, 0xc0, !PT ;  /* 0x0000ffff0b0b7812 */ /* 0x000fe400078ec0ff */
[----:B------:R-:W-:Y:S02]  /*8c40*/  LOP3.LUT R168, R168, 0xffff, RZ, 0xc0, !PT ;  /* 0x0000ffffa8a87812 */ /* 0x000fe400078ec0ff */
[----:B------:R-:W-:Y:S02]  /*8c50*/  LOP3.LUT R106, R106, 0xffff, RZ, 0xc0, !PT ;  /* 0x0000ffff6a6a7812 */ /* 0x000fe400078ec0ff */
[----:B------:R-:W-:Y:S02]  /*8c60*/  F2FP.SATFINITE.E5M2.F32.PACK_AB_MERGE_C R170, R171, R170, RZ ;  /* 0x000000aaabaa723e */ /* 0x000fe400048060ff */
[----:B------:R-:W-:Y:S02]  /*8c70*/  LOP3.LUT R50, R50, 0xffff, RZ, 0xc0, !PT ;  /* 0x0000ffff32327812 */ /* 0x000fe400078ec0ff */
[----:B------:R-:W-:-:S02]  /*8c80*/  F2FP.SATFINITE.E5M2.F32.PACK_AB_MERGE_C R12, R12, R250, RZ ;  /* 0x000000fa0c0c723e */ /* 0x000fc400048060ff */
[----:B------:R-:W-:Y:S02]  /*8c90*/  F2FP.SATFINITE.E5M2.F32.PACK_AB_MERGE_C R13, R13, R249, RZ ;  /* 0x000000f90d0d723e */ /* 0x000fe400048060ff */
[----:B------:R-:W-:Y:S02]  /*8ca0*/  F2FP.SATFINITE.E5M2.F32.PACK_AB_MERGE_C R172, R173, R172, RZ ;  /* 0x000000acadac723e */ /* 0x000fe400048060ff */
[----:B------:R-:W-:Y:S02]  /*8cb0*/  F2FP.SATFINITE.E5M2.F32.PACK_AB_MERGE_C R107, R63, R62, RZ ;  /* 0x0000003e3f6b723e */ /* 0x000fe400048060ff */
[----:B------:R-:W-:Y:S02]  /*8cc0*/  F2FP.SATFINITE.E5M2.F32.PACK_AB_MERGE_C R227, R227, R228, RZ ;  /* 0x000000e4e3e3723e */ /* 0x000fe400048060ff */
[----:B------:R-:W0:Y:S01]  /*8cd0*/  S2R R228, SR_TID.X ;  /* 0x0000000000e47919 */ /* 0x000e220000002100 */
[----:B------:R-:W-:Y:S02]  /*8ce0*/  LOP3.LUT R170, R170, 0xffff, RZ, 0xc0, !PT ;  /* 0x0000ffffaaaa7812 */ /* 0x000fe400078ec0ff */
[----:B------:R-:W-:-:S02]  /*8cf0*/  LOP3.LUT R35, R35, 0xffff, RZ, 0xc0, !PT ;  /* 0x0000ffff23237812 */ /* 0x000fc400078ec0ff */
[----:B------:R-:W-:Y:S02]  /*8d00*/  LOP3.LUT R12, R12, 0xffff, RZ, 0xc0, !PT ;  /* 0x0000ffff0c0c7812 */ /* 0x000fe400078ec0ff */
[----:B------:R-:W-:Y:S02]  /*8d10*/  LOP3.LUT R13, R13, 0xffff, RZ, 0xc0, !PT ;  /* 0x0000ffff0d0d7812 */ /* 0x000fe400078ec0ff */
[----:B------:R-:W-:Y:S02]  /*8d20*/  LOP3.LUT R172, R172, 0xffff, RZ, 0xc0, !PT ;  /* 0x0000ffffacac7812 */ /* 0x000fe400078ec0ff */
[----:B------:R-:W-:Y:S02]  /*8d30*/  LOP3.LUT R110, R110, 0xffff, RZ, 0xc0, !PT ;  /* 0x0000ffff6e6e7812 */ /* 0x000fe400078ec0ff */
[----:B------:R-:W-:Y:S02]  /*8d40*/  LOP3.LUT R109, R109, 0xffff, RZ, 0xc0, !PT ;  /* 0x0000ffff6d6d7812 */ /* 0x000fe400078ec0ff */
[----:B------:R-:W-:-:S02]  /*8d50*/  F2FP.SATFINITE.E5M2.F32.PACK_AB_MERGE_C R174, R175, R174, RZ ;  /* 0x000000aeafae723e */ /* 0x000fc400048060ff */
[----:B------:R-:W-:Y:S02]  /*8d60*/  F2FP.SATFINITE.E5M2.F32.PACK_AB_MERGE_C R80, R81, R80, RZ ;  /* 0x000000505150723e */ /* 0x000fe400048060ff */
[----:B------:R-:W-:Y:S02]  /*8d70*/  F2FP.SATFINITE.E5M2.F32.PACK_AB_MERGE_C R15, R15, R247, RZ ;  /* 0x000000f70f0f723e */ /* 0x000fe400048060ff */
[----:B------:R-:W-:Y:S02]  /*8d80*/  LOP3.LUT R174, R174, 0xffff, RZ, 0xc0, !PT ;  /* 0x0000ffffaeae7812 */ /* 0x000fe400078ec0ff */
[----:B------:R-:W-:Y:S02]  /*8d90*/  LOP3.LUT R111, R111, 0xffff, RZ, 0xc0, !PT ;  /* 0x0000ffff6f6f7812 */ /* 0x000fe400078ec0ff */
[----:B------:R-:W-:Y:S02]  /*8da0*/  F2FP.SATFINITE.E5M2.F32.PACK_AB_MERGE_C R76, R77, R76, RZ ;  /* 0x0000004c4d4c723e */ /* 0x000fe400048060ff */
[----:B------:R-:W-:-:S02]  /*8db0*/  F2FP.SATFINITE.E5M2.F32.PACK_AB_MERGE_C R178, R179, R178, RZ ;  /* 0x000000b2b3b2723e */ /* 0x000fc400048060ff */
[----:B------:R-:W-:Y:S02]  /*8dc0*/  F2FP.SATFINITE.E5M2.F32.PACK_AB_MERGE_C R14, R14, R248, RZ ;  /* 0x000000f80e0e723e */ /* 0x000fe400048060ff */
[----:B------:R-:W-:Y:S01]  /*8dd0*/  F2FP.SATFINITE.E5M2.F32.PACK_AB_MERGE_C R72, R73, R72, RZ ;  /* 0x000000484948723e */ /* 0x000fe200048060ff */
[C---:B0-----:R-:W-:Y:S01]  /*8de0*/  IMAD.SHL.U32 R28, R228.reuse, 0x80, RZ ;  /* 0x00000080e41c7824 */ /* 0x041fe200078e00ff */
[----:B------:R-:W-:Y:S01]  /*8df0*/  LOP3.LUT R15, R15, 0xffff, RZ, 0xc0, !PT ;  /* 0x0000ffff0f0f7812 */ /* 0x000fe200078ec0ff */
[----:B------:R-:W-:Y:S01]  /*8e00*/  IMAD.SHL.U32 R24, R228, 0x10, RZ ;  /* 0x00000010e4187824 */ /* 0x000fe200078e00ff */
[----:B------:R-:W-:Y:S02]  /*8e10*/  LOP3.LUT R114, R114, 0xffff, RZ, 0xc0, !PT ;  /* 0x0000ffff72727812 */ /* 0x000fe400078ec0ff */
[----:B------:R-:W-:Y:S01]  /*8e20*/  LOP3.LUT R29, R28, 0x800, RZ, 0xc0, !PT ;  /* 0x000008001c1d7812 */ /* 0x000fe200078ec0ff */
[----:B---3--:R-:W-:Y:S01]  /*8e30*/  VIADD R28, R5, 0x1 ;  /* 0x00000001051c7836 */ /* 0x008fe20000000000 */
[----:B------:R-:W-:-:S02]  /*8e40*/  PRMT R73, R13, 0x3340, R110 ;  /* 0x000033400d497816 */ /* 0x000fc4000000006e */
[----:B------:R-:W-:Y:S02]  /*8e50*/  F2FP.SATFINITE.E5M2.F32.PACK_AB_MERGE_C R176, R177, R176, RZ ;  /* 0x000000b0b1b0723e */ /* 0x000fe400048060ff */
[----:B------:R-:W-:Y:S01]  /*8e60*/  ISETP.GE.AND P3, PT, R28, UR4, PT ;  /* 0x000000041c007c0c */ /* 0x000fe2000bf66270 */
[----:B------:R-:W-:Y:S01]  /*8e70*/  VIADD R28, R5, 0x3 ;  /* 0x00000003051c7836 */ /* 0x000fe20000000000 */
[----:B------:R-:W-:Y:S01]  /*8e80*/  LOP3.LUT R178, R178, 0xffff, RZ, 0xc0, !PT ;  /* 0x0000ffffb2b27812 */ /* 0x000fe200078ec0ff */
[----:B------:R-:W-:Y:S01]  /*8e90*/  ULDC UR4, c[0x0][0x22c] ;  /* 0x00008b0000047ab9 */ /* 0x000fe20000000800 */
[----:B------:R-:W-:Y:S02]  /*8ea0*/  LOP3.LUT R99, R99, 0xffff, RZ, 0xc0, !PT ;  /* 0x0000ffff63637812 */ /* 0x000fe400078ec0ff */
[----:B------:R-:W-:Y:S02]  /*8eb0*/  ISETP.GE.AND P2, PT, R28, UR5, PT ;  /* 0x000000051c007c0c */ /* 0x000fe4000bf46270 */
[----:B------:R-:W-:-:S02]  /*8ec0*/  SHF.R.U32.HI R28, RZ, 0x8, R152 ;  /* 0x00000008ff1c7819 */ /* 0x000fc40000011698 */
[----:B------:R-:W-:Y:S02]  /*8ed0*/  LOP3.LUT R14, R14, 0xffff, RZ, 0xc0, !PT ;  /* 0x0000ffff0e0e7812 */ /* 0x000fe400078ec0ff */
[----:B------:R-:W-:Y:S02]  /*8ee0*/  LOP3.LUT R39, R28, 0xffff, RZ, 0xc0, !PT ;  /* 0x0000ffff1c277812 */ /* 0x000fe400078ec0ff */
[----:B------:R-:W-:Y:S02]  /*8ef0*/  LOP3.LUT R28, R36, 0xffff, RZ, 0xc0, !PT ;  /* 0x0000ffff241c7812 */ /* 0x000fe400078ec0ff */
[----:B------:R-:W-:Y:S02]  /*8f00*/  PRMT R36, R37, 0x3340, R30 ;  /* 0x0000334025247816 */ /* 0x000fe4000000001e */
[----:B------:R-:W-:Y:S02]  /*8f10*/  PRMT R30, R39, 0x3340, R4 ;  /* 0x00003340271e7816 */ /* 0x000fe40000000004 */
[----:B------:R-:W-:-:S02]  /*8f20*/  LOP3.LUT R39, R94, 0xffff, RZ, 0xc0, !PT ;  /* 0x0000ffff5e277812 */ /* 0x000fc400078ec0ff */
[----:B------:R-:W-:Y:S02]  /*8f30*/  SHF.R.U32.HI R4, RZ, 0x8, R156 ;  /* 0x00000008ff047819 */ /* 0x000fe4000001169c */
[--C-:B------:R-:W-:Y:S02]  /*8f40*/  PRMT R38, R38, 0x3340, R39.reuse ;  /* 0x0000334026267816 */ /* 0x100fe40000000027 */
[----:B------:R-:W-:Y:S02]  /*8f50*/  SHF.R.U32.HI R39, RZ, 0x8, R39 ;  /* 0x00000008ff277819 */ /* 0x000fe40000011627 */
[----:B------:R-:W-:Y:S02]  /*8f60*/  LOP3.LUT R47, R4, 0xffff, RZ, 0xc0, !PT ;  /* 0x0000ffff042f7812 */ /* 0x000fe400078ec0ff */
[----:B------:R-:W-:Y:S02]  /*8f70*/  LOP3.LUT R39, R39, 0xffff, RZ, 0xc0, !PT ;  /* 0x0000ffff27277812 */ /* 0x000fe400078ec0ff */
[----:B------:R-:W-:-:S02]  /*8f80*/  PRMT R40, R47, 0x3340, R40 ;  /* 0x000033402f287816 */ /* 0x000fc40000000028 */
[----:B------:R-:W-:Y:S02]  /*8f90*/  PRMT R45, R2, 0x3340, R39 ;  /* 0x00003340022d7816 */ /* 0x000fe40000000027 */
[----:B------:R-:W-:Y:S02]  /*8fa0*/  SHF.R.U32.HI R2, RZ, 0x8, R42 ;  /* 0x00000008ff027819 */ /* 0x000fe4000001162a */
[----:B------:R-:W-:Y:S02]  /*8fb0*/  SHF.R.U32.HI R47, RZ, 0x8, R117 ;  /* 0x00000008ff2f7819 */ /* 0x000fe40000011675 */
[----:B------:R-:W-:Y:S02]  /*8fc0*/  LOP3.LUT R55, R2, 0xffff, RZ, 0xc0, !PT ;  /* 0x0000ffff02377812 */ /* 0x000fe400078ec0ff */
[----:B------:R-:W-:Y:S02]  /*8fd0*/  LOP3.LUT R0, R47, 0xffff, RZ, 0xc0, !PT ;  /* 0x0000ffff2f007812 */ /* 0x000fe400078ec0ff */
[----:B------:R-:W-:-:S02]  /*8fe0*/  PRMT R47, R55, 0x3340, R44 ;  /* 0x00003340372f7816 */ /* 0x000fc4000000002c */
[----:B------:R-:W-:Y:S02]  /*8ff0*/  PRMT R44, R3, 0x3340, R0 ;  /* 0x00003340032c7816 */ /* 0x000fe40000000000 */
[----:B------:R-:W-:Y:S02]  /*9000*/  LOP3.LUT R3, R100, 0xffff, RZ, 0xc0, !PT ;  /* 0x0000ffff64037812 */ /* 0x000fe400078ec0ff */
[----:B------:R-:W-:Y:S02]  /*9010*/  SHF.R.U32.HI R0, RZ, 0x8, R8 ;  /* 0x00000008ff007819 */ /* 0x000fe40000011608 */
[--C-:B------:R-:W-:Y:S02]  /*9020*/  PRMT R60, R8, 0x3340, R3.reuse ;  /* 0x00003340083c7816 */ /* 0x100fe40000000003 */
[----:B------:R-:W-:Y:S02]  /*9030*/  SHF.R.U32.HI R8, RZ, 0x8, R3 ;  /* 0x00000008ff087819 */ /* 0x000fe40000011603 */
[----:B------:R-:W-:-:S02]  /*9040*/  SHF.R.U32.HI R4, RZ, 0x8, R162 ;  /* 0x00000008ff047819 */ /* 0x000fc400000116a2 */
[----:B------:R-:W-:Y:S02]  /*9050*/  SHF.R.U32.HI R3, RZ, 0x8, R9 ;  /* 0x00000008ff037819 */ /* 0x000fe40000011609 */
[----:B------:R-:W-:Y:S02]  /*9060*/  SHF.R.U32.HI R9, RZ, 0x8, R102 ;  /* 0x00000008ff097819 */ /* 0x000fe40000011666 */
[----:B------:R-:W-:Y:S02]  /*9070*/  LOP3.LUT R57, R4, 0xffff, RZ, 0xc0, !PT ;  /* 0x0000ffff04397812 */ /* 0x000fe400078ec0ff */
[----:B------:R-:W-:Y:S02]  /*9080*/  LOP3.LUT R69, R0, 0xffff, RZ, 0xc0, !PT ;  /* 0x0000ffff00457812 */ /* 0x000fe400078ec0ff */
[----:B------:R-:W-:Y:S02]  /*9090*/  LOP3.LUT R8, R8, 0xffff, RZ, 0xc0, !PT ;  /* 0x0000ffff08087812 */ /* 0x000fe400078ec0ff */
[----:B------:R-:W-:-:S02]  /*90a0*/  LOP3.LUT R64, R3, 0xffff, RZ, 0xc0, !PT ;  /* 0x0000ffff03407812 */ /* 0x000fc400078ec0ff */
[----:B------:R-:W-:Y:S02]  /*90b0*/  LOP3.LUT R2, R49, 0xffff, RZ, 0xc0, !PT ;  /* 0x0000ffff31027812 */ /* 0x000fe400078ec0ff */
[----:B------:R-:W-:Y:S02]  /*90c0*/  SHF.R.U32.HI R4, RZ, 0x8, R164 ;  /* 0x00000008ff047819 */ /* 0x000fe400000116a4 */
[----:B------:R-:W-:Y:S02]  /*90d0*/  LOP3.LUT R3, R104, 0xffff, RZ, 0xc0, !PT ;  /* 0x0000ffff68037812 */ /* 0x000fe400078ec0ff */
[----:B------:R-:W-:Y:S02]  /*90e0*/  PRMT R49, R53, 0x3340, R6 ;  /* 0x0000334035317816 */ /* 0x000fe40000000006 */
[----:B------:R-:W-:Y:S02]  /*90f0*/  LOP3.LUT R9, R9, 0xffff, RZ, 0xc0, !PT ;  /* 0x0000ffff09097812 */ /* 0x000fe400078ec0ff */
[----:B------:R-:W-:-:S02]  /*9100*/  SHF.R.U32.HI R6, RZ, 0x8, R166 ;  /* 0x00000008ff067819 */ /* 0x000fc400000116a6 */
[----:B------:R-:W-:Y:S02]  /*9110*/  SHF.R.U32.HI R53, RZ, 0x8, R115 ;  /* 0x00000008ff357819 */ /* 0x000fe40000011673 */
[----:B------:R-:W-:Y:S02]  /*9120*/  LOP3.LUT R55, R26, 0xffff, RZ, 0xc0, !PT ;  /* 0x0000ffff1a377812 */ /* 0x000fe400078ec0ff */
[----:B------:R-:W-:Y:S02]  /*9130*/  PRMT R69, R69, 0x3340, R8 ;  /* 0x0000334045457816 */ /* 0x000fe40000000008 */
[----:B------:R-:W-:Y:S02]  /*9140*/  LOP3.LUT R61, R4, 0xffff, RZ, 0xc0, !PT ;  /* 0x0000ffff043d7812 */ /* 0x000fe400078ec0ff */
[--C-:B------:R-:W-:Y:S02]  /*9150*/  PRMT R54, R10, 0x3340, R3.reuse ;  /* 0x000033400a367816 */ /* 0x100fe40000000003 */
[----:B------:R-:W-:-:S02]  /*9160*/  SHF.R.U32.HI R8, RZ, 0x8, R3 ;  /* 0x00000008ff087819 */ /* 0x000fc40000011603 */
[----:B------:R-:W-:Y:S02]  /*9170*/  PRMT R64, R64, 0x3340, R9 ;  /* 0x0000334040407816 */ /* 0x000fe40000000009 */
[----:B------:R-:W-:Y:S02]  /*9180*/  SHF.R.U32.HI R0, RZ, 0x8, R10 ;  /* 0x00000008ff007819 */ /* 0x000fe4000001160a */
[----:B------:R-:W-:Y:S02]  /*9190*/  SHF.R.U32.HI R3, RZ, 0x8, R11 ;  /* 0x00000008ff037819 */ /* 0x000fe4000001160b */
[----:B------:R-:W-:Y:S02]  /*91a0*/  LOP3.LUT R6, R6, 0xffff, RZ, 0xc0, !PT ;  /* 0x0000ffff06067812 */ /* 0x000fe400078ec0ff */
[----:B------:R-:W-:Y:S02]  /*91b0*/  LOP3.LUT R53, R53, 0xffff, RZ, 0xc0, !PT ;  /* 0x0000ffff35357812 */ /* 0x000fe400078ec0ff */
[----:B------:R-:W-:-:S02]  /*91c0*/  SHF.R.U32.HI R9, RZ, 0x8, R106 ;  /* 0x00000008ff097819 */ /* 0x000fc4000001166a */
[----:B------:R-:W-:Y:S02]  /*91d0*/  SHF.R.U32.HI R4, RZ, 0x8, R168 ;  /* 0x00000008ff047819 */ /* 0x000fe400000116a8 */
[--C-:B------:R-:W-:Y:S02]  /*91e0*/  SHF.R.U32.HI R10, RZ, 0x8, R55.reuse ;  /* 0x00000008ff0a7819 */ /* 0x100fe40000011637 */
[----:B------:R-:W-:Y:S02]  /*91f0*/  PRMT R61, R61, 0x3340, R50 ;  /* 0x000033403d3d7816 */ /* 0x000fe40000000032 */
[----:B------:R-:W-:Y:S02]  /*9200*/  PRMT R2, R57, 0x3340, R2 ;  /* 0x0000334039027816 */ /* 0x000fe40000000002 */
[----:B------:R-:W-:Y:S02]  /*9210*/  PRMT R50, R168, 0x3340, R55 ;  /* 0x00003340a8327816 */ /* 0x000fe40000000037 */
[----:B------:R-:W-:-:S02]  /*9220*/  LOP3.LUT R63, R0, 0xffff, RZ, 0xc0, !PT ;  /* 0x0000ffff003f7812 */ /* 0x000fc400078ec0ff */
[----:B------:R-:W-:Y:S02]  /*9230*/  LOP3.LUT R8, R8, 0xffff, RZ, 0xc0, !PT ;  /* 0x0000ffff08087812 */ /* 0x000fe400078ec0ff */
[----:B------:R-:W-:Y:S02]  /*9240*/  LOP3.LUT R58, R3, 0xffff, RZ, 0xc0, !PT ;  /* 0x0000ffff033a7812 */ /* 0x000fe400078ec0ff */
[----:B------:R-:W-:Y:S02]  /*9250*/  PRMT R57, R6, 0x3340, R53 ;  /* 0x0000334006397816 */ /* 0x000fe40000000035 */
[----:B------:R-:W-:Y:S02]  /*9260*/  LOP3.LUT R9, R9, 0xffff, RZ, 0xc0, !PT ;  /* 0x0000ffff09097812 */ /* 0x000fe400078ec0ff */
[----:B------:R-:W-:Y:S02]  /*9270*/  LOP3.LUT R55, R4, 0xffff, RZ, 0xc0, !PT ;  /* 0x0000ffff04377812 */ /* 0x000fe400078ec0ff */
[----:B------:R-:W-:-:S02]  /*9280*/  LOP3.LUT R10, R10, 0xffff, RZ, 0xc0, !PT ;  /* 0x0000ffff0a0a7812 */ /* 0x000fc400078ec0ff */
[----:B------:R-:W-:Y:S02]  /*9290*/  LOP3.LUT R3, R108, 0xffff, RZ, 0xc0, !PT ;  /* 0x0000ffff6c037812 */ /* 0x000fe400078ec0ff */
[----:B------:R-:W-:Y:S02]  /*92a0*/  PRMT R53, R11, 0x3340, R106 ;  /* 0x000033400b357816 */ /* 0x000fe4000000006a */
[----:B------:R-:W-:Y:S02]  /*92b0*/  SHF.R.U32.HI R6, RZ, 0x8, R170 ;  /* 0x00000008ff067819 */ /* 0x000fe400000116aa */
[----:B------:R-:W-:Y:S02]  /*92c0*/  SHF.R.U32.HI R11, RZ, 0x8, R35 ;  /* 0x00000008ff0b7819 */ /* 0x000fe40000011623 */
[----:B------:R-:W-:Y:S02]  /*92d0*/  PRMT R63, R63, 0x3340, R8 ;  /* 0x000033403f3f7816 */ /* 0x000fe40000000008 */
[----:B------:R-:W-:-:S02]  /*92e0*/  PRMT R58, R58, 0x3340, R9 ;  /* 0x000033403a3a7816 */ /* 0x000fc40000000009 */
[----:B------:R-:W-:Y:S02]  /*92f0*/  PRMT R55, R55, 0x3340, R10 ;  /* 0x0000334037377816 */ /* 0x000fe4000000000a */
[--C-:B------:R-:W-:Y:S02]  /*9300*/  PRMT R81, R12, 0x3340, R3.reuse ;  /* 0x000033400c517816 */ /* 0x100fe40000000003 */
[----:B------:R-:W-:Y:S02]  /*9310*/  SHF.R.U32.HI R8, RZ, 0x8, R3 ;  /* 0x00000008ff087819 */ /* 0x000fe40000011603 */
[----:B------:R-:W-:Y:S02]  /*9320*/  SHF.R.U32.HI R3, RZ, 0x8, R13 ;  /* 0x00000008ff037819 */ /* 0x000fe4000001160d */
[----:B------:R-:W-:Y:S02]  /*9330*/  SHF.R.U32.HI R9, RZ, 0x8, R110 ;  /* 0x00000008ff097819 */ /* 0x000fe4000001166e */
[----:B------:R-:W-:-:S02]  /*9340*/  SHF.R.U32.HI R4, RZ, 0x8, R172 ;  /* 0x00000008ff047819 */ /* 0x000fc400000116ac */
[----:B------:R-:W-:Y:S02]  /*9350*/  SHF.R.U32.HI R10, RZ, 0x8, R109 ;  /* 0x00000008ff0a7819 */ /* 0x000fe4000001166d */
[----:B------:R-:W-:Y:S02]  /*9360*/  LOP3.LUT R6, R6, 0xffff, RZ, 0xc0, !PT ;  /* 0x0000ffff06067812 */ /* 0x000fe400078ec0ff */
[----:B------:R-:W-:Y:S02]  /*9370*/  LOP3.LUT R11, R11, 0xffff, RZ, 0xc0, !PT ;  /* 0x0000ffff0b0b7812 */ /* 0x000fe400078ec0ff */
[----:B------:R-:W-:Y:S02]  /*9380*/  SHF.R.U32.HI R0, RZ, 0x8, R12 ;  /* 0x00000008ff007819 */ /* 0x000fe4000001160c */
[----:B------:R-:W-:Y:S02]  /*9390*/  PRMT R26, R170, 0x3340, R35 ;  /* 0x00003340aa1a7816 */ /* 0x000fe40000000023 */
[----:B------:R-:W-:-:S02]  /*93a0*/  LOP3.LUT R88, R3, 0xffff, RZ, 0xc0, !PT ;  /* 0x0000ffff03587812 */ /* 0x000fc400078ec0ff */
[----:B------:R-:W-:Y:S02]  /*93b0*/  LOP3.LUT R9, R9, 0xffff, RZ, 0xc0, !PT ;  /* 0x0000ffff09097812 */ /* 0x000fe400078ec0ff */
[----:B------:R-:W-:Y:S02]  /*93c0*/  LOP3.LUT R77, R4, 0xffff, RZ, 0xc0, !PT ;  /* 0x0000ffff044d7812 */ /* 0x000fe400078ec0ff */
[----:B------:R-:W-:Y:S02]  /*93d0*/  LOP3.LUT R10, R10, 0xffff, RZ, 0xc0, !PT ;  /* 0x0000ffff0a0a7812 */ /* 0x000fe400078ec0ff */
[----:B------:R-:W-:Y:S02]  /*93e0*/  PRMT R35, R6, 0x3340, R11 ;  /* 0x0000334006237816 */ /* 0x000fe4000000000b */
[----:B------:R-:W-:Y:S02]  /*93f0*/  SHF.R.U32.HI R6, RZ, 0x8, R174 ;  /* 0x00000008ff067819 */ /* 0x000fe400000116ae */
[----:B------:R-:W-:-:S02]  /*9400*/  SHF.R.U32.HI R11, RZ, 0x8, R111 ;  /* 0x00000008ff0b7819 */ /* 0x000fc4000001166f */
[----:B------:R-:W-:Y:S02]  /*9410*/  LOP3.LUT R13, R0, 0xffff, RZ, 0xc0, !PT ;  /* 0x0000ffff000d7812 */ /* 0x000fe400078ec0ff */
[----:B------:R-:W-:Y:S02]  /*9420*/  LOP3.LUT R8, R8, 0xffff, RZ, 0xc0, !PT ;  /* 0x0000ffff08087812 */ /* 0x000fe400078ec0ff */
[----:B------:R-:W-:Y:S02]  /*9430*/  PRMT R88, R88, 0x3340, R9 ;  /* 0x0000334058587816 */ /* 0x000fe40000000009 */
[----:B------:R-:W-:Y:S02]  /*9440*/  PRMT R77, R77, 0x3340, R10 ;  /* 0x000033404d4d7816 */ /* 0x000fe4000000000a */
[----:B------:R-:W-:Y:S02]  /*9450*/  LOP3.LUT R9, R112, 0xffff, RZ, 0xc0, !PT ;  /* 0x0000ffff70097812 */ /* 0x000fe400078ec0ff */
[----:B------:R-:W-:-:S02]  /*9460*/  SHF.R.U32.HI R3, RZ, 0x8, R15 ;  /* 0x00000008ff037819 */ /* 0x000fc4000001160f */
[----:B------:R-:W-:Y:S02]  /*9470*/  SHF.R.U32.HI R10, RZ, 0x8, R114 ;  /* 0x00000008ff0a7819 */ /* 0x000fe40000011672 */
[----:B------:R-:W-:Y:S02]  /*9480*/  F2FP.SATFINITE.E5M2.F32.PACK_AB_MERGE_C R17, R17, R245, RZ ;  /* 0x000000f51111723e */ /* 0x000fe400048060ff */
[----:B------:R-:W-:Y:S02]  /*9490*/  LOP3.LUT R6, R6, 0xffff, RZ, 0xc0, !PT ;  /* 0x0000ffff06067812 */ /* 0x000fe400078ec0ff */
[----:B------:R-:W-:Y:S02]  /*94a0*/  LOP3.LUT R11, R11, 0xffff, RZ, 0xc0, !PT ;  /* 0x0000ffff0b0b7812 */ /* 0x000fe400078ec0ff */
[----:B------:R-:W-:Y:S02]  /*94b0*/  PRMT R92, R13, 0x3340, R8 ;  /* 0x000033400d5c7816 */ /* 0x000fe40000000008 */
[----:B------:R-:W-:-:S02]  /*94c0*/  LOP3.LUT R176, R176, 0xffff, RZ, 0xc0, !PT ;  /* 0x0000ffffb0b07812 */ /* 0x000fc400078ec0ff */
[----:B------:R-:W-:Y:S02]  /*94d0*/  LOP3.LUT R43, R43, 0xffff, RZ, 0xc0, !PT ;  /* 0x0000ffff2b2b7812 */ /* 0x000fe400078ec0ff */
[----:B------:R-:W-:Y:S02]  /*94e0*/  SHF.R.U32.HI R8, RZ, 0x8, R178 ;  /* 0x00000008ff087819 */ /* 0x000fe400000116b2 */
[----:B------:R-:W-:Y:S02]  /*94f0*/  SHF.R.U32.HI R12, RZ, 0x8, R99 ;  /* 0x00000008ff0c7819 */ /* 0x000fe40000011663 */
[----:B------:R-:W-:Y:S02]  /*9500*/  F2FP.SATFINITE.E5M2.F32.PACK_AB_MERGE_C R182, R183, R182, RZ ;  /* 0x000000b6b7b6723e */ /* 0x000fe400048060ff */
[----:B------:R-:W-:Y:S02]  /*9510*/  F2FP.SATFINITE.E5M2.F32.PACK_AB_MERGE_C R75, R75, R74, RZ ;  /* 0x0000004a4b4b723e */ /* 0x000fe400048060ff */
[----:B------:R-:W-:-:S02]  /*9520*/  PRMT R68, R14, 0x3340, R9 ;  /* 0x000033400e447816 */ /* 0x000fc40000000009 */
[----:B------:R-:W-:Y:S02]  /*9530*/  LOP3.LUT R3, R3, 0xffff, RZ, 0xc0, !PT ;  /* 0x0000ffff03037812 */ /* 0x000fe400078ec0ff */
[----:B------:R-:W-:Y:S02]  /*9540*/  LOP3.LUT R10, R10, 0xffff, RZ, 0xc0, !PT ;  /* 0x0000ffff0a0a7812 */ /* 0x000fe400078ec0ff */
[----:B------:R-:W-:Y:S02]  /*9550*/  PRMT R74, R6, 0x3340, R11 ;  /* 0x00003340064a7816 */ /* 0x000fe4000000000b */
[----:B------:R-:W-:Y:S02]  /*9560*/  SHF.R.U32.HI R0, RZ, 0x8, R14 ;  /* 0x00000008ff007819 */ /* 0x000fe4000001160e */
[----:B------:R-:W-:Y:S02]  /*9570*/  SHF.R.U32.HI R9, RZ, 0x8, R9 ;  /* 0x00000008ff097819 */ /* 0x000fe40000011609 */
[----:B------:R-:W-:-:S02]  /*9580*/  LOP3.LUT R17, R17, 0xffff, RZ, 0xc0, !PT ;  /* 0x0000ffff11117812 */ /* 0x000fc400078ec0ff */
[----:B------:R-:W-:Y:S02]  /*9590*/  LOP3.LUT R118, R118, 0xffff, RZ, 0xc0, !PT ;  /* 0x0000ffff76767812 */ /* 0x000fe400078ec0ff */
[----:B------:R-:W-:Y:S02]  /*95a0*/  SHF.R.U32.HI R4, RZ, 0x8, R176 ;  /* 0x00000008ff047819 */ /* 0x000fe400000116b0 */
[--C-:B------:R-:W-:Y:S02]  /*95b0*/  PRMT R62, R176, 0x3340, R43.reuse ;  /* 0x00003340b03e7816 */ /* 0x100fe4000000002b */
[----:B------:R-:W-:Y:S02]  /*95c0*/  SHF.R.U32.HI R11, RZ, 0x8, R43 ;  /* 0x00000008ff0b7819 */ /* 0x000fe4000001162b */
[----:B------:R-:W-:Y:S02]  /*95d0*/  F2FP.SATFINITE.E5M2.F32.PACK_AB_MERGE_C R95, R71, R70, RZ ;  /* 0x00000046475f723e */ /* 0x000fe400048060ff */
[----:B------:R-:W-:-:S02]  /*95e0*/  LOP3.LUT R43, R8, 0xffff, RZ, 0xc0, !PT ;  /* 0x0000ffff082b7812 */ /* 0x000fc400078ec0ff */
[----:B------:R-:W-:Y:S02]  /*95f0*/  LOP3.LUT R12, R12, 0xffff, RZ, 0xc0, !PT ;  /* 0x0000ffff0c0c7812 */ /* 0x000fe400078ec0ff */
[----:B------:R-:W-:Y:S02]  /*9600*/  PRMT R71, R3, 0x3340, R10 ;  /* 0x0000334003477816 */ /* 0x000fe4000000000a */
[----:B------:R-:W-:Y:S02]  /*9610*/  LOP3.LUT R182, R182, 0xffff, RZ, 0xc0, !PT ;  /* 0x0000ffffb6b67812 */ /* 0x000fe400078ec0ff */
[----:B------:R-:W-:Y:S02]  /*9620*/  LOP3.LUT R13, R97, 0xffff, RZ, 0xc0, !PT ;  /* 0x0000ffff610d7812 */ /* 0x000fe400078ec0ff */
[----:B------:R-:W-:Y:S02]  /*9630*/  LOP3.LUT R0, R0, 0xffff, RZ, 0xc0, !PT ;  /* 0x0000ffff00007812 */ /* 0x000fe400078ec0ff */
[----:B------:R-:W-:-:S02]  /*9640*/  LOP3.LUT R9, R9, 0xffff, RZ, 0xc0, !PT ;  /* 0x0000ffff09097812 */ /* 0x000fc400078ec0ff */
[----:B------:R-:W-:Y:S02]  /*9650*/  SHF.R.U32.HI R3, RZ, 0x8, R17 ;  /* 0x00000008ff037819 */ /* 0x000fe40000011611 */
[----:B------:R-:W-:Y:S02]  /*9660*/  SHF.R.U32.HI R10, RZ, 0x8, R118 ;  /* 0x00000008ff0a7819 */ /* 0x000fe40000011676 */
[----:B------:R-:W-:Y:S02]  /*9670*/  F2FP.SATFINITE.E5M2.F32.PACK_AB_MERGE_C R16, R16, R246, RZ ;  /* 0x000000f61010723e */ /* 0x000fe400048060ff */
[----:B------:R-:W-:Y:S02]  /*9680*/  LOP3.LUT R4, R4, 0xffff, RZ, 0xc0, !PT ;  /* 0x0000ffff04047812 */ /* 0x000fe400078ec0ff */
[----:B------:R-:W-:Y:S02]  /*9690*/  LOP3.LUT R11, R11, 0xffff, RZ, 0xc0, !PT ;  /* 0x0000ffff0b0b7812 */ /* 0x000fe400078ec0ff */
[----:B------:R-:W-:-:S02]  /*96a0*/  F2FP.SATFINITE.E5M2.F32.PACK_AB_MERGE_C R180, R181, R180, RZ ;  /* 0x000000b4b5b4723e */ /* 0x000fc400048060ff */
[----:B------:R-:W-:Y:S02]  /*96b0*/  PRMT R43, R43, 0x3340, R12 ;  /* 0x000033402b2b7816 */ /* 0x000fe4000000000c */
[----:B------:R-:W-:Y:S02]  /*96c0*/  F2FP.SATFINITE.E5M2.F32.PACK_AB_MERGE_C R78, R79, R78, RZ ;  /* 0x0000004e4f4e723e */ /* 0x000fe400048060ff */
[----:B------:R-:W-:Y:S02]  /*96d0*/  SHF.R.U32.HI R8, RZ, 0x8, R182 ;  /* 0x00000008ff087819 */ /* 0x000fe400000116b6 */
[----:B------:R-:W-:Y:S02]  /*96e0*/  SHF.R.U32.HI R12, RZ, 0x8, R13 ;  /* 0x00000008ff0c7819 */ /* 0x000fe4000001160d */
[----:B------:R-:W-:Y:S02]  /*96f0*/  F2FP.SATFINITE.E5M2.F32.PACK_AB_MERGE_C R105, R67, R66, RZ ;  /* 0x000000424369723e */ /* 0x000fe400048060ff */
[----:B------:R-:W-:-:S02]  /*9700*/  PRMT R79, R0, 0x3340, R9 ;  /* 0x00003340004f7816 */ /* 0x000fc40000000009 */
[----:B------:R-:W-:Y:S02]  /*9710*/  LOP3.LUT R3, R3, 0xffff, RZ, 0xc0, !PT ;  /* 0x0000ffff03037812 */ /* 0x000fe400078ec0ff */
[----:B------:R-:W-:Y:S02]  /*9720*/  LOP3.LUT R10, R10, 0xffff, RZ, 0xc0, !PT ;  /* 0x0000ffff0a0a7812 */ /* 0x000fe400078ec0ff */
[----:B------:R-:W-:Y:S02]  /*9730*/  F2FP.SATFINITE.E5M2.F32.PACK_AB_MERGE_C R18, R18, R244, RZ ;  /* 0x000000f41212723e */ /* 0x000fe400048060ff */
[----:B--2---:R-:W-:Y:S02]  /*9740*/  F2FP.SATFINITE.E5M2.F32.PACK_AB_MERGE_C R84, R85, R84, RZ ;  /* 0x000000545554723e */ /* 0x004fe400048060ff */
[----:B------:R-:W-:Y:S02]  /*9750*/  PRMT R67, R4, 0x3340, R11 ;  /* 0x0000334004437816 */ /* 0x000fe4000000000b */
[----:B------:R-:W-:-:S02]  /*9760*/  LOP3.LUT R16, R16, 0xffff, RZ, 0xc0, !PT ;  /* 0x0000ffff10107812 */ /* 0x000fc400078ec0ff */
[----:B------:R-:W-:Y:S02]  /*9770*/  LOP3.LUT R9, R116, 0xffff, RZ, 0xc0, !PT ;  /* 0x0000ffff74097812 */ /* 0x000fe400078ec0ff */
[----:B------:R-:W-:Y:S02]  /*9780*/  F2FP.SATFINITE.E5M2.F32.PACK_AB_MERGE_C R19, R19, R243, RZ ;  /* 0x000000f31313723e */ /* 0x000fe400048060ff */
[----:B------:R-:W-:Y:S02]  /*9790*/  LOP3.LUT R180, R180, 0xffff, RZ, 0xc0, !PT ;  /* 0x0000ffffb4b47812 */ /* 0x000fe400078ec0ff */
[----:B------:R-:W-:Y:S02]  /*97a0*/  LOP3.LUT R11, R93, 0xffff, RZ, 0xc0, !PT ;  /* 0x0000ffff5d0b7812 */ /* 0x000fe400078ec0ff */
[----:B------:R-:W-:Y:S02]  /*97b0*/  PRMT R85, R182, 0x3340, R13 ;  /* 0x00003340b6557816 */ /* 0x000fe4000000000d */
[----:B------:R-:W-:-:S02]  /*97c0*/  F2FP.SATFINITE.E5M2.F32.PACK_AB_MERGE_C R184, R185, R184, RZ ;  /* 0x000000b8b9b8723e */ /* 0x000fc400048060ff */
[----:B------:R-:W-:Y:S02]  /*97d0*/  LOP3.LUT R13, R8, 0xffff, RZ, 0xc0, !PT ;  /* 0x0000ffff080d7812 */ /* 0x000fe400078ec0ff */
[----:B------:R-:W-:Y:S02]  /*97e0*/  LOP3.LUT R12, R12, 0xffff, RZ, 0xc0, !PT ;  /* 0x0000ffff0c0c7812 */ /* 0x000fe400078ec0ff */
[----:B------:R-:W-:Y:S02]  /*97f0*/  PRMT R6, R178, 0x3340, R99 ;  /* 0x00003340b2067816 */ /* 0x000fe40000000063 */
[----:B------:R-:W-:Y:S02]  /*9800*/  PRMT R102, R3, 0x3340, R10 ;  /* 0x0000334003667816 */ /* 0x000fe4000000000a */
[----:B------:R-:W-:Y:S02]  /*9810*/  PRMT R99, R16, 0x3340, R9 ;  /* 0x0000334010637816 */ /* 0x000fe40000000009 */
[----:B------:R-:W-:-:S02]  /*9820*/  LOP3.LUT R18, R18, 0xffff, RZ, 0xc0, !PT ;  /* 0x0000ffff12127812 */ /* 0x000fc400078ec0ff */
[----:B------:R-:W-:Y:S02]  /*9830*/  LOP3.LUT R3, R120, 0xffff, RZ, 0xc0, !PT ;  /* 0x0000ffff78037812 */ /* 0x000fe400078ec0ff */
[----:B------:R-:W-:Y:S02]  /*9840*/  SHF.R.U32.HI R0, RZ, 0x8, R16 ;  /* 0x00000008ff007819 */ /* 0x000fe40000011610 */
[----:B------:R-:W-:Y:S02]  /*9850*/  SHF.R.U32.HI R9, RZ, 0x8, R9 ;  /* 0x00000008ff097819 */ /* 0x000fe40000011609 */
[----:B------:R-:W-:Y:S02]  /*9860*/  PRMT R93, R180, 0x3340, R11 ;  /* 0x00003340b45d7816 */ /* 0x000fe4000000000b */
[----:B------:R-:W-:Y:S02]  /*9870*/  LOP3.LUT R19, R19, 0xffff, RZ, 0xc0, !PT ;  /* 0x0000ffff13137812 */ /* 0x000fe400078ec0ff */
[----:B------:R-:W-:-:S02]  /*9880*/  SHF.R.U32.HI R4, RZ, 0x8, R180 ;  /* 0x00000008ff047819 */ /* 0x000fc400000116b4 */
[----:B------:R-:W-:Y:S02]  /*9890*/  SHF.R.U32.HI R11, RZ, 0x8, R11 ;  /* 0x00000008ff0b7819 */ /* 0x000fe4000001160b */
[----:B------:R-:W-:Y:S02]  /*98a0*/  PRMT R96, R13, 0x3340, R12 ;  /* 0x000033400d607816 */ /* 0x000fe4000000000c */
[----:B------:R-:W-:Y:S02]  /*98b0*/  LOP3.LUT R184, R184, 0xffff, RZ, 0xc0, !PT ;  /* 0x0000ffffb8b87812 */ /* 0x000fe400078ec0ff */
[----:B------:R-:W-:Y:S02]  /*98c0*/  LOP3.LUT R51, R51, 0xffff, RZ, 0xc0, !PT ;  /* 0x0000ffff33337812 */ /* 0x000fe400078ec0ff */
[----:B------:R-:W-:Y:S02]  /*98d0*/  LOP3.LUT R13, R91, 0xffff, RZ, 0xc0, !PT ;  /* 0x0000ffff5b0d7812 */ /* 0x000fe400078ec0ff */
[----:B------:R-:W-:-:S02]  /*98e0*/  F2FP.SATFINITE.E5M2.F32.PACK_AB_MERGE_C R186, R187, R186, RZ ;  /* 0x000000babbba723e */ /* 0x000fc400048060ff */
[--C-:B------:R-:W-:Y:S02]  /*98f0*/  PRMT R91, R18, 0x3340, R3.reuse ;  /* 0x00003340125b7816 */ /* 0x100fe40000000003 */
[----:B------:R-:W-:Y:S02]  /*9900*/  SHF.R.U32.HI R10, RZ, 0x8, R3 ;  /* 0x00000008ff0a7819 */ /* 0x000fe40000011603 */
[----:B------:R-:W-:Y:S02]  /*9910*/  LOP3.LUT R0, R0, 0xffff, RZ, 0xc0, !PT ;  /* 0x0000ffff00007812 */ /* 0x000fe400078ec0ff */
[----:B------:R-:W-:Y:S02]  /*9920*/  LOP3.LUT R9, R9, 0xffff, RZ, 0xc0, !PT ;  /* 0x0000ffff09097812 */ /* 0x000fe400078ec0ff */
[----:B------:R-:W-:Y:S02]  /*9930*/  SHF.R.U32.HI R3, RZ, 0x8, R19 ;  /* 0x00000008ff037819 */ /* 0x000fe40000011613 */
[----:B------:R-:W-:-:S02]  /*9940*/  LOP3.LUT R4, R4, 0xffff, RZ, 0xc0, !PT ;  /* 0x0000ffff04047812 */ /* 0x000fc400078ec0ff */
[----:B------:R-:W-:Y:S02]  /*9950*/  LOP3.LUT R11, R11, 0xffff, RZ, 0xc0, !PT ;  /* 0x0000ffff0b0b7812 */ /* 0x000fe400078ec0ff */
[----:B------:R-:W-:Y:S02]  /*9960*/  SHF.R.U32.HI R8, RZ, 0x8, R184 ;  /* 0x00000008ff087819 */ /* 0x000fe400000116b8 */
[----:B------:R-:W-:Y:S02]  /*9970*/  SHF.R.U32.HI R12, RZ, 0x8, R51 ;  /* 0x00000008ff0c7819 */ /* 0x000fe40000011633 */
[----:B------:R-:W-:Y:S02]  /*9980*/  LOP3.LUT R122, R122, 0xffff, RZ, 0xc0, !PT ;  /* 0x0000ffff7a7a7812 */ /* 0x000fe400078ec0ff */
[----:B------:R-:W-:Y:S02]  /*9990*/  LOP3.LUT R186, R186, 0xffff, RZ, 0xc0, !PT ;  /* 0x0000ffffbaba7812 */ /* 0x000fe400078ec0ff */
[----:B------:R-:W-:-:S02]  /*99a0*/  PRMT R108, R0, 0x3340, R9 ;  /* 0x00003340006c7816 */ /* 0x000fc40000000009 */
[----:B------:R-:W-:Y:S02]  /*99b0*/  LOP3.LUT R94, R3, 0xffff, RZ, 0xc0, !PT ;  /* 0x0000ffff035e7812 */ /* 0x000fe400078ec0ff */
[----:B------:R-:W-:Y:S02]  /*99c0*/  PRMT R98, R4, 0x3340, R11 ;  /* 0x0000334004627816 */ /* 0x000fe4000000000b */
[----:B------:R-:W-:Y:S02]  /*99d0*/  SHF.R.U32.HI R0, RZ, 0x8, R18 ;  /* 0x00000008ff007819 */ /* 0x000fe40000011612 */
[----:B------:R-:W-:Y:S02]  /*99e0*/  LOP3.LUT R3, R8, 0xffff, RZ, 0xc0, !PT ;  /* 0x0000ffff08037812 */ /* 0x000fe400078ec0ff */
[----:B------:R-:W-:Y:S02]  /*99f0*/  LOP3.LUT R12, R12, 0xffff, RZ, 0xc0, !PT ;  /* 0x0000ffff0c0c7812 */ /* 0x000fe400078ec0ff */
[----:B------:R-:W-:-:S02]  /*9a00*/  F2FP.SATFINITE.E5M2.F32.PACK_AB_MERGE_C R20, R20, R242, RZ ;  /* 0x000000f21414723e */ /* 0x000fc400048060ff */
[----:B------:R-:W-:Y:S02]  /*9a10*/  F2FP.SATFINITE.E5M2.F32.PACK_AB_MERGE_C R124, R125, R124, RZ ;  /* 0x0000007c7d7c723e */ /* 0x000fe400048060ff */
[----:B------:R-:W-:Y:S02]  /*9a20*/  SHF.R.U32.HI R11, RZ, 0x8, R122 ;  /* 0x00000008ff0b7819 */ /* 0x000fe4000001167a */
[----:B------:R-:W-:Y:S02]  /*9a30*/  F2FP.SATFINITE.E5M2.F32.PACK_AB_MERGE_C R21, R21, R241, RZ ;  /* 0x000000f11515723e */ /* 0x000fe400048060ff */
[----:B------:R-:W-:Y:S02]  /*9a40*/  F2FP.SATFINITE.E5M2.F32.PACK_AB_MERGE_C R126, R127, R126, RZ ;  /* 0x0000007e7f7e723e */ /* 0x000fe400048060ff */
[----:B------:R-:W-:Y:S02]  /*9a50*/  PRMT R4, R186, 0x3340, R13 ;  /* 0x00003340ba047816 */ /* 0x000fe4000000000d */
[----:B------:R-:W-:-:S02]  /*9a60*/  PRMT R31, R31, 0x3340, R90 ;  /* 0x000033401f1f7816 */ /* 0x000fc4000000005a */
[----:B------:R-:W-:Y:S02]  /*9a70*/  PRMT R66, R15, 0x3340, R114 ;  /* 0x000033400f427816 */ /* 0x000fe40000000072 */
[----:B------:R-:W-:Y:S02]  /*9a80*/  SHF.R.U32.HI R9, RZ, 0x8, R186 ;  /* 0x00000008ff097819 */ /* 0x000fe400000116ba */
[----:B------:R-:W-:Y:S02]  /*9a90*/  SHF.R.U32.HI R13, RZ, 0x8, R13 ;  /* 0x00000008ff0d7819 */ /* 0x000fe4000001160d */
[----:B------:R-:W-:Y:S02]  /*9aa0*/  LOP3.LUT R15, R0, 0xffff, RZ, 0xc0, !PT ;  /* 0x0000ffff000f7812 */ /* 0x000fe400078ec0ff */
[----:B------:R-:W-:Y:S02]  /*9ab0*/  LOP3.LUT R10, R10, 0xffff, RZ, 0xc0, !PT ;  /* 0x0000ffff0a0a7812 */ /* 0x000fe400078ec0ff */
[----:B------:R-:W-:-:S02]  /*9ac0*/  PRMT R90, R3, 0x3340, R12 ;  /* 0x00003340035a7816 */ /* 0x000fc4000000000c */
        /* <DEDUP_REMOVED lines=8> */
[----:B------:R-:W-:Y:S02]  /*9b50*/  PRMT R100, R15, 0x3340, R10 ;  /* 0x000033400f647816 */ /* 0x000fe4000000000a */
[----:B------:R-:W-:Y:S02]  /*9b60*/  F2FP.SATFINITE.E5M2.F32.PACK_AB_MERGE_C R82, R83, R82, RZ ;  /* 0x000000525352723e */ /* 0x000fe400048060ff */
[----:B------:R-:W-:Y:S02]  /*9b70*/  PRMT R94, R94, 0x3340, R11 ;  /* 0x000033405e5e7816 */ /* 0x000fe4000000000b */
[----:B------:R-:W-:-:S02]  /*9b80*/  PRMT R113, R20, 0x3340, R3 ;  /* 0x0000334014717816 */ /* 0x000fc40000000003 */
[----:B------:R-:W-:Y:S02]  /*9b90*/  SHF.R.U32.HI R10, RZ, 0x8, R3 ;  /* 0x00000008ff0a7819 */ /* 0x000fe40000011603 */
[----:B------:R-:W-:Y:S02]  /*9ba0*/  PRMT R83, R184, 0x3340, R51 ;  /* 0x00003340b8537816 */ /* 0x000fe40000000033 */
[----:B------:R-:W-:Y:S02]  /*9bb0*/  SHF.R.U32.HI R3, RZ, 0x8, R21 ;  /* 0x00000008ff037819 */ /* 0x000fe40000011615 */
[----:B------:R-:W-:Y:S02]  /*9bc0*/  SHF.R.U32.HI R11, RZ, 0x8, R126 ;  /* 0x00000008ff0b7819 */ /* 0x000fe4000001167e */
[----:B------:R-:W-:Y:S02]  /*9bd0*/  F2FP.SATFINITE.E5M2.F32.PACK_AB_MERGE_C R190, R191, R190, RZ ;  /* 0x000000bebfbe723e */ /* 0x000fe400048060ff */
[----:B------:R-:W-:-:S02]  /*9be0*/  PRMT R51, R0, 0x3340, R13 ;  /* 0x0000334000337816 */ /* 0x000fc4000000000d */
[----:B------:R-:W-:Y:S02]  /*9bf0*/  F2FP.SATFINITE.E5M2.F32.PACK_AB_MERGE_C R188, R189, R188, RZ ;  /* 0x000000bcbdbc723e */ /* 0x000fe400048060ff */
[----:B------:R-:W-:Y:S02]  /*9c00*/  SHF.R.U32.HI R0, RZ, 0x8, R20 ;  /* 0x00000008ff007819 */ /* 0x000fe40000011614 */
[----:B------:R-:W-:Y:S02]  /*9c10*/  LOP3.LUT R116, R3, 0xffff, RZ, 0xc0, !PT ;  /* 0x0000ffff03747812 */ /* 0x000fe400078ec0ff */
[----:B------:R-:W-:Y:S02]  /*9c20*/  LOP3.LUT R11, R11, 0xffff, RZ, 0xc0, !PT ;  /* 0x0000ffff0b0b7812 */ /* 0x000fe400078ec0ff */
[----:B------:R-:W-:Y:S02]  /*9c30*/  F2FP.SATFINITE.E5M2.F32.PACK_AB_MERGE_C R22, R22, R240, RZ ;  /* 0x000000f01616723e */ /* 0x000fe400048060ff */
[----:B------:R-:W-:-:S02]  /*9c40*/  F2FP.SATFINITE.E5M2.F32.PACK_AB_MERGE_C R128, R129, R128, RZ ;  /* 0x000000808180723e */ /* 0x000fc400048060ff */
[----:B------:R-:W-:Y:S02]  /*9c50*/  LOP3.LUT R190, R190, 0xffff, RZ, 0xc0, !PT ;  /* 0x0000ffffbebe7812 */ /* 0x000fe400078ec0ff */
[----:B------:R-:W-:Y:S02]  /*9c60*/  F2FP.SATFINITE.E5M2.F32.PACK_AB_MERGE_C R192, R193, R192, RZ ;  /* 0x000000c0c1c0723e */ /* 0x000fe400048060ff */
[----:B------:R-:W-:Y:S02]  /*9c70*/  LOP3.LUT R188, R188, 0xffff, RZ, 0xc0, !PT ;  /* 0x0000ffffbcbc7812 */ /* 0x000fe400078ec0ff */
[----:B------:R-:W-:Y:S02]  /*9c80*/  LOP3.LUT R103, R103, 0xffff, RZ, 0xc0, !PT ;  /* 0x0000ffff67677812 */ /* 0x000fe400078ec0ff */
[----:B------:R-:W-:Y:S02]  /*9c90*/  LOP3.LUT R15, R0, 0xffff, RZ, 0xc0, !PT ;  /* 0x0000ffff000f7812 */ /* 0x000fe400078ec0ff */
[----:B------:R-:W-:-:S02]  /*9ca0*/  LOP3.LUT R10, R10, 0xffff, RZ, 0xc0, !PT ;  /* 0x0000ffff0a0a7812 */ /* 0x000fc400078ec0ff */
[----:B------:R-:W-:Y:S02]  /*9cb0*/  F2FP.SATFINITE.E5M2.F32.PACK_AB_MERGE_C R194, R195, R194, RZ ;  /* 0x000000c2c3c2723e */ /* 0x000fe400048060ff */
[----:B------:R-:W-:Y:S02]  /*9cc0*/  PRMT R116, R116, 0x3340, R11 ;  /* 0x0000334074747816 */ /* 0x000fe4000000000b */
[----:B------:R-:W-:Y:S02]  /*9cd0*/  PRMT R97, R17, 0x3340, R118 ;  /* 0x0000334011617816 */ /* 0x000fe40000000076 */
[----:B------:R-:W-:Y:S02]  /*9ce0*/  SHF.R.U32.HI R9, RZ, 0x8, R190 ;  /* 0x00000008ff097819 */ /* 0x000fe400000116be */
[----:B------:R-:W-:Y:S02]  /*9cf0*/  LOP3.LUT R22, R22, 0xffff, RZ, 0xc0, !PT ;  /* 0x0000ffff16167812 */ /* 0x000fe400078ec0ff */
[----:B------:R-:W-:-:S02]  /*9d00*/  LOP3.LUT R11, R128, 0xffff, RZ, 0xc0, !PT ;  /* 0x0000ffff800b7812 */ /* 0x000fc400078ec0ff */
[----:B------:R-:W-:Y:S02]  /*9d10*/  SHF.R.U32.HI R8, RZ, 0x8, R188 ;  /* 0x00000008ff087819 */ /* 0x000fe400000116bc */
[----:B------:R-:W-:Y:S02]  /*9d20*/  SHF.R.U32.HI R12, RZ, 0x8, R103 ;  /* 0x00000008ff0c7819 */ /* 0x000fe40000011667 */
[----:B------:R-:W-:Y:S02]  /*9d30*/  PRMT R118, R15, 0x3340, R10 ;  /* 0x000033400f767816 */ /* 0x000fe4000000000a */
[----:B------:R-:W-:Y:S02]  /*9d40*/  LOP3.LUT R192, R192, 0xffff, RZ, 0xc0, !PT ;  /* 0x0000ffffc0c07812 */ /* 0x000fe400078ec0ff */
[----:B------:R-:W-:Y:S02]  /*9d50*/  F2FP.SATFINITE.E5M2.F32.PACK_AB_MERGE_C R23, R23, R239, RZ ;  /* 0x000000ef1717723e */ /* 0x000fe400048060ff */
[----:B------:R-:W-:-:S02]  /*9d60*/  F2FP.SATFINITE.E5M2.F32.PACK_AB_MERGE_C R130, R131, R130, RZ ;  /* 0x000000828382723e */ /* 0x000fc400048060ff */
[----:B------:R-:W-:Y:S02]  /*9d70*/  LOP3.LUT R194, R194, 0xffff, RZ, 0xc0, !PT ;  /* 0x0000ffffc2c27812 */ /* 0x000fe400078ec0ff */
[----:B------:R-:W-:Y:S02]  /*9d80*/  LOP3.LUT R15, R105, 0xffff, RZ, 0xc0, !PT ;  /* 0x0000ffff690f7812 */ /* 0x000fe400078ec0ff */
[----:B------:R-:W-:Y:S02]  /*9d90*/  LOP3.LUT R110, R9, 0xffff, RZ, 0xc0, !PT ;  /* 0x0000ffff096e7812 */ /* 0x000fe400078ec0ff */
[----:B------:R-:W-:Y:S02]  /*9da0*/  PRMT R105, R22, 0x3340, R11 ;  /* 0x0000334016697816 */ /* 0x000fe4000000000b */
[----:B------:R-:W-:Y:S02]  /*9db0*/  LOP3.LUT R3, R8, 0xffff, RZ, 0xc0, !PT ;  /* 0x0000ffff08037812 */ /* 0x000fe400078ec0ff */
[----:B------:R-:W-:-:S02]  /*9dc0*/  LOP3.LUT R12, R12, 0xffff, RZ, 0xc0, !PT ;  /* 0x0000ffff0c0c7812 */ /* 0x000fc400078ec0ff */
[----:B------:R-:W-:Y:S02]  /*9dd0*/  SHF.R.U32.HI R0, RZ, 0x8, R22 ;  /* 0x00000008ff007819 */ /* 0x000fe40000011616 */
[----:B------:R-:W-:Y:S02]  /*9de0*/  SHF.R.U32.HI R11, RZ, 0x8, R11 ;  /* 0x00000008ff0b7819 */ /* 0x000fe4000001160b */
[----:B------:R-:W-:Y:S02]  /*9df0*/  SHF.R.U32.HI R9, RZ, 0x8, R192 ;  /* 0x00000008ff097819 */ /* 0x000fe400000116c0 */
[----:B------:R-:W-:Y:S02]  /*9e00*/  LOP3.LUT R23, R23, 0xffff, RZ, 0xc0, !PT ;  /* 0x0000ffff17177812 */ /* 0x000fe400078ec0ff */
[----:B------:R-:W-:Y:S02]  /*9e10*/  LOP3.LUT R130, R130, 0xffff, RZ, 0xc0, !PT ;  /* 0x0000ffff82827812 */ /* 0x000fe400078ec0ff */
[----:B------:R-:W-:-:S02]  /*9e20*/  SHF.R.U32.HI R10, RZ, 0x8, R194 ;  /* 0x00000008ff0a7819 */ /* 0x000fc400000116c2 */
[----:B------:R-:W-:Y:S02]  /*9e30*/  SHF.R.U32.HI R14, RZ, 0x8, R15 ;  /* 0x00000008ff0e7819 */ /* 0x000fe4000001160f */
[----:B------:R-:W-:Y:S02]  /*9e40*/  LOP3.LUT R13, R107, 0xffff, RZ, 0xc0, !PT ;  /* 0x0000ffff6b0d7812 */ /* 0x000fe400078ec0ff */
[----:B------:R-:W-:Y:S02]  /*9e50*/  PRMT R112, R3, 0x3340, R12 ;  /* 0x0000334003707816 */ /* 0x000fe4000000000c */
[----:B------:R-:W-:Y:S02]  /*9e60*/  LOP3.LUT R0, R0, 0xffff, RZ, 0xc0, !PT ;  /* 0x0000ffff00007812 */ /* 0x000fe400078ec0ff */
[----:B------:R-:W-:Y:S02]  /*9e70*/  LOP3.LUT R11, R11, 0xffff, RZ, 0xc0, !PT ;  /* 0x0000ffff0b0b7812 */ /* 0x000fe400078ec0ff */
[----:B------:R-:W-:-:S02]  /*9e80*/  LOP3.LUT R106, R9, 0xffff, RZ, 0xc0, !PT ;  /* 0x0000ffff096a7812 */ /* 0x000fc400078ec0ff */
[----:B------:R-:W-:Y:S02]  /*9e90*/  SHF.R.U32.HI R8, RZ, 0x8, R23 ;  /* 0x00000008ff087819 */ /* 0x000fe40000011617 */
[----:B------:R-:W-:Y:S02]  /*9ea0*/  SHF.R.U32.HI R12, RZ, 0x8, R130 ;  /* 0x00000008ff0c7819 */ /* 0x000fe40000011682 */
[----:B------:R-:W-:Y:S02]  /*9eb0*/  LOP3.LUT R9, R10, 0xffff, RZ, 0xc0, !PT ;  /* 0x0000ffff0a097812 */ /* 0x000fe400078ec0ff */
[----:B------:R-:W-:Y:S02]  /*9ec0*/  LOP3.LUT R14, R14, 0xffff, RZ, 0xc0, !PT ;  /* 0x0000ffff0e0e7812 */ /* 0x000fe400078ec0ff */
[----:B------:R-:W-:Y:S02]  /*9ed0*/  F2FP.SATFINITE.E5M2.F32.PACK_AB_MERGE_C R218, R218, R238, RZ ;  /* 0x000000eedada723e */ /* 0x000fe400048060ff */
[----:B------:R-:W-:-:S02]  /*9ee0*/  F2FP.SATFINITE.E5M2.F32.PACK_AB_MERGE_C R132, R133, R132, RZ ;  /* 0x000000848584723e */ /* 0x000fc400048060ff */
[----:B------:R-:W-:Y:S02]  /*9ef0*/  F2FP.SATFINITE.E5M2.F32.PACK_AB_MERGE_C R219, R219, R236, RZ ;  /* 0x000000ecdbdb723e */ /* 0x000fe400048060ff */
[----:B------:R-:W-:Y:S02]  /*9f00*/  PRMT R107, R188, 0x3340, R103 ;  /* 0x00003340bc6b7816 */ /* 0x000fe40000000067 */
[----:B------:R-:W-:Y:S02]  /*9f10*/  F2FP.SATFINITE.E5M2.F32.PACK_AB_MERGE_C R196, R197, R196, RZ ;  /* 0x000000c4c5c4723e */ /* 0x000fe400048060ff */
[----:B------:R-:W-:Y:S02]  /*9f20*/  PRMT R70, R172, 0x3340, R109 ;  /* 0x00003340ac467816 */ /* 0x000fe4000000006d */
[----:B------:R-:W-:Y:S02]  /*9f30*/  PRMT R103, R190, 0x3340, R13 ;  /* 0x00003340be677816 */ /* 0x000fe4000000000d */
[----:B------:R-:W-:-:S02]  /*9f40*/  PRMT R114, R0, 0x3340, R11 ;  /* 0x0000334000727816 */ /* 0x000fc4000000000b */
[----:B------:R-:W-:Y:S02]  /*9f50*/  SHF.R.U32.HI R13, RZ, 0x8, R13 ;  /* 0x00000008ff0d7819 */ /* 0x000fe4000001160d */
[----:B------:R-:W-:Y:S02]  /*9f60*/  LOP3.LUT R109, R8, 0xffff, RZ, 0xc0, !PT ;  /* 0x0000ffff086d7812 */ /* 0x000fe400078ec0ff */
[----:B------:R-:W-:Y:S02]  /*9f70*/  LOP3.LUT R12, R12, 0xffff, RZ, 0xc0, !PT ;  /* 0x0000ffff0c0c7812 */ /* 0x000fe400078ec0ff */
[----:B------:R-:W-:Y:S02]  /*9f80*/  PRMT R0, R9, 0x3340, R14 ;  /* 0x0000334009007816 */ /* 0x000fe4000000000e */
[----:B------:R-:W-:Y:S02]  /*9f90*/  LOP3.LUT R218, R218, 0xffff, RZ, 0xc0, !PT ;  /* 0x0000ffffdada7812 */ /* 0x000fe400078ec0ff */
[----:B------:R-:W-:-:S02]  /*9fa0*/  LOP3.LUT R9, R132, 0xffff, RZ, 0xc0, !PT ;  /* 0x0000ffff84097812 */ /* 0x000fc400078ec0ff */
[----:B------:R-:W-:Y:S02]  /*9fb0*/  F2FP.SATFINITE.E5M2.F32.PACK_AB_MERGE_C R198, R199, R198, RZ ;  /* 0x000000c6c7c6723e */ /* 0x000fe400048060ff */
[----:B------:R-:W-:Y:S02]  /*9fc0*/  LOP3.LUT R219, R219, 0xffff, RZ, 0xc0, !PT ;  /* 0x0000ffffdbdb7812 */ /* 0x000fe400078ec0ff */
[----:B------:R-:W-:Y:S02]  /*9fd0*/  LOP3.LUT R196, R196, 0xffff, RZ, 0xc0, !PT ;  /* 0x0000ffffc4c47812 */ /* 0x000fe400078ec0ff */
[----:B------:R-:W-:Y:S02]  /*9fe0*/  LOP3.LUT R89, R89, 0xffff, RZ, 0xc0, !PT ;  /* 0x0000ffff59597812 */ /* 0x000fe400078ec0ff */
[----:B------:R-:W-:Y:S02]  /*9ff0*/  PRMT R39, R160, 0x3340, R117 ;  /* 0x00003340a0277816 */ /* 0x000fe40000000075 */
[----:B------:R-:W-:-:S02]  /*a000*/  LOP3.LUT R13, R13, 0xffff, RZ, 0xc0, !PT ;  /* 0x0000ffff0d0d7812 */ /* 0x000fc400078ec0ff */
[----:B------:R-:W-:Y:S02]  /*a010*/  PRMT R109, R109, 0x3340, R12 ;  /* 0x000033406d6d7816 */ /* 0x000fe4000000000c */
[----:B------:R-:W-:Y:S02]  /*a020*/  PRMT R3, R194, 0x3340, R15 ;  /* 0x00003340c2037816 */ /* 0x000fe4000000000f */
[--C-:B------:R-:W-:Y:S02]  /*a030*/  PRMT R117, R218, 0x3340, R9.reuse ;  /* 0x00003340da757816 */ /* 0x100fe40000000009 */
[----:B------:R-:W-:Y:S02]  /*a040*/  SHF.R.U32.HI R12, RZ, 0x8, R9 ;  /* 0x00000008ff0c7819 */ /* 0x000fe40000011609 */
[----:B------:R-:W-:Y:S02]  /*a050*/  LOP3.LUT R24, R24, 0xf0, RZ, 0xc0, !PT ;  /* 0x000000f018187812 */ /* 0x000fe400078ec0ff */
[----:B------:R-:W-:-:S02]  /*a060*/  LOP3.LUT R198, R198, 0xffff, RZ, 0xc0, !PT ;  /* 0x0000ffffc6c67812 */ /* 0x000fc400078ec0ff */
[----:B------:R-:W-:Y:S02]  /*a070*/  LOP3.LUT R15, R95, 0xffff, RZ, 0xc0, !PT ;  /* 0x0000ffff5f0f7812 */ /* 0x000fe400078ec0ff */
[----:B------:R-:W-:Y:S02]  /*a080*/  SHF.R.U32.HI R9, RZ, 0x8, R219 ;  /* 0x00000008ff097819 */ /* 0x000fe400000116db */
[----:B------:R-:W-:Y:S02]  /*a090*/  SHF.R.U32.HI R10, RZ, 0x8, R196 ;  /* 0x00000008ff0a7819 */ /* 0x000fe400000116c4 */
[----:B------:R-:W-:Y:S02]  /*a0a0*/  SHF.R.U32.HI R14, RZ, 0x8, R89 ;  /* 0x00000008ff0e7819 */ /* 0x000fe40000011659 */
[----:B------:R-:W-:Y:S02]  /*a0b0*/  PRMT R110, R110, 0x3340, R13 ;  /* 0x000033406e6e7816 */ /* 0x000fe4000000000d */
[----:B------:R-:W-:-:S02]  /*a0c0*/  LOP3.LUT R13, R101, 0xffff, RZ, 0xc0, !PT ;  /* 0x0000ffff650d7812 */ /* 0x000fc400078ec0ff */
[----:B------:R-:W-:Y:S02]  /*a0d0*/  PRMT R95, R196, 0x3340, R89 ;  /* 0x00003340c45f7816 */ /* 0x000fe40000000059 */
[----:B------:R-:W-:Y:S02]  /*a0e0*/  IADD3 R24, R29, UR8, R24 ;  /* 0x000000081d187c10 */ /* 0x000fe4000fffe018 */
[----:B------:R-:W-:Y:S02]  /*a0f0*/  PRMT R89, R198, 0x3340, R15 ;  /* 0x00003340c6597816 */ /* 0x000fe4000000000f */
[----:B------:R-:W-:Y:S02]  /*a100*/  LOP3.LUT R124, R9, 0xffff, RZ, 0xc0, !PT ;  /* 0x0000ffff097c7812 */ /* 0x000fe400078ec0ff */
[----:B------:R-:W-:Y:S02]  /*a110*/  LOP3.LUT R29, R228, 0xe0, RZ, 0xc0, !PT ;  /* 0x000000e0e41d7812 */ /* 0x000fe400078ec0ff */
[----:B------:R-:W-:-:S02]  /*a120*/  SHF.R.U32.HI R8, RZ, 0x8, R218 ;  /* 0x00000008ff087819 */ /* 0x000fc400000116da */
[----:B------:R-:W-:Y:S01]  /*a130*/  SHF.R.U32.HI R11, RZ, 0x8, R198 ;  /* 0x00000008ff0b7819 */ /* 0x000fe200000116c6 */
[----:B------:R-:W-:Y:S01]  /*a140*/  IMAD R24, R29, 0x8, R24 ;  /* 0x000000081d187824 */ /* 0x000fe200078e0218 */
[----:B------:R-:W-:Y:S01]  /*a150*/  SHF.R.U32.HI R15, RZ, 0x8, R15 ;  /* 0x00000008ff0f7819 */ /* 0x000fe2000001160f */
[----:B------:R-:W-:Y:S01]  /*a160*/  VIADD R29, R5, 0x2 ;  /* 0x00000002051d7836 */ /* 0x000fe20000000000 */
[----:B------:R-:W-:Y:S02]  /*a170*/  LOP3.LUT R9, R10, 0xffff, RZ, 0xc0, !PT ;  /* 0x0000ffff0a097812 */ /* 0x000fe400078ec0ff */
[----:B------:R-:W-:Y:S02]  /*a180*/  LOP3.LUT R14, R14, 0xffff, RZ, 0xc0, !PT ;  /* 0x0000ffff0e0e7812 */ /* 0x000fe400078ec0ff */
[----:B------:R-:W-:Y:S02]  /*a190*/  F2FP.SATFINITE.E5M2.F32.PACK_AB_MERGE_C R220, R220, R235, RZ ;  /* 0x000000ebdcdc723e */ /* 0x000fe400048060ff */
[----:B------:R-:W-:-:S02]  /*a1a0*/  F2FP.SATFINITE.E5M2.F32.PACK_AB_MERGE_C R136, R137, R136, RZ ;  /* 0x000000888988723e */ /* 0x000fc400048060ff */
[----:B------:R-:W-:Y:S02]  /*a1b0*/  F2FP.SATFINITE.E5M2.F32.PACK_AB_MERGE_C R221, R221, R234, RZ ;  /* 0x000000eadddd723e */ /* 0x000fe400048060ff */
[----:B----4-:R-:W-:Y:S02]  /*a1c0*/  F2FP.SATFINITE.E5M2.F32.PACK_AB_MERGE_C R86, R87, R86, RZ ;  /* 0x000000565756723e */ /* 0x010fe400048060ff */
[--C-:B------:R-:W-:Y:S02]  /*a1d0*/  PRMT R101, R192, 0x3340, R13.reuse ;  /* 0x00003340c0657816 */ /* 0x100fe4000000000d */
[----:B------:R-:W-:Y:S02]  /*a1e0*/  F2FP.SATFINITE.E5M2.F32.PACK_AB_MERGE_C R200, R201, R200, RZ ;  /* 0x000000c8c9c8723e */ /* 0x000fe400048060ff */
[----:B------:R-:W-:Y:S02]  /*a1f0*/  PRMT R87, R19, 0x3340, R122 ;  /* 0x0000334013577816 */ /* 0x000fe4000000007a */
[----:B------:R-:W-:-:S02]  /*a200*/  SHF.R.U32.HI R13, RZ, 0x8, R13 ;  /* 0x00000008ff0d7819 */ /* 0x000fc4000001160d */
[----:B------:R-:W-:Y:S02]  /*a210*/  F2FP.SATFINITE.E5M2.F32.PACK_AB_MERGE_C R134, R135, R134, RZ ;  /* 0x000000868786723e */ /* 0x000fe400048060ff */
[----:B------:R-:W-:Y:S02]  /*a220*/  LOP3.LUT R17, R8, 0xffff, RZ, 0xc0, !PT ;  /* 0x0000ffff08117812 */ /* 0x000fe400078ec0ff */
[----:B------:R-:W-:Y:S02]  /*a230*/  LOP3.LUT R12, R12, 0xffff, RZ, 0xc0, !PT ;  /* 0x0000ffff0c0c7812 */ /* 0x000fe400078ec0ff */
[----:B------:R-:W-:Y:S02]  /*a240*/  LOP3.LUT R120, R11, 0xffff, RZ, 0xc0, !PT ;  /* 0x0000ffff0b787812 */ /* 0x000fe400078ec0ff */
[----:B------:R-:W-:Y:S02]  /*a250*/  LOP3.LUT R15, R15, 0xffff, RZ, 0xc0, !PT ;  /* 0x0000ffff0f0f7812 */ /* 0x000fe400078ec0ff */
[----:B------:R-:W-:-:S02]  /*a260*/  PRMT R122, R9, 0x3340, R14 ;  /* 0x00003340097a7816 */ /* 0x000fc4000000000e */
[----:B------:R-:W-:Y:S02]  /*a270*/  F2FP.SATFINITE.E5M2.F32.PACK_AB_MERGE_C R202, R203, R202, RZ ;  /* 0x000000cacbca723e */ /* 0x000fe400048060ff */
[----:B------:R-:W-:Y:S02]  /*a280*/  LOP3.LUT R220, R220, 0xffff, RZ, 0xc0, !PT ;  /* 0x0000ffffdcdc7812 */ /* 0x000fe400078ec0ff */
[----:B------:R-:W-:Y:S02]  /*a290*/  LOP3.LUT R9, R136, 0xffff, RZ, 0xc0, !PT ;  /* 0x0000ffff88097812 */ /* 0x000fe400078ec0ff */
[----:B------:R-:W-:Y:S02]  /*a2a0*/  PRMT R65, R174, 0x3340, R111 ;  /* 0x00003340ae417816 */ /* 0x000fe4000000006f */
[----:B------:R-:W-:Y:S02]  /*a2b0*/  LOP3.LUT R221, R221, 0xffff, RZ, 0xc0, !PT ;  /* 0x0000ffffdddd7812 */ /* 0x000fe400078ec0ff */
[----:B------:R-:W-:-:S02]  /*a2c0*/  PRMT R111, R21, 0x3340, R126 ;  /* 0x00003340156f7816 */ /* 0x000fc4000000007e */
[----:B------:R-:W-:Y:S02]  /*a2d0*/  LOP3.LUT R13, R13, 0xffff, RZ, 0xc0, !PT ;  /* 0x0000ffff0d0d7812 */ /* 0x000fe400078ec0ff */
[----:B------:R-:W-:Y:S02]  /*a2e0*/  LOP3.LUT R200, R200, 0xffff, RZ, 0xc0, !PT ;  /* 0x0000ffffc8c87812 */ /* 0x000fe400078ec0ff */
[----:B------:R-:W-:Y:S02]  /*a2f0*/  LOP3.LUT R11, R72, 0xffff, RZ, 0xc0, !PT ;  /* 0x0000ffff480b7812 */ /* 0x000fe400078ec0ff */
[----:B------:R-:W-:Y:S02]  /*a300*/  PRMT R37, R156, 0x3340, R121 ;  /* 0x000033409c257816 */ /* 0x000fe40000000079 */
[----:B------:R-:W-:Y:S02]  /*a310*/  LOP3.LUT R134, R134, 0xffff, RZ, 0xc0, !PT ;  /* 0x0000ffff86867812 */ /* 0x000fe400078ec0ff */
[----:B------:R-:W-:-:S02]  /*a320*/  PRMT R126, R17, 0x3340, R12 ;  /* 0x00003340117e7816 */ /* 0x000fc4000000000c */
[----:B------:R-:W-:Y:S02]  /*a330*/  PRMT R120, R120, 0x3340, R15 ;  /* 0x0000334078787816 */ /* 0x000fe4000000000f */
[----:B------:R-:W-:Y:S02]  /*a340*/  LOP3.LUT R202, R202, 0xffff, RZ, 0xc0, !PT ;  /* 0x0000ffffcaca7812 */ /* 0x000fe400078ec0ff */
[----:B------:R-:W-:Y:S02]  /*a350*/  LOP3.LUT R15, R75, 0xffff, RZ, 0xc0, !PT ;  /* 0x0000ffff4b0f7812 */ /* 0x000fe400078ec0ff */
[--C-:B------:R-:W-:Y:S02]  /*a360*/  PRMT R121, R220, 0x3340, R9.reuse ;  /* 0x00003340dc797816 */ /* 0x100fe40000000009 */
[----:B------:R-:W-:Y:S02]  /*a370*/  SHF.R.U32.HI R12, RZ, 0x8, R9 ;  /* 0x00000008ff0c7819 */ /* 0x000fe40000011609 */
[----:B------:R-:W-:-:S02]  /*a380*/  SHF.R.U32.HI R9, RZ, 0x8, R221 ;  /* 0x00000008ff097819 */ /* 0x000fc400000116dd */
[----:B------:R-:W-:Y:S01]  /*a390*/  ISETP.GE.AND P0, PT, R29, UR4, PT ;  /* 0x000000041d007c0c */ /* 0x000fe2000bf06270 */
[----:B------:R-:W-:Y:S01]  /*a3a0*/  ULDC UR4, c[0x0][0x244] ;  /* 0x0000910000047ab9 */ /* 0x000fe20000000800 */
[----:B------:R-:W-:Y:S02]  /*a3b0*/  PRMT R106, R106, 0x3340, R13 ;  /* 0x000033406a6a7816 */ /* 0x000fe4000000000d */
[----:B------:R-:W-:Y:S02]  /*a3c0*/  SHF.R.U32.HI R10, RZ, 0x8, R200 ;  /* 0x00000008ff0a7819 */ /* 0x000fe400000116c8 */
[----:B------:R-:W-:Y:S02]  /*a3d0*/  SHF.R.U32.HI R14, RZ, 0x8, R11 ;  /* 0x00000008ff0e7819 */ /* 0x000fe4000001160b */
[----:B------:R-:W-:Y:S02]  /*a3e0*/  SHF.R.U32.HI R29, RZ, 0x8, R154 ;  /* 0x00000008ff1d7819 */ /* 0x000fe4000001169a */
[----:B------:R-:W-:-:S02]  /*a3f0*/  SHF.R.U32.HI R13, RZ, 0x8, R134 ;  /* 0x00000008ff0d7819 */ /* 0x000fc40000011686 */
[----:B------:R-:W-:Y:S02]  /*a400*/  F2FP.SATFINITE.E5M2.F32.PACK_AB_MERGE_C R138, R139, R138, RZ ;  /* 0x0000008a8b8a723e */ /* 0x000fe400048060ff */
[----:B------:R-:W-:Y:S02]  /*a410*/  PRMT R104, R23, 0x3340, R130 ;  /* 0x0000334017687816 */ /* 0x000fe40000000082 */
[----:B------:R-:W-:Y:S02]  /*a420*/  SHF.R.U32.HI R8, RZ, 0x8, R220 ;  /* 0x00000008ff087819 */ /* 0x000fe400000116dc */
[----:B------:R-:W-:Y:S02]  /*a430*/  PRMT R75, R200, 0x3340, R11 ;  /* 0x00003340c84b7816 */ /* 0x000fe4000000000b */
[----:B------:R-:W-:Y:S02]  /*a440*/  PRMT R72, R202, 0x3340, R15 ;  /* 0x00003340ca487816 */ /* 0x000fe4000000000f */
[----:B------:R-:W-:-:S02]  /*a450*/  SHF.R.U32.HI R11, RZ, 0x8, R202 ;  /* 0x00000008ff0b7819 */ /* 0x000fc400000116ca */
[----:B------:R-:W-:Y:S02]  /*a460*/  SHF.R.U32.HI R15, RZ, 0x8, R15 ;  /* 0x00000008ff0f7819 */ /* 0x000fe4000001160f */
[----:B------:R-:W-:Y:S02]  /*a470*/  LOP3.LUT R130, R9, 0xffff, RZ, 0xc0, !PT ;  /* 0x0000ffff09827812 */ /* 0x000fe400078ec0ff */
[----:B------:R-:W-:Y:S02]  /*a480*/  LOP3.LUT R9, R10, 0xffff, RZ, 0xc0, !PT ;  /* 0x0000ffff0a097812 */ /* 0x000fe400078ec0ff */
[----:B------:R-:W-:Y:S02]  /*a490*/  LOP3.LUT R14, R14, 0xffff, RZ, 0xc0, !PT ;  /* 0x0000ffff0e0e7812 */ /* 0x000fe400078ec0ff */
[----:B------:R-:W-:Y:S02]  /*a4a0*/  F2FP.SATFINITE.E5M2.F32.PACK_AB_MERGE_C R222, R222, R233, RZ ;  /* 0x000000e9dede723e */ /* 0x000fe400048060ff */
[----:B------:R-:W-:-:S02]  /*a4b0*/  F2FP.SATFINITE.E5M2.F32.PACK_AB_MERGE_C R140, R141, R140, RZ ;  /* 0x0000008c8d8c723e */ /* 0x000fc400048060ff */
[----:B------:R-:W-:Y:S02]  /*a4c0*/  LOP3.LUT R29, R29, 0xffff, RZ, 0xc0, !PT ;  /* 0x0000ffff1d1d7812 */ /* 0x000fe400078ec0ff */
[----:B------:R-:W-:Y:S02]  /*a4d0*/  LOP3.LUT R13, R13, 0xffff, RZ, 0xc0, !PT ;  /* 0x0000ffff0d0d7812 */ /* 0x000fe400078ec0ff */
[----:B------:R-:W-:Y:S02]  /*a4e0*/  F2FP.SATFINITE.E5M2.F32.PACK_AB_MERGE_C R223, R223, R232, RZ ;  /* 0x000000e8dfdf723e */ /* 0x000fe400048060ff */
[----:B------:R-:W-:Y:S02]  /*a4f0*/  LOP3.LUT R138, R138, 0xffff, RZ, 0xc0, !PT ;  /* 0x0000ffff8a8a7812 */ /* 0x000fe400078ec0ff */
[----:B------:R-:W-:Y:S02]  /*a500*/  LOP3.LUT R17, R8, 0xffff, RZ, 0xc0, !PT ;  /* 0x0000ffff08117812 */ /* 0x000fe400078ec0ff */
[----:B------:R-:W-:-:S02]  /*a510*/  F2FP.SATFINITE.E5M2.F32.PACK_AB_MERGE_C R204, R205, R204, RZ ;  /* 0x000000cccdcc723e */ /* 0x000fc400048060ff */
[----:B------:R-:W-:Y:S02]  /*a520*/  LOP3.LUT R8, R11, 0xffff, RZ, 0xc0, !PT ;  /* 0x0000ffff0b087812 */ /* 0x000fe400078ec0ff */
[----:B------:R-:W-:Y:S02]  /*a530*/  LOP3.LUT R15, R15, 0xffff, RZ, 0xc0, !PT ;  /* 0x0000ffff0f0f7812 */ /* 0x000fe400078ec0ff */
[----:B------:R-:W-:Y:S02]  /*a540*/  F2FP.SATFINITE.E5M2.F32.PACK_AB_MERGE_C R206, R207, R206, RZ ;  /* 0x000000cecfce723e */ /* 0x000fe400048060ff */
[----:B------:R-:W-:Y:S02]  /*a550*/  LOP3.LUT R12, R12, 0xffff, RZ, 0xc0, !PT ;  /* 0x0000ffff0c0c7812 */ /* 0x000fe400078ec0ff */
[----:B------:R-:W-:Y:S02]  /*a560*/  PRMT R128, R9, 0x3340, R14 ;  /* 0x0000334009807816 */ /* 0x000fe4000000000e */
[----:B------:R-:W-:-:S02]  /*a570*/  PRMT R28, R29, 0x3340, R28 ;  /* 0x000033401d1c7816 */ /* 0x000fc4000000001c */
[----:B------:R-:W-:Y:S02]  /*a580*/  PRMT R124, R124, 0x3340, R13 ;  /* 0x000033407c7c7816 */ /* 0x000fe4000000000d */
[----:B------:R-:W-:Y:S02]  /*a590*/  LOP3.LUT R222, R222, 0xffff, RZ, 0xc0, !PT ;  /* 0x0000ffffdede7812 */ /* 0x000fe400078ec0ff */
[----:B------:R-:W-:Y:S02]  /*a5a0*/  LOP3.LUT R9, R140, 0xffff, RZ, 0xc0, !PT ;  /* 0x0000ffff8c097812 */ /* 0x000fe400078ec0ff */
[----:B------:R-:W-:Y:S02]  /*a5b0*/  PRMT R29, R158, 0x3340, R123 ;  /* 0x000033409e1d7816 */ /* 0x000fe4000000007b */
[----:B------:R-:W-:Y:S02]  /*a5c0*/  SHF.R.U32.HI R13, RZ, 0x8, R138 ;  /* 0x00000008ff0d7819 */ /* 0x000fe4000001168a */
[----:B------:R-:W-:-:S02]  /*a5d0*/  LOP3.LUT R223, R223, 0xffff, RZ, 0xc0, !PT ;  /* 0x0000ffffdfdf7812 */ /* 0x000fc400078ec0ff */
[----:B------:R-:W-:Y:S02]  /*a5e0*/  F2FP.SATFINITE.E5M2.F32.PACK_AB_MERGE_C R142, R143, R142, RZ ;  /* 0x0000008e8f8e723e */ /* 0x000fe400048060ff */
[----:B------:R-:W-:Y:S02]  /*a5f0*/  PRMT R123, R8, 0x3340, R15 ;  /* 0x00003340087b7816 */ /* 0x000fe4000000000f */
[----:B------:R-:W-:Y:S02]  /*a600*/  LOP3.LUT R204, R204, 0xffff, RZ, 0xc0, !PT ;  /* 0x0000ffffcccc7812 */ /* 0x000fe400078ec0ff */
[----:B------:R-:W-:Y:S02]  /*a610*/  LOP3.LUT R11, R76, 0xffff, RZ, 0xc0, !PT ;  /* 0x0000ffff4c0b7812 */ /* 0x000fe400078ec0ff */
[----:B------:R-:W-:Y:S02]  /*a620*/  PRMT R132, R17, 0x3340, R12 ;  /* 0x0000334011847816 */ /* 0x000fe4000000000c */
[----:B------:R-:W-:-:S02]  /*a630*/  LOP3.LUT R206, R206, 0xffff, RZ, 0xc0, !PT ;  /* 0x0000ffffcece7812 */ /* 0x000fc400078ec0ff */
[----:B------:R-:W-:Y:S02]  /*a640*/  LOP3.LUT R15, R78, 0xffff, RZ, 0xc0, !PT ;  /* 0x0000ffff4e0f7812 */ /* 0x000fe400078ec0ff */
[----:B------:R-:W-:Y:S02]  /*a650*/  SHF.R.U32.HI R8, RZ, 0x8, R222 ;  /* 0x00000008ff087819 */ /* 0x000fe400000116de */
[--C-:B------:R-:W-:Y:S02]  /*a660*/  PRMT R127, R222, 0x3340, R9.reuse ;  /* 0x00003340de7f7816 */ /* 0x100fe40000000009 */
[----:B------:R-:W-:Y:S02]  /*a670*/  SHF.R.U32.HI R12, RZ, 0x8, R9 ;  /* 0x00000008ff0c7819 */ /* 0x000fe40000011609 */
[----:B------:R-:W-:Y:S02]  /*a680*/  LOP3.LUT R13, R13, 0xffff, RZ, 0xc0, !PT ;  /* 0x0000ffff0d0d7812 */ /* 0x000fe400078ec0ff */
[----:B------:R-:W-:-:S02]  /*a690*/  SHF.R.U32.HI R9, RZ, 0x8, R223 ;  /* 0x00000008ff097819 */ /* 0x000fc400000116df */
[----:B------:R-:W-:Y:S02]  /*a6a0*/  LOP3.LUT R142, R142, 0xffff, RZ, 0xc0, !PT ;  /* 0x0000ffff8e8e7812 */ /* 0x000fe400078ec0ff */
[----:B------:R-:W-:Y:S02]  /*a6b0*/  SHF.R.U32.HI R10, RZ, 0x8, R204 ;  /* 0x00000008ff0a7819 */ /* 0x000fe400000116cc */
[--C-:B------:R-:W-:Y:S02]  /*a6c0*/  SHF.R.U32.HI R14, RZ, 0x8, R11.reuse ;  /* 0x00000008ff0e7819 */ /* 0x100fe4000001160b */
[----:B------:R-:W-:Y:S02]  /*a6d0*/  PRMT R125, R204, 0x3340, R11 ;  /* 0x00003340cc7d7816 */ /* 0x000fe4000000000b */
[----:B------:R-:W-:Y:S02]  /*a6e0*/  PRMT R78, R206, 0x3340, R15 ;  /* 0x00003340ce4e7816 */ /* 0x000fe4000000000f */
[----:B------:R-:W-:-:S02]  /*a6f0*/  SHF.R.U32.HI R11, RZ, 0x8, R206 ;  /* 0x00000008ff0b7819 */ /* 0x000fc400000116ce */
[----:B------:R-:W-:Y:S02]  /*a700*/  SHF.R.U32.HI R15, RZ, 0x8, R15 ;  /* 0x00000008ff0f7819 */ /* 0x000fe4000001160f */
[----:B------:R-:W-:Y:S02]  /*a710*/  LOP3.LUT R17, R8, 0xffff, RZ, 0xc0, !PT ;  /* 0x0000ffff08117812 */ /* 0x000fe400078ec0ff */
[----:B------:R-:W-:Y:S02]  /*a720*/  PRMT R130, R130, 0x3340, R13 ;  /* 0x0000334082827816 */ /* 0x000fe4000000000d */
[----:B------:R-:W-:Y:S02]  /*a730*/  LOP3.LUT R8, R9, 0xffff, RZ, 0xc0, !PT ;  /* 0x0000ffff09087812 */ /* 0x000fe400078ec0ff */
[----:B------:R-:W-:Y:S02]  /*a740*/  SHF.R.U32.HI R13, RZ, 0x8, R142 ;  /* 0x00000008ff0d7819 */ /* 0x000fe4000001168e */
[----:B------:R-:W-:-:S02]  /*a750*/  LOP3.LUT R9, R10, 0xffff, RZ, 0xc0, !PT ;  /* 0x0000ffff0a097812 */ /* 0x000fc400078ec0ff */
[----:B------:R-:W-:Y:S02]  /*a760*/  LOP3.LUT R14, R14, 0xffff, RZ, 0xc0, !PT ;  /* 0x0000ffff0e0e7812 */ /* 0x000fe400078ec0ff */
[----:B------:R-:W-:Y:S02]  /*a770*/  F2FP.SATFINITE.E5M2.F32.PACK_AB_MERGE_C R224, R224, R231, RZ ;  /* 0x000000e7e0e0723e */ /* 0x000fe400048060ff */
[----:B------:R-:W-:Y:S02]  /*a780*/  F2FP.SATFINITE.E5M2.F32.PACK_AB_MERGE_C R144, R145, R144, RZ ;  /* 0x000000909190723e */ /* 0x000fe400048060ff */
[----:B------:R-:W-:Y:S02]  /*a790*/  F2FP.SATFINITE.E5M2.F32.PACK_AB_MERGE_C R225, R225, R230, RZ ;  /* 0x000000e6e1e1723e */ /* 0x000fe400048060ff */
[----:B------:R-:W-:Y:S02]  /*a7a0*/  PRMT R52, R166, 0x3340, R115 ;  /* 0x00003340a6347816 */ /* 0x000fe40000000073 */
[----:B------:R-:W-:-:S02]  /*a7b0*/  LOP3.LUT R10, R11, 0xffff, RZ, 0xc0, !PT ;  /* 0x0000ffff0b0a7812 */ /* 0x000fc400078ec0ff */
[----:B------:R-:W-:Y:S02]  /*a7c0*/  LOP3.LUT R15, R15, 0xffff, RZ, 0xc0, !PT ;  /* 0x0000ffff0f0f7812 */ /* 0x000fe400078ec0ff */
[----:B------:R-:W-:Y:S02]  /*a7d0*/  F2FP.SATFINITE.E5M2.F32.PACK_AB_MERGE_C R208, R209, R208, RZ ;  /* 0x000000d0d1d0723e */ /* 0x000fe400048060ff */
[----:B------:R-:W-:Y:S02]  /*a7e0*/  F2FP.SATFINITE.E5M2.F32.PACK_AB_MERGE_C R210, R211, R210, RZ ;  /* 0x000000d2d3d2723e */ /* 0x000fe400048060ff */
[----:B------:R-:W-:Y:S02]  /*a7f0*/  PRMT R115, R219, 0x3340, R134 ;  /* 0x00003340db737816 */ /* 0x000fe40000000086 */
[----:B------:R-:W-:Y:S02]  /*a800*/  LOP3.LUT R12, R12, 0xffff, RZ, 0xc0, !PT ;  /* 0x0000ffff0c0c7812 */ /* 0x000fe400078ec0ff */
[----:B------:R-:W-:-:S02]  /*a810*/  LOP3.LUT R13, R13, 0xffff, RZ, 0xc0, !PT ;  /* 0x0000ffff0d0d7812 */ /* 0x000fc400078ec0ff */
[----:B------:R-:W-:Y:S02]  /*a820*/  PRMT R134, R9, 0x3340, R14 ;  /* 0x0000334009867816 */ /* 0x000fe4000000000e */
[----:B------:R-:W-:Y:S02]  /*a830*/  LOP3.LUT R224, R224, 0xffff, RZ, 0xc0, !PT ;  /* 0x0000ffffe0e07812 */ /* 0x000fe400078ec0ff */
[----:B------:R-:W-:Y:S02]  /*a840*/  LOP3.LUT R9, R144, 0xffff, RZ, 0xc0, !PT ;  /* 0x0000ffff90097812 */ /* 0x000fe400078ec0ff */
[----:B------:R-:W-:Y:S02]  /*a850*/  PRMT R131, R10, 0x3340, R15 ;  /* 0x000033400a837816 */ /* 0x000fe4000000000f */
[----:B------:R-:W-:Y:S02]  /*a860*/  LOP3.LUT R225, R225, 0xffff, RZ, 0xc0, !PT ;  /* 0x0000ffffe1e17812 */ /* 0x000fe400078ec0ff */
[----:B------:R-:W-:-:S02]  /*a870*/  LOP3.LUT R208, R208, 0xffff, RZ, 0xc0, !PT ;  /* 0x0000ffffd0d07812 */ /* 0x000fc400078ec0ff */
[----:B------:R-:W-:Y:S02]  /*a880*/  LOP3.LUT R210, R210, 0xffff, RZ, 0xc0, !PT ;  /* 0x0000ffffd2d27812 */ /* 0x000fe400078ec0ff */
[----:B------:R-:W-:Y:S02]  /*a890*/  LOP3.LUT R11, R80, 0xffff, RZ, 0xc0, !PT ;  /* 0x0000ffff500b7812 */ /* 0x000fe400078ec0ff */
[----:B------:R-:W-:Y:S02]  /*a8a0*/  LOP3.LUT R15, R82, 0xffff, RZ, 0xc0, !PT ;  /* 0x0000ffff520f7812 */ /* 0x000fe400078ec0ff */
[----:B------:R-:W-:Y:S02]  /*a8b0*/  F2FP.SATFINITE.E5M2.F32.PACK_AB_MERGE_C R146, R147, R146, RZ ;  /* 0x000000929392723e */ /* 0x000fe400048060ff */
[----:B------:R-:W-:Y:S02]  /*a8c0*/  PRMT R136, R17, 0x3340, R12 ;  /* 0x0000334011887816 */ /* 0x000fe4000000000c */
[----:B------:R-:W-:-:S02]  /*a8d0*/  PRMT R129, R8, 0x3340, R13 ;  /* 0x0000334008817816 */ /* 0x000fc4000000000d */
[----:B------:R-:W-:Y:S02]  /*a8e0*/  SHF.R.U32.HI R8, RZ, 0x8, R224 ;  /* 0x00000008ff087819 */ /* 0x000fe400000116e0 */
[--C-:B------:R-:W-:Y:S02]  /*a8f0*/  PRMT R135, R224, 0x3340, R9.reuse ;  /* 0x00003340e0877816 */ /* 0x100fe40000000009 */
[----:B------:R-:W-:Y:S02]  /*a900*/  SHF.R.U32.HI R12, RZ, 0x8, R9 ;  /* 0x00000008ff0c7819 */ /* 0x000fe40000011609 */
[----:B------:R-:W-:Y:S02]  /*a910*/  SHF.R.U32.HI R9, RZ, 0x8, R225 ;  /* 0x00000008ff097819 */ /* 0x000fe400000116e1 */
[----:B------:R-:W-:Y:S02]  /*a920*/  SHF.R.U32.HI R10, RZ, 0x8, R208 ;  /* 0x00000008ff0a7819 */ /* 0x000fe400000116d0 */
[----:B------:R-:W-:-:S02]  /*a930*/  PRMT R133, R208, 0x3340, R11 ;  /* 0x00003340d0857816 */ /* 0x000fc4000000000b */
[----:B------:R-:W-:Y:S02]  /*a940*/  SHF.R.U32.HI R14, RZ, 0x8, R11 ;  /* 0x00000008ff0e7819 */ /* 0x000fe4000001160b */
[--C-:B------:R-:W-:Y:S02]  /*a950*/  PRMT R82, R210, 0x3340, R15.reuse ;  /* 0x00003340d2527816 */ /* 0x100fe4000000000f */
[----:B------:R-:W-:Y:S02]  /*a960*/  LOP3.LUT R146, R146, 0xffff, RZ, 0xc0, !PT ;  /* 0x0000ffff92927812 */ /* 0x000fe400078ec0ff */
[----:B------:R-:W-:Y:S02]  /*a970*/  SHF.R.U32.HI R11, RZ, 0x8, R210 ;  /* 0x00000008ff0b7819 */ /* 0x000fe400000116d2 */
[----:B------:R-:W-:Y:S02]  /*a980*/  SHF.R.U32.HI R15, RZ, 0x8, R15 ;  /* 0x00000008ff0f7819 */ /* 0x000fe4000001160f */
[----:B------:R-:W-:-:S02]  /*a990*/  LOP3.LUT R17, R8, 0xffff, RZ, 0xc0, !PT ;  /* 0x0000ffff08117812 */ /* 0x000fc400078ec0ff */
[----:B------:R-:W-:Y:S02]  /*a9a0*/  LOP3.LUT R8, R9, 0xffff, RZ, 0xc0, !PT ;  /* 0x0000ffff09087812 */ /* 0x000fe400078ec0ff */
[----:B------:R-:W-:Y:S02]  /*a9b0*/  LOP3.LUT R9, R10, 0xffff, RZ, 0xc0, !PT ;  /* 0x0000ffff0a097812 */ /* 0x000fe400078ec0ff */
[----:B------:R-:W-:Y:S02]  /*a9c0*/  SHF.R.U32.HI R13, RZ, 0x8, R146 ;  /* 0x00000008ff0d7819 */ /* 0x000fe40000011692 */
[----:B------:R-:W-:Y:S02]  /*a9d0*/  LOP3.LUT R14, R14, 0xffff, RZ, 0xc0, !PT ;  /* 0x0000ffff0e0e7812 */ /* 0x000fe400078ec0ff */
[----:B------:R-:W-:Y:S02]  /*a9e0*/  LOP3.LUT R10, R11, 0xffff, RZ, 0xc0, !PT ;  /* 0x0000ffff0b0a7812 */ /* 0x000fe400078ec0ff */
[----:B------:R-:W-:-:S02]  /*a9f0*/  LOP3.LUT R15, R15, 0xffff, RZ, 0xc0, !PT ;  /* 0x0000ffff0f0f7812 */ /* 0x000fc400078ec0ff */
[----:B------:R-:W-:Y:S02]  /*aa00*/  F2FP.SATFINITE.E5M2.F32.PACK_AB_MERGE_C R226, R226, R229, RZ ;  /* 0x000000e5e2e2723e */ /* 0x000fe400048060ff */
[----:B------:R-:W-:Y:S02]  /*aa10*/  F2FP.SATFINITE.E5M2.F32.PACK_AB_MERGE_C R212, R213, R212, RZ ;  /* 0x000000d4d5d4723e */ /* 0x000fe400048060ff */
[----:B------:R-:W-:Y:S02]  /*aa20*/  F2FP.SATFINITE.E5M2.F32.PACK_AB_MERGE_C R214, R215, R214, RZ ;  /* 0x000000d6d7d6723e */ /* 0x000fe400048060ff */
[----:B------:R-:W-:Y:S02]  /*aa30*/  F2FP.SATFINITE.E5M2.F32.PACK_AB_MERGE_C R148, R149, R148, RZ ;  /* 0x000000949594723e */ /* 0x000fe400048060ff */
[----:B------:R-:W-:Y:S02]  /*aa40*/  PRMT R42, R42, 0x3340, R7 ;  /* 0x000033402a2a7816 */ /* 0x000fe40000000007 */
[----:B------:R-:W-:-:S02]  /*aa50*/  F2FP.SATFINITE.E5M2.F32.PACK_AB_MERGE_C R150, R151, R150, RZ ;  /* 0x000000969796723e */ /* 0x000fc400048060ff */
[----:B------:R-:W-:Y:S02]  /*aa60*/  PRMT R7, R162, 0x3340, R119 ;  /* 0x00003340a2077816 */ /* 0x000fe40000000077 */
[----:B------:R-:W-:Y:S02]  /*aa70*/  PRMT R119, R221, 0x3340, R138 ;  /* 0x00003340dd777816 */ /* 0x000fe4000000008a */
[----:B------:R-:W-:Y:S02]  /*aa80*/  LOP3.LUT R12, R12, 0xffff, RZ, 0xc0, !PT ;  /* 0x0000ffff0c0c7812 */ /* 0x000fe400078ec0ff */
[----:B------:R-:W-:Y:S02]  /*aa90*/  LOP3.LUT R13, R13, 0xffff, RZ, 0xc0, !PT ;  /* 0x0000ffff0d0d7812 */ /* 0x000fe400078ec0ff */
[----:B------:R-:W-:Y:S02]  /*aaa0*/  PRMT R138, R9, 0x3340, R14 ;  /* 0x00003340098a7816 */ /* 0x000fe4000000000e */
        /* <DEDUP_REMOVED lines=9> */
[----:B------:R-:W-:Y:S02]  /*ab40*/  PRMT R76, R223, 0x3340, R142 ;  /* 0x00003340df4c7816 */ /* 0x000fe4000000008e */
[----:B------:R-:W-:Y:S02]  /*ab50*/  PRMT R142, R17, 0x3340, R12 ;  /* 0x00003340118e7816 */ /* 0x000fe4000000000c */
[----:B------:R-:W-:Y:S02]  /*ab60*/  PRMT R141, R8, 0x3340, R13 ;  /* 0x00003340088d7816 */ /* 0x000fe4000000000d */
[----:B------:R-:W-:-:S02]  /*ab70*/  SHF.R.U32.HI R8, RZ, 0x8, R226 ;  /* 0x00000008ff087819 */ /* 0x000fc400000116e2 */
[--C-:B------:R-:W-:Y:S02]  /*ab80*/  PRMT R137, R226, 0x3340, R9.reuse ;  /* 0x00003340e2897816 */ /* 0x100fe40000000009 */
[----:B------:R-:W-:Y:S02]  /*ab90*/  SHF.R.U32.HI R12, RZ, 0x8, R9 ;  /* 0x00000008ff0c7819 */ /* 0x000fe40000011609 */
[----:B------:R-:W-:Y:S02]  /*aba0*/  SHF.R.U32.HI R10, RZ, 0x8, R212 ;  /* 0x00000008ff0a7819 */ /* 0x000fe400000116d4 */
[--C-:B------:R-:W-:Y:S02]  /*abb0*/  PRMT R86, R212, 0x3340, R11.reuse ;  /* 0x00003340d4567816 */ /* 0x100fe4000000000b */
[----:B------:R-:W-:Y:S02]  /*abc0*/  SHF.R.U32.HI R14, RZ, 0x8, R11 ;  /* 0x00000008ff0e7819 */ /* 0x000fe4000001160b */
[----:B------:R-:W-:-:S02]  /*abd0*/  PRMT R84, R214, 0x3340, R15 ;  /* 0x00003340d6547816 */ /* 0x000fc4000000000f */
[----:B------:R-:W-:Y:S02]  /*abe0*/  SHF.R.U32.HI R9, RZ, 0x8, R227 ;  /* 0x00000008ff097819 */ /* 0x000fe400000116e3 */
[----:B------:R-:W-:Y:S02]  /*abf0*/  SHF.R.U32.HI R13, RZ, 0x8, R150 ;  /* 0x00000008ff0d7819 */ /* 0x000fe40000011696 */
[----:B------:R-:W-:Y:S02]  /*ac00*/  SHF.R.U32.HI R11, RZ, 0x8, R214 ;  /* 0x00000008ff0b7819 */ /* 0x000fe400000116d6 */
[----:B------:R-:W-:Y:S02]  /*ac10*/  SHF.R.U32.HI R15, RZ, 0x8, R15 ;  /* 0x00000008ff0f7819 */ /* 0x000fe4000001160f */
        /* <DEDUP_REMOVED lines=8> */
[----:B------:R-:W-:Y:S02]  /*aca0*/  PRMT R144, R17, 0x3340, R12 ;  /* 0x0000334011907816 */ /* 0x000fe4000000000c */
[----:B------:R-:W-:Y:S02]  /*acb0*/  PRMT R147, R8, 0x3340, R13 ;  /* 0x0000334008937816 */ /* 0x000fe4000000000d */
[----:B------:R-:W-:Y:S02]  /*acc0*/  PRMT R143, R143, 0x3340, R14 ;  /* 0x000033408f8f7816 */ /* 0x000fe4000000000e */
[----:B------:R-:W-:Y:S02]  /*acd0*/  PRMT R145, R10, 0x3340, R15 ;  /* 0x000033400a917816 */ /* 0x000fe4000000000f */
[----:B------:R-:W-:Y:S02]  /*ace0*/  PRMT R12, R33, 0x5410, R36 ;  /* 0x00005410210c7816 */ /* 0x000fe40000000024 */
[----:B------:R-:W-:-:S02]  /*acf0*/  PRMT R13, R31, 0x5410, R34 ;  /* 0x000054101f0d7816 */ /* 0x000fc40000000022 */
[----:B------:R-:W-:Y:S02]  /*ad00*/  PRMT R14, R27, 0x5410, R30 ;  /* 0x000054101b0e7816 */ /* 0x000fe4000000001e */
[----:B------:R-:W-:Y:S01]  /*ad10*/  PRMT R15, R25, 0x5410, R28 ;  /* 0x00005410190f7816 */ /* 0x000fe2000000001c */
[----:B------:R-:W-:Y:S01]  /*ad20*/  BAR.SYNC.DEFER_BLOCKING 0x0 ;  /* 0x0000000000007b1d */ /* 0x000fe20000010000 */
[----:B------:R-:W-:Y:S02]  /*ad30*/  LOP3.LUT R25, R228, 0xff, RZ, 0xc0, !PT ;  /* 0x000000ffe4197812 */ /* 0x000fe400078ec0ff */
[----:B------:R-:W-:Y:S02]  /*ad40*/  PRMT R16, R41, 0x5410, R48 ;  /* 0x0000541029107816 */ /* 0x000fe40000000030 */
[----:B------:R-:W-:Y:S01]  /*ad50*/  LEA R25, R25, UR8, 0x4 ;  /* 0x0000000819197c11 */ /* 0x000fe2000f8e20ff */
[----:B------:R-:W-:Y:S01]  /*ad60*/  ULDC UR8, c[0x0][0x248] ;  /* 0x0000920000087ab9 */ /* 0x000fe20000000800 */
        /* <DEDUP_REMOVED lines=9> */
[----:B------:R-:W-:Y:S01]  /*ae00*/  STSM.16.M88.4 [R24], R12 ;  /* 0x0000000c18007844 */ /* 0x000fe20000000200 */
[----:B------:R-:W-:Y:S02]  /*ae10*/  PRMT R30, R56, 0x5410, R61 ;  /* 0x00005410381e7816 */ /* 0x000fe4000000003d */
[----:B------:R-:W-:Y:S01]  /*ae20*/  PRMT R31, R52, 0x5410, R57 ;  /* 0x00005410341f7816 */ /* 0x000fe20000000039 */
[----:B------:R-:W-:Y:S01]  /*ae30*/  BAR.SYNC.DEFER_BLOCKING 0x0 ;  /* 0x0000000000007b1d */ /* 0x000fe20000010000 */
        /* <DEDUP_REMOVED lines=11> */
[----:B------:R-:W-:Y:S01]  /*aef0*/  PRMT R43, R6, 0x5410, R43 ;  /* 0x00005410062b7816 */ /* 0x000fe2000000002b */
[----:B------:R-:W0:Y:S01]  /*af00*/  LDS.128 R8, [R25] ;  /* 0x0000000019087984 */ /* 0x000e220000000c00 */
[----:B------:R-:W-:Y:S02]  /*af10*/  PRMT R44, R99, 0x5410, R108 ;  /* 0x00005410632c7816 */ /* 0x000fe4000000006c */
[----:B------:R-:W-:Y:S01]  /*af20*/  PRMT R45, R97, 0x5410, R102 ;  /* 0x00005410612d7816 */ /* 0x000fe20000000066 */
[----:B------:R-:W-:Y:S01]  /*af30*/  BAR.SYNC.DEFER_BLOCKING 0x0 ;  /* 0x0000000000007b1d */ /* 0x000fe20000010000 */
        /* <DEDUP_REMOVED lines=12> */
[----:B------:R-:W-:Y:S01]  /*b000*/  STSM.16.M88.4 [R24], R16 ;  /* 0x0000001018007844 */ /* 0x000fe20000000200 */
[----:B------:R-:W-:-:S02]  /*b010*/  PRMT R110, R101, 0x5410, R106 ;  /* 0x00005410656e7816 */ /* 0x000fc4000000006a */
[----:B------:R-:W-:Y:S01]  /*b020*/  PRMT R111, R3, 0x5410, R0 ;  /* 0x00005410036f7816 */ /* 0x000fe20000000000 */
[----:B------:R-:W-:Y:S01]  /*b030*/  BAR.SYNC.DEFER_BLOCKING 0x0 ;  /* 0x0000000000007b1d */ /* 0x000fe20000010000 */
[----:B------:R-:W-:Y:S01]  /*b040*/  PRMT R56, R117, 0x5410, R126 ;  /* 0x0000541075387816 */ /* 0x000fe2000000007e */
[----:B------:R-:W-:Y:S01]  /*b050*/  IMAD R0, R216, UR4, RZ ;  /* 0x00000004d8007c24 */ /* 0x000fe2000f8e02ff */
[----:B------:R-:W-:Y:S02]  /*b060*/  PRMT R57, R115, 0x5410, R124 ;  /* 0x0000541073397816 */ /* 0x000fe4000000007c */
[----:B------:R-:W-:-:S03]  /*b070*/  PRMT R58, R95, 0x5410, R122 ;  /* 0x000054105f3a7816 */ /* 0x000fc6000000007a */
[----:B------:R-:W1:Y:S01]  /*b080*/  LDC R3, c[0x0][0x244] ;  /* 0x00009100ff037b82 */ /* 0x000e620000000800 */
[----:B------:R-:W-:Y:S01]  /*b090*/  PRMT R59, R89, 0x5410, R120 ;  /* 0x00005410593b7816 */ /* 0x000fe20000000078 */
[----:B------:R-:W-:Y:S01]  /*b0a0*/  ULDC.64 UR4, c[0x0][0x220] ;  /* 0x0000880000047ab9 */ /* 0x000fe20000000a00 */
[----:B------:R-:W-:Y:S02]  /*b0b0*/  PRMT R120, R121, 0x5410, R132 ;  /* 0x0000541079787816 */ /* 0x000fe40000000084 */
[----:B------:R-:W-:Y:S02]  /*b0c0*/  PRMT R121, R119, 0x5410, R130 ;  /* 0x0000541077797816 */ /* 0x000fe40000000082 */
[----:B------:R-:W-:Y:S02]  /*b0d0*/  PRMT R122, R75, 0x5410, R128 ;  /* 0x000054104b7a7816 */ /* 0x000fe40000000080 */
[----:B------:R-:W-:Y:S02]  /*b0e0*/  PRMT R123, R72, 0x5410, R123 ;  /* 0x00005410487b7816 */ /* 0x000fe4000000007b */
[----:B------:R-:W-:-:S02]  /*b0f0*/  PRMT R128, R127, 0x5410, R136 ;  /* 0x000054107f807816 */ /* 0x000fc40000000088 */
[----:B------:R-:W-:Y:S02]  /*b100*/  PRMT R129, R76, 0x5410, R129 ;  /* 0x000054104c817816 */ /* 0x000fe40000000081 */
[----:B------:R-:W-:Y:S02]  /*b110*/  PRMT R130, R125, 0x5410, R134 ;  /* 0x000054107d827816 */ /* 0x000fe40000000086 */
[----:B------:R-:W-:Y:S01]  /*b120*/  PRMT R131, R78, 0x5410, R131 ;  /* 0x000054104e837816 */ /* 0x000fe20000000083 */
[----:B------:R-:W2:Y:S01]  /*b130*/  LDS.128 R12, [R25] ;  /* 0x00000000190c7984 */ /* 0x000ea20000000c00 */
[----:B------:R-:W-:Y:S02]  /*b140*/  PRMT R80, R225, 0x3340, R146 ;  /* 0x00003340e1507816 */ /* 0x000fe40000000092 */
[----:B------:R-:W-:Y:S01]  /*b150*/  PRMT R68, R135, 0x5410, R142 ;  /* 0x0000541087447816 */ /* 0x000fe2000000008e */
[----:B------:R-:W-:Y:S01]  /*b160*/  BAR.SYNC.DEFER_BLOCKING 0x0 ;  /* 0x0000000000007b1d */ /* 0x000fe20000010000 */
[----:B------:R-:W-:Y:S01]  /*b170*/  PRMT R69, R80, 0x5410, R141 ;  /* 0x0000541050457816 */ /* 0x000fe2000000008d */
[----:B-1----:R-:W-:Y:S01]  /*b180*/  IMAD R4, R3, 0x100, R0 ;  /* 0x0000010003047824 */ /* 0x002fe200078e0200 */
[----:B------:R-:W-:-:S02]  /*b190*/  PRMT R70, R133, 0x5410, R138 ;  /* 0x0000541085467816 */ /* 0x000fc4000000008a */
[----:B------:R-:W-:Y:S02]  /*b1a0*/  PRMT R71, R82, 0x5410, R139 ;  /* 0x0000541052477816 */ /* 0x000fe4000000008b */
[----:B------:R-:W-:Y:S02]  /*b1b0*/  PRMT R140, R227, 0x3340, R150 ;  /* 0x00003340e38c7816 */ /* 0x000fe40000000096 */
[----:B------:R-:W-:Y:S02]  /*b1c0*/  PRMT R76, R137, 0x5410, R144 ;  /* 0x00005410894c7816 */ /* 0x000fe40000000090 */
[----:B------:R-:W-:Y:S02]  /*b1d0*/  PRMT R77, R140, 0x5410, R147 ;  /* 0x000054108c4d7816 */ /* 0x000fe40000000093 */
[----:B------:R-:W-:Y:S02]  /*b1e0*/  PRMT R78, R86, 0x5410, R143 ;  /* 0x00005410564e7816 */ /* 0x000fe4000000008f */
[----:B------:R-:W-:-:S02]  /*b1f0*/  PRMT R79, R84, 0x5410, R145 ;  /* 0x00005410544f7816 */ /* 0x000fc40000000091 */
[----:B------:R-:W-:Y:S01]  /*b200*/  IADD3 R2, P1, R0, UR4, RZ ;  /* 0x0000000400027c10 */ /* 0x000fe2000ff3e0ff */
[----:B------:R-:W-:Y:S01]  /*b210*/  ULDC UR4, c[0x0][0x248] ;  /* 0x0000920000047ab9 */ /* 0x000fe20000000800 */
[----:B0-----:R-:W-:Y:S01]  /*b220*/  PRMT R73, R8, 0x7770, RZ ;  /* 0x0000777008497816 */ /* 0x001fe200000000ff */
[C---:B------:R-:W-:Y:S01]  /*b230*/  IMAD R26, R5.reuse, UR4, RZ ;  /* 0x00000004051a7c24 */ /* 0x040fe2000f8e02ff */
[----:B------:R-:W-:Y:S01]  /*b240*/  LEA.HI.X.SX32 R0, R0, UR5, 0x1, P1 ;  /* 0x0000000500007c11 */ /* 0x000fe200088f0eff */
[----:B------:R-:W-:Y:S01]  /*b250*/  ULDC.64 UR4, c[0x0][0x220] ;  /* 0x0000880000047ab9 */ /* 0x000fe20000000a00 */
[----:B------:R-:W-:Y:S01]  /*b260*/  ISETP.GE.AND P1, PT, R216, UR6, PT ;  /* 0x00000006d8007c0c */ /* 0x000fe2000bf26270 */
[----:B------:R-:W-:Y:S01]  /*b270*/  STSM.16.M88.4 [R24], R20 ;  /* 0x0000001418007844 */ /* 0x000fe20000000200 */
[----:B------:R-:W-:Y:S01]  /*b280*/  SHF.R.S32.HI R27, RZ, 0x1f, R26 ;  /* 0x0000001fff1b7819 */ /* 0x000fe2000001141a */
[----:B------:R-:W-:Y:S01]  /*b290*/  VIADD R72, R26, UR8 ;  /* 0x000000081a487c36 */ /* 0x000fe20008000000 */
[----:B------:R-:W-:Y:S01]  /*b2a0*/  BAR.SYNC.DEFER_BLOCKING 0x0 ;  /* 0x0000000000007b1d */ /* 0x000fe20000010000 */
[----:B------:R-:W-:-:S02]  /*b2b0*/  ISETP.LT.AND P1, PT, R5, UR29, !P1 ;  /* 0x0000001d05007c0c */ /* 0x000fc4000cf21270 */
[----:B------:R-:W-:Y:S02]  /*b2c0*/  IADD3 R6, P4, R26, R2, RZ ;  /* 0x000000021a067210 */ /* 0x000fe40007f9e0ff */
[----:B------:R-:W-:Y:S01]  /*b2d0*/  IADD3 R3, P5, R4, UR4, RZ ;  /* 0x0000000404037c10 */ /* 0x000fe2000ffbe0ff */
[----:B------:R-:W-:Y:S01]  /*b2e0*/  ULDC.64 UR8, c[0x0][0x228] ;  /* 0x00008a0000087ab9 */ /* 0x000fe20000000a00 */
[----:B------:R-:W-:Y:S01]  /*b2f0*/  PRMT R75, R8, 0x7772, RZ ;  /* 0x00007772084b7816 */ /* 0x000fe200000000ff */
[----:B------:R-:W-:Y:S01]  /*b300*/  IMAD.X R7, R27, 0x1, R0, P4 ;  /* 0x000000011b077824 */ /* 0x000fe200020e0600 */
[----:B------:R-:W-:Y:S01]  /*b310*/  ISETP.GE.AND P4, PT, R5, UR7, PT ;  /* 0x0000000705007c0c */ /* 0x000fe2000bf86270 */
[----:B------:R-:W-:Y:S01]  /*b320*/  ULDC.64 UR6, c[0x0][0x228] ;  /* 0x00008a0000067ab9 */ /* 0x000fe20000000a00 */
[----:B------:R-:W-:Y:S01]  /*b330*/  LEA.HI.X.SX32 R4, R4, UR5, 0x1, P5 ;  /* 0x0000000504047c11 */ /* 0x000fe2000a8f0eff */
[----:B------:R-:W-:Y:S01]  /*b340*/  ULDC.64 UR4, c[0x0][0x228] ;  /* 0x00008a0000047ab9 */ /* 0x000fe20000000a00 */
[----:B------:R-:W-:Y:S01]  /*b350*/  ISETP.LT.AND P4, PT, R217, UR6, !P4 ;  /* 0x00000006d9007c0c */ /* 0x000fe2000e781270 */
[----:B------:R-:W-:Y:S01]  /*b360*/  ULDC UR6, c[0x0][0x22c] ;  /* 0x00008b0000067ab9 */ /* 0x000fe20000000800 */
[----:B------:R-:W-:Y:S01]  /*b370*/  ISETP.LT.AND P5, PT, R216, UR4, !P3 ;  /* 0x00000004d8007c0c */ /* 0x000fe2000dfa1270 */
[----:B------:R-:W-:Y:S01]  /*b380*/  ULDC UR4, c[0x0][0x22c] ;  /* 0x00008b0000047ab9 */ /* 0x000fe20000000800 */
[----:B------:R-:W0:Y:S01]  /*b390*/  LDS.128 R16, [R25] ;  /* 0x0000000019107984 */ /* 0x000e220000000c00 */
[----:B------:R-:W-:Y:S06]  /*b3a0*/  BAR.SYNC.DEFER_BLOCKING 0x0 ;  /* 0x0000000000007b1d */ /* 0x000fec0000010000 */
[----:B------:R-:W-:Y:S02]  /*b3b0*/  STSM.16.M88.4 [R24], R28 ;  /* 0x0000001c18007844 */ /* 0x000fe40000000200 */
[----:B------:R-:W-:Y:S06]  /*b3c0*/  BAR.SYNC.DEFER_BLOCKING 0x0 ;  /* 0x0000000000007b1d */ /* 0x000fec0000010000 */
[----:B------:R-:W1:Y:S02]  /*b3d0*/  LDS.128 R20, [R25] ;  /* 0x0000000019147984 */ /* 0x000e640000000c00 */
[----:B------:R-:W-:Y:S06]  /*b3e0*/  BAR.SYNC.DEFER_BLOCKING 0x0 ;  /* 0x0000000000007b1d */ /* 0x000fec0000010000 */
[----:B------:R-:W-:Y:S02]  /*b3f0*/  STSM.16.M88.4 [R24], R32 ;  /* 0x0000002018007844 */ /* 0x000fe40000000200 */
[----:B------:R-:W-:Y:S06]  /*b400*/  BAR.SYNC.DEFER_BLOCKING 0x0 ;  /* 0x0000000000007b1d */ /* 0x000fec0000010000 */
[----:B------:R-:W3:Y:S02]  /*b410*/  LDS.128 R28, [R25] ;  /* 0x00000000191c7984 */ /* 0x000ee40000000c00 */
[----:B------:R-:W-:Y:S06]  /*b420*/  BAR.SYNC.DEFER_BLOCKING 0x0 ;  /* 0x0000000000007b1d */ /* 0x000fec0000010000 */
[----:B------:R-:W-:Y:S02]  /*b430*/  STSM.16.M88.4 [R24], R36 ;  /* 0x0000002418007844 */ /* 0x000fe40000000200 */
[----:B------:R-:W-:Y:S06]  /*b440*/  BAR.SYNC.DEFER_BLOCKING 0x0 ;  /* 0x0000000000007b1d */ /* 0x000fec0000010000 */
[----:B------:R-:W4:Y:S02]  /*b450*/  LDS.128 R32, [R25] ;  /* 0x0000000019207984 */ /* 0x000f240000000c00 */
        /* <DEDUP_REMOVED lines=37> */
[----:B------:R2:W-:Y:S02]  /*b6b0*/  STSM.16.M88.4 [R24], R76 ;  /* 0x0000004c18007844 */ /* 0x0005e40000000200 */
[----:B------:R-:W-:Y:S01]  /*b6c0*/  BAR.SYNC.DEFER_BLOCKING 0x0 ;  /* 0x0000000000007b1d */ /* 0x000fe20000010000 */
[----:B--2---:R-:W-:Y:S01]  /*b6d0*/  VIADD R24, R5, 0x4 ;  /* 0x0000000405187836 */ /* 0x004fe20000000000 */
[----:B------:R-:W-:-:S04]  /*b6e0*/  PRMT R77, R8, 0x7771, RZ ;  /* 0x00007771084d7816 */ /* 0x000fc800000000ff */
[----:B------:R2:W-:Y:S01]  /*b6f0*/  @P1 STG.E.U8 desc[UR10][R6.64], R73 ;  /* 0x0000004906001986 */ /* 0x0005e2000c10110a */
[----:B------:R-:W-:-:S05]  /*b700*/  IADD3 R26, P1, R26, R3, RZ ;  /* 0x000000031a1a7210 */ /* 0x000fca0007f3e0ff */
[----:B------:R-:W-:Y:S01]  /*b710*/  IMAD.X R27, R27, 0x1, R4, P1 ;  /* 0x000000011b1b7824 */ /* 0x000fe200008e0604 */
[----:B------:R-:W-:Y:S01]  /*b720*/  ISETP.GE.AND P1, PT, R24, UR4, PT ;  /* 0x0000000418007c0c */ /* 0x000fe2000bf26270 */
[----:B------:R-:W-:Y:S01]  /*b730*/  ULDC UR4, c[0x0][0x248] ;  /* 0x0000920000047ab9 */ /* 0x000fe20000000800 */
[----:B------:R-:W-:Y:S02]  /*b740*/  VIADD R24, R5, 0x5 ;  /* 0x0000000505187836 */ /* 0x000fe40000000000 */
[----:B------:R0:W-:Y:S01]  /*b750*/  @P4 STG.E.U8 desc[UR10][R26.64], R77 ;  /* 0x0000004d1a004986 */ /* 0x0001e2000c10110a */
[----:B--2---:R-:W-:Y:S01]  /*b760*/  SHF.R.S32.HI R73, RZ, 0x1f, R72 ;  /* 0x0000001fff497819 */ /* 0x004fe20000011448 */
[C---:B------:R-:W-:Y:S01]  /*b770*/  VIADD R74, R72.reuse, UR4 ;  /* 0x00000004484a7c36 */ /* 0x040fe20008000000 */
[C---:B------:R-:W-:Y:S01]  /*b780*/  IADD3 R6, P6, R72.reuse, R2, RZ ;  /* 0x0000000248067210 */ /* 0x040fe20007fde0ff */
[----:B------:R-:W-:Y:S01]  /*b790*/  ULDC UR4, c[0x0][0x22c] ;  /* 0x00008b0000047ab9 */ /* 0x000fe20000000800 */
[----:B------:R-:W-:Y:S01]  /*b7a0*/  ISETP.LT.AND P4, PT, R217, UR12, !P3 ;  /* 0x0000000cd9007c0c */ /* 0x000fe2000df81270 */
[----:B------:R-:W-:Y:S01]  /*b7b0*/  ULDC UR12, c[0x0][0x228] ;  /* 0x00008a00000c7ab9 */ /* 0x000fe20000000800 */
[----:B------:R-:W-:Y:S01]  /*b7c0*/  IADD3 R72, P3, R72, R3, RZ ;  /* 0x0000000348487210 */ /* 0x000fe20007f7e0ff */
[----:B------:R-:W-:Y:S01]  /*b7d0*/  IMAD.X R7, R73, 0x1, R0, P6 ;  /* 0x0000000149077824 */ /* 0x000fe200030e0600 */
[----:B------:R-:W-:-:S03]  /*b7e0*/  SHF.R.S32.HI R79, RZ, 0x1f, R74 ;  /* 0x0000001fff4f7819 */ /* 0x000fc6000001144a */
[----:B------:R-:W-:Y:S01]  /*b7f0*/  IMAD.X R73, R73, 0x1, R4, P3 ;  /* 0x0000000149497824 */ /* 0x000fe200018e0604 */
[----:B------:R2:W-:Y:S01]  /*b800*/  @P5 STG.E.U8 desc[UR10][R6.64], R75 ;  /* 0x0000004b06005986 */ /* 0x0005e2000c10110a */
[----:B------:R-:W-:Y:S01]  /*b810*/  ISETP.LT.AND P5, PT, R216, UR8, !P0 ;  /* 0x00000008d8007c0c */ /* 0x000fe2000c7a1270 */
[----:B------:R-:W-:Y:S01]  /*b820*/  ULDC UR8, c[0x0][0x228] ;  /* 0x00008a0000087ab9 */ /* 0x000fe20000000800 */
[----:B0-----:R-:W-:Y:S01]  /*b830*/  PRMT R77, R8, 0x7773, RZ ;  /* 0x00007773084d7816 */ /* 0x001fe200000000ff */
[----:B------:R-:W-:Y:S01]  /*b840*/  VIADD R8, R5, 0x6 ;  /* 0x0000000605087836 */ /* 0x000fe20000000000 */
[----:B------:R-:W-:Y:S02]  /*b850*/  IADD3 R26, P6, R74, R2, RZ ;  /* 0x000000024a1a7210 */ /* 0x000fe40007fde0ff */
[----:B------:R-:W-:Y:S01]  /*b860*/  ISETP.GE.AND P3, PT, R24, UR4, PT ;  /* 0x0000000418007c0c */ /* 0x000fe2000bf66270 */
[----:B------:R0:W-:Y:S01]  /*b870*/  @P4 STG.E.U8 desc[UR10][R72.64], R77 ;  /* 0x0000004d48004986 */ /* 0x0001e2000c10110a */
[----:B------:R-:W-:Y:S01]  /*b880*/  ISETP.LT.AND P4, PT, R217, UR16, !P0 ;  /* 0x00000010d9007c0c */ /* 0x000fe2000c781270 */
[----:B------:R-:W-:Y:S01]  /*b890*/  IMAD.X R27, R79, 0x1, R0, P6 ;  /* 0x000000014f1b7824 */ /* 0x000fe200030e0600 */
[----:B------:R-:W-:Y:S01]  /*b8a0*/  ULDC UR4, c[0x0][0x248] ;  /* 0x0000920000047ab9 */ /* 0x000fe20000000800 */
[----:B--2---:R-:W-:Y:S01]  /*b8b0*/  PRMT R75, R9, 0x7770, RZ ;  /* 0x00007770094b7816 */ /* 0x004fe200000000ff */
[C---:B------:R-:W-:Y:S01]  /*b8c0*/  VIADD R24, R74.reuse, UR4 ;  /* 0x000000044a187c36 */ /* 0x040fe20008000000 */
[----:B------:R-:W-:Y:S01]  /*b8d0*/  IADD3 R6, P0, R74, R3, RZ ;  /* 0x000000034a067210 */ /* 0x000fe20007f1e0ff */
[----:B------:R-:W-:-:S02]  /*b8e0*/  ULDC UR4, c[0x0][0x22c] ;  /* 0x00008b0000047ab9 */ /* 0x000fc40000000800 */
[----:B------:R2:W-:Y:S01]  /*b8f0*/  @P5 STG.E.U8 desc[UR10][R26.64], R75 ;  /* 0x0000004b1a005986 */ /* 0x0005e2000c10110a */
[----:B------:R-:W-:Y:S01]  /*b900*/  ISETP.LT.AND P5, PT, R216, UR14, !P2 ;  /* 0x0000000ed8007c0c */ /* 0x000fe2000d7a1270 */
[----:B------:R-:W-:Y:S01]  /*b910*/  IMAD.X R7, R79, 0x1, R4, P0 ;  /* 0x000000014f077824 */ /* 0x000fe200000e0604 */
[----:B0-----:R-:W-:Y:S02]  /*b920*/  PRMT R77, R9, 0x7771, RZ ;  /* 0x00007771094d7816 */ /* 0x001fe400000000ff */
[----:B------:R-:W-:Y:S02]  /*b930*/  SHF.R.S32.HI R81, RZ, 0x1f, R24 ;  /* 0x0000001fff517819 */ /* 0x000fe40000011418 */
[-C--:B------:R-:W-:Y:S01]  /*b940*/  IADD3 R72, P6, R24, R2.reuse, RZ ;  /* 0x0000000218487210 */ /* 0x080fe20007fde0ff */
[----:B------:R0:W-:Y:S01]  /*b950*/  @P4 STG.E.U8 desc[UR10][R6.64], R77 ;  /* 0x0000004d06004986 */ /* 0x0001e2000c10110a */
[----:B------:R-:W-:Y:S02]  /*b960*/  ISETP.LT.AND P4, PT, R217, UR20, !P2 ;  /* 0x00000014d9007c0c */ /* 0x000fe4000d781270 */
[----:B------:R-:W-:Y:S01]  /*b970*/  ISETP.GE.AND P0, PT, R8, UR4, PT ;  /* 0x0000000408007c0c */ /* 0x000fe2000bf06270 */
[----:B------:R-:W-:Y:S01]  /*b980*/  IMAD.X R73, R81, 0x1, R0, P6 ;  /* 0x0000000151497824 */ /* 0x000fe200030e0600 */
[----:B--2---:R-:W-:Y:S01]  /*b990*/  PRMT R75, R9, 0x7772, RZ ;  /* 0x00007772094b7816 */ /* 0x004fe200000000ff */
[----:B------:R-:W-:Y:S01]  /*b9a0*/  ULDC UR4, c[0x0][0x248] ;  /* 0x0000920000047ab9 */ /* 0x000fe20000000800 */
[C---:B------:R-:W-:Y:S01]  /*b9b0*/  IADD3 R26, P2, R24.reuse, R3, RZ ;  /* 0x00000003181a7210 */ /* 0x040fe20007f5e0ff */
[----:B------:R-:W-:Y:S01]  /*b9c0*/  VIADD R74, R24, UR4 ;  /* 0x00000004184a7c36 */ /* 0x000fe20008000000 */
[----:B------:R-:W-:Y:S01]  /*b9d0*/  ULDC UR4, c[0x0][0x22c] ;  /* 0x00008b0000047ab9 */ /* 0x000fe20000000800 */
[----:B------:R2:W-:Y:S01]  /*b9e0*/  @P5 STG.E.U8 desc[UR10][R72.64], R75 ;  /* 0x0000004b48005986 */ /* 0x0005e2000c10110a */
[----:B------:R-:W-:Y:S01]  /*b9f0*/  ISETP.LT.AND P5, PT, R216, UR18, !P1 ;  /* 0x00000012d8007c0c */ /* 0x000fe2000cfa1270 */
[----:B------:R-:W-:Y:S01]  /*ba00*/  VIADD R8, R5, 0x7 ;  /* 0x0000000705087836 */ /* 0x000fe20000000000 */
[----:B------:R-:W-:Y:S01]  /*ba10*/  SHF.R.S32.HI R79, RZ, 0x1f, R74 ;  /* 0x0000001fff4f7819 */ /* 0x000fe2000001144a */
[----:B------:R-:W-:Y:S01]  /*ba20*/  IMAD.X R27, R81, 0x1, R4, P2 ;  /* 0x00000001511b7824 */ /* 0x000fe200010e0604 */
[----:B0-----:R-:W-:Y:S01]  /*ba30*/  IADD3 R6, P6, R74, R2, RZ ;  /* 0x000000024a067210 */ /* 0x001fe20007fde0ff */
[----:B------:R-:W-:Y:S01]  /*ba40*/  VIADD R24, R5, 0x8 ;  /* 0x0000000805187836 */ /* 0x000fe20000000000 */
[----:B------:R-:W-:-:S02]  /*ba50*/  ISETP.LT.AND P1, PT, R217, UR24, !P1 ;  /* 0x00000018d9007c0c */ /* 0x000fc4000cf21270 */
[----:B------:R-:W-:Y:S01]  /*ba60*/  ISETP.GE.AND P2, PT, R8, UR4, PT ;  /* 0x0000000408007c0c */ /* 0x000fe2000bf46270 */
[----:B------:R-:W-:Y:S01]  /*ba70*/  IMAD.X R7, R79, 0x1, R0, P6 ;  /* 0x000000014f077824 */ /* 0x000fe200030e0600 */
[----:B------:R-:W-:Y:S01]  /*ba80*/  ULDC UR4, c[0x0][0x248] ;  /* 0x0000920000047ab9 */ /* 0x000fe20000000800 */
[----:B--2---:R-:W-:Y:S01]  /*ba90*/  PRMT R75, R9, 0x7773, RZ ;  /* 0x00007773094b7816 */ /* 0x004fe200000000ff */
[----:B------:R-:W-:Y:S01]  /*baa0*/  VIADD R72, R74, UR4 ;  /* 0x000000044a487c36 */ /* 0x000fe20008000000 */
[C---:B------:R-:W-:Y:S01]  /*bab0*/  PRMT R73, R10.reuse, 0x7770, RZ ;  /* 0x000077700a497816 */ /* 0x040fe200000000ff */
[----:B------:R-:W-:Y:S01]  /*bac0*/  ULDC UR4, c[0x0][0x22c] ;  /* 0x00008b0000047ab9 */ /* 0x000fe20000000800 */
[----:B------:R-:W-:Y:S01]  /*bad0*/  PRMT R77, R10, 0x7771, RZ ;  /* 0x000077710a4d7816 */ /* 0x000fe200000000ff */
[----:B------:R0:W-:Y:S01]  /*bae0*/  @P4 STG.E.U8 desc[UR10][R26.64], R75 ;  /* 0x0000004b1a004986 */ /* 0x0001e2000c10110a */
[----:B------:R-:W-:-:S03]  /*baf0*/  IADD3 R8, P4, R74, R3, RZ ;  /* 0x000000034a087210 */ /* 0x000fc60007f9e0ff */
[----:B------:R2:W-:Y:S01]  /*bb00*/  @P5 STG.E.U8 desc[UR10][R6.64], R73 ;  /* 0x0000004906005986 */ /* 0x0005e2000c10110a */
[----:B------:R-:W-:Y:S01]  /*bb10*/  ISETP.LT.AND P5, PT, R216, UR22, !P3 ;  /* 0x00000016d8007c0c */ /* 0x000fe2000dfa1270 */
[----:B------:R-:W-:Y:S01]  /*bb20*/  IMAD.X R9, R79, 0x1, R4, P4 ;  /* 0x000000014f097824 */ /* 0x000fe200020e0604 */
[----:B------:R-:W-:Y:S01]  /*bb30*/  ISETP.GE.AND P4, PT, R24, UR4, PT ;  /* 0x0000000418007c0c */ /* 0x000fe2000bf86270 */
[----:B------:R-:W-:Y:S01]  /*bb40*/  ULDC UR4, c[0x0][0x248] ;  /* 0x0000920000047ab9 */ /* 0x000fe20000000800 */
[----:B------:R-:W-:Y:S02]  /*bb50*/  VIADD R24, R5, 0x9 ;  /* 0x0000000905187836 */ /* 0x000fe40000000000 */
[----:B------:R1:W-:Y:S01]  /*bb60*/  @P1 STG.E.U8 desc[UR10][R8.64], R77 ;  /* 0x0000004d08001986 */ /* 0x0003e2000c10110a */
[----:B0-----:R-:W-:Y:S02]  /*bb70*/  SHF.R.S32.HI R27, RZ, 0x1f, R72 ;  /* 0x0000001fff1b7819 */ /* 0x001fe40000011448 */
[----:B------:R-:W-:-:S02]  /*bb80*/  ISETP.LT.AND P1, PT, R217, UR26, !P3 ;  /* 0x0000001ad9007c0c */ /* 0x000fc4000df21270 */
[-C--:B--2---:R-:W-:Y:S02]  /*bb90*/  IADD3 R6, P6, R72, R2.reuse, RZ ;  /* 0x0000000248067210 */ /* 0x084fe40007fde0ff */
[----:B------:R-:W-:Y:S02]  /*bba0*/  PRMT R75, R10, 0x7772, RZ ;  /* 0x000077720a4b7816 */ /* 0x000fe400000000ff */
[----:B------:R-:W-:Y:S01]  /*bbb0*/  IADD3 R26, P3, R72, R3, RZ ;  /* 0x00000003481a7210 */ /* 0x000fe20007f7e0ff */
[C---:B------:R-:W-:Y:S01]  /*bbc0*/  IMAD.X R7, R27.reuse, 0x1, R0, P6 ;  /* 0x000000011b077824 */ /* 0x040fe200030e0600 */
[----:B------:R-:W-:Y:S01]  /*bbd0*/  PRMT R73, R10, 0x7773, RZ ;  /* 0x000077730a497816 */ /* 0x000fe200000000ff */
[----:B------:R-:W-:Y:S01]  /*bbe0*/  VIADD R72, R72, UR4 ;  /* 0x0000000448487c36 */ /* 0x000fe20008000000 */
[----:B------:R-:W-:Y:S01]  /*bbf0*/  ULDC UR4, c[0x0][0x22c] ;  /* 0x00008b0000047ab9 */ /* 0x000fe20000000800 */
[----:B------:R-:W-:Y:S01]  /*bc00*/  IMAD.X R27, R27, 0x1, R4, P3 ;  /* 0x000000011b1b7824 */ /* 0x000fe200018e0604 */
[----:B------:R0:W-:Y:S01]  /*bc10*/  @P5 STG.E.U8 desc[UR10][R6.64], R75 ;  /* 0x0000004b06005986 */ /* 0x0001e2000c10110a */
[----:B------:R-:W-:Y:S01]  /*bc20*/  ISETP.LT.AND P5, PT, R216, UR28, !P0 ;  /* 0x0000001cd8007c0c */ /* 0x000fe2000c7a1270 */
[----:B-1----:R-:W-:Y:S01]  /*bc30*/  VIADD R8, R5, 0xa ;  /* 0x0000000a05087836 */ /* 0x002fe20000000000 */
[----:B------:R-:W-:Y:S01]  /*bc40*/  ISETP.GE.AND P3, PT, R24, UR6, PT ;  /* 0x0000000618007c0c */ /* 0x000fe2000bf66270 */
[----:B------:R-:W-:Y:S01]  /*bc50*/  ULDC UR6, c[0x0][0x228] ;  /* 0x00008a0000067ab9 */ /* 0x000fe20000000800 */
[----:B------:R-:W-:Y:S01]  /*bc60*/  SHF.R.S32.HI R9, RZ, 0x1f, R72 ;  /* 0x0000001fff097819 */ /* 0x000fe20000011448 */
[----:B------:R1:W-:Y:S01]  /*bc70*/  @P1 STG.E.U8 desc[UR10][R26.64], R73 ;  /* 0x000000491a001986 */ /* 0x0003e2000c10110a */
[----:B------:R-:W-:Y:S01]  /*bc80*/  ISETP.LT.AND P0, PT, R217, UR6, !P0 ;  /* 0x00000006d9007c0c */ /* 0x000fe2000c701270 */
[----:B------:R-:W-:Y:S01]  /*bc90*/  ULDC UR6, c[0x0][0x228] ;  /* 0x00008a0000067ab9 */ /* 0x000fe20000000800 */
[----:B------:R-:W-:Y:S01]  /*bca0*/  ISETP.GE.AND P1, PT, R8, UR4, PT ;  /* 0x0000000408007c0c */ /* 0x000fe2000bf26270 */
[----:B------:R-:W-:Y:S01]  /*bcb0*/  ULDC UR4, c[0x0][0x248] ;  /* 0x0000920000047ab9 */ /* 0x000fe20000000800 */
[C---:B------:R-:W-:Y:S01]  /*bcc0*/  PRMT R77, R11.reuse, 0x7770, RZ ;  /* 0x000077700b4d7816 */ /* 0x040fe200000000ff */
[C---:B------:R-:W-:Y:S01]  /*bcd0*/  VIADD R10, R72.reuse, UR4 ;  /* 0x00000004480a7c36 */ /* 0x040fe20008000000 */
[----:B0-----:R-:W-:Y:S01]  /*bce0*/  IADD3 R6, P6, R72, R2, RZ ;  /* 0x0000000248067210 */ /* 0x001fe20007fde0ff */
[----:B------:R-:W-:Y:S01]  /*bcf0*/  ULDC UR4, c[0x0][0x248] ;  /* 0x0000920000047ab9 */ /* 0x000fe20000000800 */
[----:B------:R-:W-:Y:S01]  /*bd00*/  PRMT R75, R11, 0x7771, RZ ;  /* 0x000077710b4b7816 */ /* 0x000fe200000000ff */
[----:B------:R-:W-:-:S02]  /*bd10*/  VIADD R24, R5, 0xb ;  /* 0x0000000b05187836 */ /* 0x000fc40000000000 */
[----:B------:R-:W-:Y:S01]  /*bd20*/  IMAD.X R7, R9, 0x1, R0, P6 ;  /* 0x0000000109077824 */ /* 0x000fe200030e0600 */
[----:B------:R-:W-:Y:S01]  /*bd30*/  IADD3 R8, P6, R72, R3, RZ ;  /* 0x0000000348087210 */ /* 0x000fe20007fde0ff */
[----:B-1----:R-:W-:Y:S01]  /*bd40*/  VIADD R26, R10, UR4 ;  /* 0x000000040a1a7c36 */ /* 0x002fe20008000000 */
[----:B------:R-:W-:Y:S01]  /*bd50*/  PRMT R73, R11, 0x7773, RZ ;  /* 0x000077730b497816 */ /* 0x000fe200000000ff */
[----:B------:R-:W-:Y:S01]  /*bd60*/  ULDC UR4, c[0x0][0x22c] ;  /* 0x00008b0000047ab9 */ /* 0x000fe20000000800 */
[----:B------:R0:W-:Y:S01]  /*bd70*/  @P5 STG.E.U8 desc[UR10][R6.64], R77 ;  /* 0x0000004d06005986 */ /* 0x0001e2000c10110a */
[----:B------:R-:W-:Y:S01]  /*bd80*/  IMAD.X R9, R9, 0x1, R4, P6 ;  /* 0x0000000109097824 */ /* 0x000fe200030e0604 */
[----:B------:R-:W-:Y:S01]  /*bd90*/  ISETP.LT.AND P5, PT, R216, UR6, !P2 ;  /* 0x00000006d8007c0c */ /* 0x000fe2000d7a1270 */
[----:B------:R-:W-:Y:S01]  /*bda0*/  ULDC UR6, c[0x0][0x228] ;  /* 0x00008a0000067ab9 */ /* 0x000fe20000000800 */
[----:B------:R-:W-:Y:S02]  /*bdb0*/  PRMT R27, R11, 0x7772, RZ ;  /* 0x000077720b1b7816 */ /* 0x000fe400000000ff */
[----:B------:R1:W-:Y:S01]  /*bdc0*/  @P0 STG.E.U8 desc[UR10][R8.64], R75 ;  /* 0x0000004b08000986 */ /* 0x0003e2000c10110a */
[----:B------:R-:W-:-:S02]  /*bdd0*/  SHF.R.S32.HI R11, RZ, 0x1f, R10 ;  /* 0x0000001fff0b7819 */ /* 0x000fc4000001140a */
[----:B------:R-:W-:Y:S01]  /*bde0*/  ISETP.LT.AND P0, PT, R217, UR6, !P2 ;  /* 0x00000006d9007c0c */ /* 0x000fe2000d701270 */
[----:B------:R-:W-:Y:S01]  /*bdf0*/  ULDC UR6, c[0x0][0x228] ;  /* 0x00008a0000067ab9 */ /* 0x000fe20000000800 */
[CC--:B0-----:R-:W-:Y:S02]  /*be00*/  IADD3 R6, P6, R10.reuse, R2.reuse, RZ ;  /* 0x000000020a067210 */ /* 0x0c1fe40007fde0ff */
[-C--:B------:R-:W-:Y:S02]  /*be10*/  IADD3 R10, P2, R10, R3.reuse, RZ ;  /* 0x000000030a0a7210 */ /* 0x080fe40007f5e0ff */
[----:B------:R-:W-:Y:S01]  /*be20*/  SHF.R.S32.HI R77, RZ, 0x1f, R26 ;  /* 0x0000001fff4d7819 */ /* 0x000fe2000001141a */
[C---:B------:R-:W-:Y:S01]  /*be30*/  IMAD.X R7, R11.reuse, 0x1, R0, P6 ;  /* 0x000000010b077824 */ /* 0x040fe200030e0600 */
[----:B------:R-:W-:Y:S01]  /*be40*/  ISETP.LT.AND P6, PT, R216, UR8, !P4 ;  /* 0x00000008d8007c0c */ /* 0x000fe2000e7c1270 */
[----:B------:R-:W-:Y:S01]  /*be50*/  IMAD.X R11, R11, 0x1, R4, P2 ;  /* 0x000000010b0b7824 */ /* 0x000fe200010e0604 */
[----:B------:R-:W-:Y:S01]  /*be60*/  ISETP.GE.AND P2, PT, R24, UR4, PT ;  /* 0x0000000418007c0c */ /* 0x000fe2000bf46270 */
[----:B------:R-:W-:Y:S01]  /*be70*/  ULDC UR4, c[0x0][0x248] ;  /* 0x0000920000047ab9 */ /* 0x000fe20000000800 */
[----:B------:R0:W-:Y:S01]  /*be80*/  @P5 STG.E.U8 desc[UR10][R6.64], R27 ;  /* 0x0000001b06005986 */ /* 0x0001e2000c10110a */
[----:B-1----:R-:W-:Y:S01]  /*be90*/  IADD3 R8, P5, R26, R2, RZ ;  /* 0x000000021a087210 */ /* 0x002fe20007fbe0ff */
[----:B------:R-:W-:Y:S01]  /*bea0*/  ULDC UR8, c[0x0][0x228] ;  /* 0x00008a0000087ab9 */ /* 0x000fe20000000800 */
[----:B------:R-:W-:Y:S01]  /*beb0*/  PRMT R75, R12, 0x7770, RZ ;  /* 0x000077700c4b7816 */ /* 0x000fe200000000ff */
[----:B------:R1:W-:Y:S01]  /*bec0*/  @P0 STG.E.U8 desc[UR10][R10.64], R73 ;  /* 0x000000490a000986 */ /* 0x0003e2000c10110a */
[----:B------:R-:W-:Y:S01]  /*bed0*/  ISETP.LT.AND P0, PT, R217, UR6, !P4 ;  /* 0x00000006d9007c0c */ /* 0x000fe2000e701270 */
[----:B------:R-:W-:Y:S01]  /*bee0*/  IMAD.X R9, R77, 0x1, R0, P5 ;  /* 0x000000014d097824 */ /* 0x000fe200028e0600 */
[----:B------:R-:W-:Y:S01]  /*bef0*/  ISETP.LT.AND P5, PT, R216, UR8, !P3 ;  /* 0x00000008d8007c0c */ /* 0x000fe2000dfa1270 */
[----:B------:R-:W-:Y:S01]  /*bf00*/  VIADD R24, R5, 0xc ;  /* 0x0000000c05187836 */ /* 0x000fe20000000000 */
[----:B------:R-:W-:Y:S01]  /*bf10*/  ULDC UR6, c[0x0][0x228] ;  /* 0x00008a0000067ab9 */ /* 0x000fe20000000800 */
[----:B------:R-:W-:Y:S01]  /*bf20*/  ULDC UR8, c[0x0][0x228] ;  /* 0x00008a0000087ab9 */ /* 0x000fe20000000800 */
[----:B------:R2:W-:Y:S01]  /*bf30*/  @P6 STG.E.U8 desc[UR10][R8.64], R75 ;  /* 0x0000004b08006986 */ /* 0x0005e2000c10110a */
[C---:B0-----:R-:W-:Y:S01]  /*bf40*/  IADD3 R6, P4, R26.reuse, R3, RZ ;  /* 0x000000031a067210 */ /* 0x041fe20007f9e0ff */
[----:B------:R-:W-:Y:S01]  /*bf50*/  VIADD R27, R26, UR4 ;  /* 0x000000041a1b7c36 */ /* 0x000fe20008000000 */
[----:B------:R-:W-:Y:S01]  /*bf60*/  ULDC UR4, c[0x0][0x22c] ;  /* 0x00008b0000047ab9 */ /* 0x000fe20000000800 */
[----:B-1----:R-:W-:-:S02]  /*bf70*/  PRMT R73, R12, 0x7772, RZ ;  /* 0x000077720c497816 */ /* 0x002fc400000000ff */
[----:B------:R-:W-:Y:S01]  /*bf80*/  IMAD.X R7, R77, 0x1, R4, P4 ;  /* 0x000000014d077824 */ /* 0x000fe200020e0604 */
[----:B------:R-:W-:Y:S02]  /*bf90*/  SHF.R.S32.HI R79, RZ, 0x1f, R27 ;  /* 0x0000001fff4f7819 */ /* 0x000fe4000001141b */
[-C--:B------:R-:W-:Y:S02]  /*bfa0*/  IADD3 R10, P6, R27, R2.reuse, RZ ;  /* 0x000000021b0a7210 */ /* 0x080fe40007fde0ff */
[----:B------:R-:W-:Y:S01]  /*bfb0*/  ISETP.GE.AND P4, PT, R24, UR4, PT ;  /* 0x0000000418007c0c */ /* 0x000fe2000bf86270 */
[----:B------:R-:W-:Y:S01]  /*bfc0*/  ULDC UR4, c[0x0][0x248] ;  /* 0x0000920000047ab9 */ /* 0x000fe20000000800 */
[----:B--2---:R-:W-:Y:S01]  /*bfd0*/  PRMT R75, R12, 0x7771, RZ ;  /* 0x000077710c4b7816 */ /* 0x004fe200000000ff */
[----:B------:R-:W-:Y:S02]  /*bfe0*/  IMAD.X R11, R79, 0x1, R0, P6 ;  /* 0x000000014f0b7824 */ /* 0x000fe400030e0600 */
[----:B------:R-:W-:Y:S01]  /*bff0*/  VIADD R26, R27, UR4 ;  /* 0x000000041b1a7c36 */ /* 0x000fe20008000000 */
[----:B------:R-:W-:Y:S01]  /*c000*/  ULDC UR4, c[0x0][0x22c] ;  /* 0x00008b0000047ab9 */ /* 0x000fe20000000800 */
[----:B------:R0:W-:Y:S01]  /*c010*/  @P0 STG.E.U8 desc[UR10][R6.64], R75 ;  /* 0x0000004b06000986 */ /* 0x0001e2000c10110a */
[----:B------:R-:W-:Y:S01]  /*c020*/  ISETP.LT.AND P0, PT, R217, UR6, !P3 ;  /* 0x00000006d9007c0c */ /* 0x000fe2000df01270 */
[----:B------:R-:W-:Y:S01]  /*c030*/  ULDC UR6, c[0x0][0x228] ;  /* 0x00008a0000067ab9 */ /* 0x000fe20000000800 */
[----:B------:R-:W-:Y:S01]  /*c040*/  IADD3 R8, P3, R27, R3, RZ ;  /* 0x000000031b087210 */ /* 0x000fe20007f7e0ff */
[----:B------:R1:W-:Y:S01]  /*c050*/  @P5 STG.E.U8 desc[UR10][R10.64], R73 ;  /* 0x000000490a005986 */ /* 0x0003e2000c10110a */
[----:B------:R-:W-:Y:S01]  /*c060*/  ISETP.LT.AND P5, PT, R216, UR8, !P1 ;  /* 0x00000008d8007c0c */ /* 0x000fe2000cfa1270 */
[----:B------:R-:W-:Y:S01]  /*c070*/  VIADD R24, R5, 0xd ;  /* 0x0000000d05187836 */ /* 0x000fe20000000000 */
[----:B------:R-:W-:Y:S01]  /*c080*/  SHF.R.S32.HI R77, RZ, 0x1f, R26 ;  /* 0x0000001fff4d7819 */ /* 0x000fe2000001141a */
[----:B------:R-:W-:Y:S01]  /*c090*/  IMAD.X R9, R79, 0x1, R4, P3 ;  /* 0x000000014f097824 */ /* 0x000fe200018e0604 */
[----:B------:R-:W-:Y:S01]  /*c0a0*/  ISETP.LT.AND P1, PT, R217, UR6, !P1 ;  /* 0x00000006d9007c0c */ /* 0x000fe2000cf21270 */
[----:B------:R-:W-:Y:S01]  /*c0b0*/  ULDC UR8, c[0x0][0x228] ;  /* 0x00008a0000087ab9 */ /* 0x000fe20000000800 */
[----:B------:R-:W-:Y:S01]  /*c0c0*/  PRMT R27, R13, 0x7770, RZ ;  /* 0x000077700d1b7816 */ /* 0x000fe200000000ff */
[----:B------:R-:W-:Y:S01]  /*c0d0*/  ULDC UR6, c[0x0][0x228] ;  /* 0x00008a0000067ab9 */ /* 0x000fe20000000800 */
[----:B0-----:R-:W-:-:S02]  /*c0e0*/  IADD3 R6, P6, R26, R2, RZ ;  /* 0x000000021a067210 */ /* 0x001fc40007fde0ff */
[----:B------:R-:W-:Y:S01]  /*c0f0*/  ISETP.GE.AND P3, PT, R24, UR4, PT ;  /* 0x0000000418007c0c */ /* 0x000fe2000bf66270 */
[----:B------:R-:W-:Y:S01]  /*c100*/  ULDC UR4, c[0x0][0x248] ;  /* 0x0000920000047ab9 */ /* 0x000fe20000000800 */
[----:B-1----:R-:W-:Y:S01]  /*c110*/  PRMT R73, R12, 0x7773, RZ ;  /* 0x000077730c497816 */ /* 0x002fe200000000ff */
[----:B------:R-:W-:Y:S02]  /*c120*/  IMAD.X R7, R77, 0x1, R0, P6 ;  /* 0x000000014d077824 */ /* 0x000fe400030e0600 */
[C---:B------:R-:W-:Y:S01]  /*c130*/  VIADD R24, R26.reuse, UR4 ;  /* 0x000000041a187c36 */ /* 0x040fe20008000000 */
[----:B------:R-:W-:Y:S01]  /*c140*/  ULDC UR4, c[0x0][0x22c] ;  /* 0x00008b0000047ab9 */ /* 0x000fe20000000800 */
[----:B------:R0:W-:Y:S01]  /*c150*/  @P0 STG.E.U8 desc[UR10][R8.64], R73 ;  /* 0x0000004908000986 */ /* 0x0001e2000c10110a */
[----:B------:R-:W-:Y:S01]  /*c160*/  IADD3 R10, P0, R26, R3, RZ ;  /* 0x000000031a0a7210 */ /* 0x000fe20007f1e0ff */
[----:B------:R-:W-:Y:S01]  /*c170*/  VIADD R12, R5, 0xe ;  /* 0x0000000e050c7836 */ /* 0x000fe20000000000 */
[----:B------:R-:W-:Y:S01]  /*c180*/  SHF.R.S32.HI R75, RZ, 0x1f, R24 ;  /* 0x0000001fff4b7819 */ /* 0x000fe20000011418 */
[----:B------:R1:W-:Y:S01]  /*c190*/  @P5 STG.E.U8 desc[UR10][R6.64], R27 ;  /* 0x0000001b06005986 */ /* 0x0003e2000c10110a */
[----:B------:R-:W-:Y:S01]  /*c1a0*/  ISETP.LT.AND P5, PT, R216, UR8, !P2 ;  /* 0x00000008d8007c0c */ /* 0x000fe2000d7a1270 */
[----:B------:R-:W-:Y:S01]  /*c1b0*/  IMAD.X R11, R77, 0x1, R4, P0 ;  /* 0x000000014d0b7824 */ /* 0x000fe200000e0604 */
[----:B------:R-:W-:Y:S01]  /*c1c0*/  ISETP.GE.AND P0, PT, R12, UR4, PT ;  /* 0x000000040c007c0c */ /* 0x000fe2000bf06270 */
[----:B------:R-:W-:Y:S01]  /*c1d0*/  ULDC UR4, c[0x0][0x248] ;  /* 0x0000920000047ab9 */ /* 0x000fe20000000800 */
[----:B------:R-:W-:Y:S01]  /*c1e0*/  ULDC UR8, c[0x0][0x228] ;  /* 0x00008a0000087ab9 */ /* 0x000fe20000000800 */
[C---:B------:R-:W-:Y:S01]  /*c1f0*/  VIADD R26, R24.reuse, UR4 ;  /* 0x00000004181a7c36 */ /* 0x040fe20008000000 */
[----:B------:R-:W-:Y:S01]  /*c200*/  ULDC UR4, c[0x0][0x22c] ;  /* 0x00008b0000047ab9 */ /* 0x000fe20000000800 */
[----:B0-----:R-:W-:Y:S01]  /*c210*/  PRMT R73, R13, 0x7771, RZ ;  /* 0x000077710d497816 */ /* 0x001fe200000000ff */
[----:B------:R-:W-:Y:S01]  /*c220*/  VIADD R12, R5, 0xf ;  /* 0x0000000f050c7836 */ /* 0x000fe20000000000 */
[----:B------:R-:W-:-:S02]  /*c230*/  IADD3 R8, P6, R24, R2, RZ ;  /* 0x0000000218087210 */ /* 0x000fc40007fde0ff */
[----:B-1----:R-:W-:Y:S01]  /*c240*/  PRMT R27, R13, 0x7772, RZ ;  /* 0x000077720d1b7816 */ /* 0x002fe200000000ff */
[----:B------:R0:W-:Y:S01]  /*c250*/  @P1 STG.E.U8 desc[UR10][R10.64], R73 ;  /* 0x000000490a001986 */ /* 0x0001e2000c10110a */
[----:B------:R-:W-:Y:S01]  /*c260*/  ISETP.LT.AND P1, PT, R217, UR6, !P2 ;  /* 0x00000006d9007c0c */ /* 0x000fe2000d721270 */
[C---:B------:R-:W-:Y:S01]  /*c270*/  IMAD.X R9, R75.reuse, 0x1, R0, P6 ;  /* 0x000000014b097824 */ /* 0x040fe200030e0600 */
[-C--:B------:R-:W-:Y:S01]  /*c280*/  IADD3 R6, P2, R24, R3.reuse, RZ ;  /* 0x0000000318067210 */ /* 0x080fe20007f5e0ff */
[----:B------:R-:W-:Y:S01]  /*c290*/  ULDC UR6, c[0x0][0x228] ;  /* 0x00008a0000067ab9 */ /* 0x000fe20000000800 */
[----:B------:R-:W-:Y:S02]  /*c2a0*/  SHF.R.S32.HI R77, RZ, 0x1f, R26 ;  /* 0x0000001fff4d7819 */ /* 0x000fe4000001141a */
[----:B------:R1:W-:Y:S01]  /*c2b0*/  @P5 STG.E.U8 desc[UR10][R8.64], R27 ;  /* 0x0000001b08005986 */ /* 0x0003e2000c10110a */
[----:B------:R-:W-:Y:S01]  /*c2c0*/  IMAD.X R7, R75, 0x1, R4, P2 ;  /* 0x000000014b077824 */ /* 0x000fe200010e0604 */
[----:B------:R-:W-:Y:S01]  /*c2d0*/  ISETP.LT.AND P5, PT, R216, UR8, !P4 ;  /* 0x00000008d8007c0c */ /* 0x000fe2000e7a1270 */
[----:B------:R-:W-:Y:S01]  /*c2e0*/  ULDC UR8, c[0x0][0x228] ;  /* 0x00008a0000087ab9 */ /* 0x000fe20000000800 */
[----:B------:R-:W-:Y:S01]  /*c2f0*/  ISETP.GE.AND P2, PT, R12, UR4, PT ;  /* 0x000000040c007c0c */ /* 0x000fe2000bf46270 */
[----:B------:R-:W-:Y:S01]  /*c300*/  ULDC UR4, c[0x0][0x248] ;  /* 0x0000920000047ab9 */ /* 0x000fe20000000800 */
[----:B0-----:R-:W-:Y:S01]  /*c310*/  PRMT R73, R13, 0x7773, RZ ;  /* 0x000077730d497816 */ /* 0x001fe200000000ff */
[----:B------:R-:W-:Y:S01]  /*c320*/  VIADD R12, R5, 0x10 ;  /* 0x00000010050c7836 */ /* 0x000fe20000000000 */
[C---:B------:R-:W-:Y:S01]  /*c330*/  IADD3 R10, P6, R26.reuse, R2, RZ ;  /* 0x000000021a0a7210 */ /* 0x040fe20007fde0ff */
[----:B------:R-:W-:Y:S01]  /*c340*/  VIADD R13, R26, UR4 ;  /* 0x000000041a0d7c36 */ /* 0x000fe20008000000 */
[----:B------:R-:W-:Y:S01]  /*c350*/  ULDC UR4, c[0x0][0x22c] ;  /* 0x00008b0000047ab9 */ /* 0x000fe20000000800 */
[----:B------:R0:W-:Y:S01]  /*c360*/  @P1 STG.E.U8 desc[UR10][R6.64], R73 ;  /* 0x0000004906001986 */ /* 0x0001e2000c10110a */
[----:B------:R-:W-:Y:S01]  /*c370*/  ISETP.LT.AND P1, PT, R217, UR6, !P4 ;  /* 0x00000006d9007c0c */ /* 0x000fe2000e721270 */
[----:B------:R-:W-:Y:S01]  /*c380*/  IMAD.X R11, R77, 0x1, R0, P6 ;  /* 0x000000014d0b7824 */ /* 0x000fe200030e0600 */
[----:B-1----:R-:W-:Y:S01]  /*c390*/  PRMT R27, R14, 0x7770, RZ ;  /* 0x000077700e1b7816 */ /* 0x002fe200000000ff */
[----:B------:R-:W-:Y:S01]  /*c3a0*/  ULDC UR6, c[0x0][0x228] ;  /* 0x00008a0000067ab9 */ /* 0x000fe20000000800 */
[----:B------:R-:W-:-:S02]  /*c3b0*/  IADD3 R8, P4, R26, R3, RZ ;  /* 0x000000031a087210 */ /* 0x000fc40007f9e0ff */
[----:B------:R-:W-:Y:S01]  /*c3c0*/  SHF.R.S32.HI R75, RZ, 0x1f, R13 ;  /* 0x0000001fff4b7819 */ /* 0x000fe2000001140d */
[----:B------:R1:W-:Y:S01]  /*c3d0*/  @P5 STG.E.U8 desc[UR10][R10.64], R27 ;  /* 0x0000001b0a005986 */ /* 0x0003e2000c10110a */
[----:B------:R-:W-:Y:S01]  /*c3e0*/  ISETP.LT.AND P5, PT, R216, UR6, !P3 ;  /* 0x00000006d8007c0c */ /* 0x000fe2000dfa1270 */
[----:B------:R-:W-:Y:S01]  /*c3f0*/  IMAD.X R9, R77, 0x1, R4, P4 ;  /* 0x000000014d097824 */ /* 0x000fe200020e0604 */
[----:B------:R-:W-:Y:S01]  /*c400*/  ISETP.GE.AND P4, PT, R12, UR4, PT ;  /* 0x000000040c007c0c */ /* 0x000fe2000bf86270 */
[----:B------:R-:W-:Y:S01]  /*c410*/  ULDC UR4, c[0x0][0x228] ;  /* 0x00008a0000047ab9 */ /* 0x000fe20000000800 */
[C---:B0-----:R-:W-:Y:S01]  /*c420*/  PRMT R73, R14.reuse, 0x7771, RZ ;  /* 0x000077710e497816 */ /* 0x041fe200000000ff */
[----:B------:R-:W-:Y:S01]  /*c430*/  VIADD R12, R5, 0x11 ;  /* 0x00000011050c7836 */ /* 0x000fe20000000000 */
[----:B------:R-:W-:Y:S01]  /*c440*/  IADD3 R6, P6, R13, R2, RZ ;  /* 0x000000020d067210 */ /* 0x000fe20007fde0ff */
[----:B------:R-:W-:Y:S02]  /*c450*/  ULDC UR6, c[0x0][0x22c] ;  /* 0x00008b0000067ab9 */ /* 0x000fe40000000800 */
[----:B------:R0:W-:Y:S01]  /*c460*/  @P1 STG.E.U8 desc[UR10][R8.64], R73 ;  /* 0x0000004908001986 */ /* 0x0001e2000c10110a */
[----:B------:R-:W-:Y:S01]  /*c470*/  ISETP.LT.AND P1, PT, R217, UR4, !P3 ;  /* 0x00000004d9007c0c */ /* 0x000fe2000df21270 */
[----:B------:R-:W-:Y:S01]  /*c480*/  ULDC UR4, c[0x0][0x248] ;  /* 0x0000920000047ab9 */ /* 0x000fe20000000800 */
[----:B------:R-:W-:Y:S01]  /*c490*/  IMAD.X R7, R75, 0x1, R0, P6 ;  /* 0x000000014b077824 */ /* 0x000fe200030e0600 */
[----:B-1----:R-:W-:-:S02]  /*c4a0*/  PRMT R27, R14, 0x7772, RZ ;  /* 0x000077720e1b7816 */ /* 0x002fc400000000ff */
[CC--:B------:R-:W-:Y:S01]  /*c4b0*/  IADD3 R10, P3, R13.reuse, R3.reuse, RZ ;  /* 0x000000030d0a7210 */ /* 0x0c0fe20007f7e0ff */
[----:B------:R-:W-:Y:S01]  /*c4c0*/  VIADD R13, R13, UR4 ;  /* 0x000000040d0d7c36 */ /* 0x000fe20008000000 */
[----:B------:R-:W-:Y:S01]  /*c4d0*/  ULDC UR4, c[0x0][0x22c] ;  /* 0x00008b0000047ab9 */ /* 0x000fe20000000800 */
[----:B------:R1:W-:Y:S01]  /*c4e0*/  @P5 STG.E.U8 desc[UR10][R6.64], R27 ;  /* 0x0000001b06005986 */ /* 0x0003e2000c10110a */
[----:B------:R-:W-:Y:S01]  /*c4f0*/  ISETP.LT.AND P5, PT, R216, UR8, !P0 ;  /* 0x00000008d8007c0c */ /* 0x000fe2000c7a1270 */
[----:B------:R-:W-:Y:S01]  /*c500*/  IMAD.X R11, R75, 0x1, R4, P3 ;  /* 0x000000014b0b7824 */ /* 0x000fe200018e0604 */
[----:B0-----:R-:W-:Y:S01]  /*c510*/  PRMT R9, R14, 0x7773, RZ ;  /* 0x000077730e097816 */ /* 0x001fe200000000ff */
[----:B------:R-:W-:Y:S01]  /*c520*/  VIADD R8, R5, 0x12 ;  /* 0x0000001205087836 */ /* 0x000fe20000000000 */
[----:B------:R-:W-:Y:S01]  /*c530*/  SHF.R.S32.HI R73, RZ, 0x1f, R13 ;  /* 0x0000001fff497819 */ /* 0x000fe2000001140d */
[----:B------:R-:W-:Y:S01]  /*c540*/  ULDC UR8, c[0x0][0x228] ;  /* 0x00008a0000087ab9 */ /* 0x000fe20000000800 */
[----:B------:R-:W-:Y:S01]  /*c550*/  ISETP.GE.AND P3, PT, R12, UR6, PT ;  /* 0x000000060c007c0c */ /* 0x000fe2000bf66270 */
[----:B------:R-:W-:Y:S01]  /*c560*/  ULDC UR6, c[0x0][0x228] ;  /* 0x00008a0000067ab9 */ /* 0x000fe20000000800 */
[----:B------:R0:W-:Y:S01]  /*c570*/  @P1 STG.E.U8 desc[UR10][R10.64], R9 ;  /* 0x000000090a001986 */ /* 0x0001e2000c10110a */
[----:B------:R-:W-:Y:S01]  /*c580*/  ISETP.LT.AND P0, PT, R217, UR6, !P0 ;  /* 0x00000006d9007c0c */ /* 0x000fe2000c701270 */
[----:B------:R-:W-:Y:S01]  /*c590*/  ULDC UR6, c[0x0][0x228] ;  /* 0x00008a0000067ab9 */ /* 0x000fe20000000800 */
[----:B-1----:R-:W-:Y:S01]  /*c5a0*/  IADD3 R6, P6, R13, R2, RZ ;  /* 0x000000020d067210 */ /* 0x002fe20007fde0ff */
[----:B------:R-:W-:Y:S01]  /*c5b0*/  VIADD R12, R5, 0x13 ;  /* 0x00000013050c7836 */ /* 0x000fe20000000000 */
[----:B------:R-:W-:Y:S01]  /*c5c0*/  ISETP.GE.AND P1, PT, R8, UR4, PT ;  /* 0x0000000408007c0c */ /* 0x000fe2000bf26270 */
[----:B------:R-:W-:Y:S01]  /*c5d0*/  ULDC UR4, c[0x0][0x248] ;  /* 0x0000920000047ab9 */ /* 0x000fe20000000800 */
[----:B------:R-:W-:Y:S01]  /*c5e0*/  PRMT R75, R15, 0x7770, RZ ;  /* 0x000077700f4b7816 */ /* 0x000fe200000000ff */
[----:B------:R-:W-:Y:S01]  /*c5f0*/  IMAD.X R7, R73, 0x1, R0, P6 ;  /* 0x0000000149077824 */ /* 0x000fe200030e0600 */
[----:B------:R-:W-:-:S02]  /*c600*/  IADD3 R8, P6, R13, R3, RZ ;  /* 0x000000030d087210 */ /* 0x000fc40007fde0ff */
[----:B------:R-:W-:Y:S01]  /*c610*/  PRMT R27, R15, 0x7773, RZ ;  /* 0x000077730f1b7816 */ /* 0x000fe200000000ff */
[----:B0-----:R-:W-:Y:S01]  /*c620*/  VIADD R10, R13, UR4 ;  /* 0x000000040d0a7c36 */ /* 0x001fe20008000000 */
[----:B------:R0:W-:Y:S01]  /*c630*/  @P5 STG.E.U8 desc[UR10][R6.64], R75 ;  /* 0x0000004b06005986 */ /* 0x0001e2000c10110a */
[----:B------:R-:W-:Y:S01]  /*c640*/  IMAD.X R9, R73, 0x1, R4, P6 ;  /* 0x0000000149097824 */ /* 0x000fe200030e0604 */
[----:B------:R-:W-:Y:S01]  /*c650*/  PRMT R73, R15, 0x7771, RZ ;  /* 0x000077710f497816 */ /* 0x000fe200000000ff */
[----:B------:R-:W-:Y:S01]  /*c660*/  ULDC UR4, c[0x0][0x248] ;  /* 0x0000920000047ab9 */ /* 0x000fe20000000800 */
[----:B------:R-:W-:Y:S01]  /*c670*/  ISETP.LT.AND P5, PT, R216, UR6, !P2 ;  /* 0x00000006d8007c0c */ /* 0x000fe2000d7a1270 */
[----:B------:R-:W-:Y:S01]  /*c680*/  ULDC UR6, c[0x0][0x228] ;  /* 0x00008a0000067ab9 */ /* 0x000fe20000000800 */
[----:B------:R-:W-:Y:S01]  /*c690*/  SHF.R.S32.HI R11, RZ, 0x1f, R10 ;  /* 0x0000001fff0b7819 */ /* 0x000fe2000001140a */
[----:B------:R1:W-:Y:S01]  /*c6a0*/  @P0 STG.E.U8 desc[UR10][R8.64], R73 ;  /* 0x0000004908000986 */ /* 0x0003e2000c10110a */
[----:B------:R-:W-:Y:S01]  /*c6b0*/  ISETP.LT.AND P0, PT, R217, UR6, !P2 ;  /* 0x00000006d9007c0c */ /* 0x000fe2000d701270 */
[C---:B------:R-:W-:Y:S01]  /*c6c0*/  VIADD R13, R10.reuse, UR4 ;  /* 0x000000040a0d7c36 */ /* 0x040fe20008000000 */
[----:B------:R-:W-:Y:S01]  /*c6d0*/  PRMT R15, R15, 0x7772, RZ ;  /* 0x000077720f0f7816 */ /* 0x000fe200000000ff */
[----:B------:R-:W-:Y:S01]  /*c6e0*/  ULDC UR4, c[0x0][0x22c] ;  /* 0x00008b0000047ab9 */ /* 0x000fe20000000800 */
[C---:B0-----:R-:W-:Y:S01]  /*c6f0*/  IADD3 R6, P6, R10.reuse, R2, RZ ;  /* 0x000000020a067210 */ /* 0x041fe20007fde0ff */
[----:B------:R-:W-:Y:S01]  /*c700*/  ULDC UR6, c[0x0][0x228] ;  /* 0x00008a0000067ab9 */ /* 0x000fe20000000800 */
[----:B------:R-:W-:-:S02]  /*c710*/  IADD3 R10, P2, R10, R3, RZ ;  /* 0x000000030a0a7210 */ /* 0x000fc40007f5e0ff */
[----:B------:R-:W-:Y:S01]  /*c720*/  SHF.R.S32.HI R75, RZ, 0x1f, R13 ;  /* 0x0000001fff4b7819 */ /* 0x000fe2000001140d */
[C---:B------:R-:W-:Y:S01]  /*c730*/  IMAD.X R7, R11.reuse, 0x1, R0, P6 ;  /* 0x000000010b077824 */ /* 0x040fe200030e0600 */
[----:B------:R-:W-:Y:S01]  /*c740*/  ISETP.LT.AND P6, PT, R216, UR8, !P4 ;  /* 0x00000008d8007c0c */ /* 0x000fe2000e7c1270 */
[----:B------:R-:W-:Y:S01]  /*c750*/  IMAD.X R11, R11, 0x1, R4, P2 ;  /* 0x000000010b0b7824 */ /* 0x000fe200010e0604 */
[----:B------:R-:W-:Y:S01]  /*c760*/  ISETP.GE.AND P2, PT, R12, UR4, PT ;  /* 0x000000040c007c0c */ /* 0x000fe2000bf46270 */
[----:B------:R-:W-:Y:S01]  /*c770*/  ULDC UR4, c[0x0][0x248] ;  /* 0x0000920000047ab9 */ /* 0x000fe20000000800 */
[----:B------:R0:W-:Y:S01]  /*c780*/  @P5 STG.E.U8 desc[UR10][R6.64], R15 ;  /* 0x0000000f06005986 */ /* 0x0001e2000c10110a */
[-C--:B-1----:R-:W-:Y:S01]  /*c790*/  IADD3 R8, P5, R13, R2.reuse, RZ ;  /* 0x000000020d087210 */ /* 0x082fe20007fbe0ff */
[----:B------:R-:W-:Y:S01]  /*c7a0*/  ULDC UR8, c[0x0][0x228] ;  /* 0x00008a0000087ab9 */ /* 0x000fe20000000800 */
[----:B------:R-:W-:Y:S01]  /*c7b0*/  PRMT R73, R16, 0x7770, RZ ;  /* 0x0000777010497816 */ /* 0x000fe200000000ff */
[----:B------:R1:W-:Y:S01]  /*c7c0*/  @P0 STG.E.U8 desc[UR10][R10.64], R27 ;  /* 0x0000001b0a000986 */ /* 0x0003e2000c10110a */
[----:B------:R-:W-:Y:S01]  /*c7d0*/  ISETP.LT.AND P0, PT, R217, UR6, !P4 ;  /* 0x00000006d9007c0c */ /* 0x000fe2000e701270 */
[----:B------:R-:W-:Y:S01]  /*c7e0*/  IMAD.X R9, R75, 0x1, R0, P5 ;  /* 0x000000014b097824 */ /* 0x000fe200028e0600 */
[----:B------:R-:W-:Y:S01]  /*c7f0*/  ISETP.LT.AND P5, PT, R216, UR8, !P3 ;  /* 0x00000008d8007c0c */ /* 0x000fe2000dfa1270 */
[----:B------:R-:W-:Y:S01]  /*c800*/  VIADD R14, R13, UR4 ;  /* 0x000000040d0e7c36 */ /* 0x000fe20008000000 */
[----:B------:R-:W-:Y:S01]  /*c810*/  ULDC UR4, c[0x0][0x22c] ;  /* 0x00008b0000047ab9 */ /* 0x000fe20000000800 */
[----:B------:R-:W-:Y:S01]  /*c820*/  VIADD R12, R5, 0x14 ;  /* 0x00000014050c7836 */ /* 0x000fe20000000000 */
[----:B------:R2:W-:Y:S01]  /*c830*/  @P6 STG.E.U8 desc[UR10][R8.64], R73 ;  /* 0x0000004908006986 */ /* 0x0005e2000c10110a */
[----:B0-----:R-:W-:Y:S01]  /*c840*/  IADD3 R6, P4, R13, R3, RZ ;  /* 0x000000030d067210 */ /* 0x001fe20007f9e0ff */
[----:B------:R-:W-:Y:S01]  /*c850*/  ULDC UR6, c[0x0][0x228] ;  /* 0x00008a0000067ab9 */ /* 0x000fe20000000800 */
[----:B------:R-:W-:Y:S01]  /*c860*/  SHF.R.S32.HI R77, RZ, 0x1f, R14 ;  /* 0x0000001fff4d7819 */ /* 0x000fe2000001140e */
[----:B------:R-:W-:Y:S01]  /*c870*/  ULDC UR8, c[0x0][0x228] ;  /* 0x00008a0000087ab9 */ /* 0x000fe20000000800 */
[----:B-1----:R-:W-:Y:S01]  /*c880*/  IADD3 R10, P6, R14, R2, RZ ;  /* 0x000000020e0a7210 */ /* 0x002fe20007fde0ff */
[----:B------:R-:W-:Y:S01]  /*c890*/  IMAD.X R7, R75, 0x1, R4, P4 ;  /* 0x000000014b077824 */ /* 0x000fe200020e0604 */
[----:B------:R-:W-:-:S02]  /*c8a0*/  PRMT R27, R16, 0x7771, RZ ;  /* 0x00007771101b7816 */ /* 0x000fc400000000ff */
[----:B------:R-:W-:Y:S01]  /*c8b0*/  PRMT R15, R16, 0x7772, RZ ;  /* 0x00007772100f7816 */ /* 0x000fe200000000ff */
[----:B------:R-:W-:Y:S01]  /*c8c0*/  IMAD.X R11, R77, 0x1, R0, P6 ;  /* 0x000000014d0b7824 */ /* 0x000fe200030e0600 */
[----:B------:R-:W-:Y:S01]  /*c8d0*/  ISETP.GE.AND P4, PT, R12, UR4, PT ;  /* 0x000000040c007c0c */ /* 0x000fe2000bf86270 */
[----:B------:R0:W-:Y:S01]  /*c8e0*/  @P0 STG.E.U8 desc[UR10][R6.64], R27 ;  /* 0x0000001b06000986 */ /* 0x0001e2000c10110a */
[----:B------:R-:W-:Y:S01]  /*c8f0*/  ISETP.LT.AND P0, PT, R217, UR6, !P3 ;  /* 0x00000006d9007c0c */ /* 0x000fe2000df01270 */
[----:B------:R-:W-:Y:S01]  /*c900*/  ULDC UR4, c[0x0][0x248] ;  /* 0x0000920000047ab9 */ /* 0x000fe20000000800 */
[CC--:B--2---:R-:W-:Y:S01]  /*c910*/  IADD3 R8, P3, R14.reuse, R3.reuse, RZ ;  /* 0x000000030e087210 */ /* 0x0c4fe20007f7e0ff */
[----:B------:R-:W-:Y:S01]  /*c920*/  VIADD R13, R14, UR4 ;  /* 0x000000040e0d7c36 */ /* 0x000fe20008000000 */
[----:B------:R1:W-:Y:S01]  /*c930*/  @P5 STG.E.U8 desc[UR10][R10.64], R15 ;  /* 0x0000000f0a005986 */ /* 0x0003e2000c10110a */
[----:B------:R-:W-:Y:S01]  /*c940*/  ISETP.LT.AND P5, PT, R216, UR8, !P1 ;  /* 0x00000008d8007c0c */ /* 0x000fe2000cfa1270 */
[----:B------:R-:W-:Y:S01]  /*c950*/  VIADD R12, R5, 0x15 ;  /* 0x00000015050c7836 */ /* 0x000fe20000000000 */
[----:B------:R-:W-:Y:S01]  /*c960*/  ULDC UR6, c[0x0][0x228] ;  /* 0x00008a0000067ab9 */ /* 0x000fe20000000800 */
[----:B------:R-:W-:Y:S01]  /*c970*/  SHF.R.S32.HI R73, RZ, 0x1f, R13 ;  /* 0x0000001fff497819 */ /* 0x000fe2000001140d */
[----:B------:R-:W-:Y:S01]  /*c980*/  IMAD.X R9, R77, 0x1, R4, P3 ;  /* 0x000000014d097824 */ /* 0x000fe200018e0604 */
[----:B------:R-:W-:Y:S01]  /*c990*/  ISETP.LT.AND P1, PT, R217, UR6, !P1 ;  /* 0x00000006d9007c0c */ /* 0x000fe2000cf21270 */
[----:B------:R-:W-:Y:S01]  /*c9a0*/  ULDC UR4, c[0x0][0x22c] ;  /* 0x00008b0000047ab9 */ /* 0x000fe20000000800 */
[----:B0-----:R-:W-:Y:S01]  /*c9b0*/  IADD3 R6, P6, R13, R2, RZ ;  /* 0x000000020d067210 */ /* 0x001fe20007fde0ff */
[----:B------:R-:W-:Y:S01]  /*c9c0*/  ULDC UR8, c[0x0][0x228] ;  /* 0x00008a0000087ab9 */ /* 0x000fe20000000800 */
[----:B------:R-:W-:Y:S01]  /*c9d0*/  PRMT R27, R16, 0x7773, RZ ;  /* 0x00007773101b7816 */ /* 0x000fe200000000ff */
[----:B------:R-:W-:Y:S01]  /*c9e0*/  ULDC UR6, c[0x0][0x228] ;  /* 0x00008a0000067ab9 */ /* 0x000fe20000000800 */
[----:B-1----:R-:W-:Y:S01]  /*c9f0*/  PRMT R15, R17, 0x7770, RZ ;  /* 0x00007770110f7816 */ /* 0x002fe200000000ff */
[----:B------:R-:W-:Y:S01]  /*ca00*/  IMAD.X R7, R73, 0x1, R0, P6 ;  /* 0x0000000149077824 */ /* 0x000fe200030e0600 */
[----:B------:R-:W-:Y:S01]  /*ca10*/  ISETP.GE.AND P3, PT, R12, UR4, PT ;  /* 0x000000040c007c0c */ /* 0x000fe2000bf66270 */
[----:B------:R0:W-:Y:S01]  /*ca20*/  @P0 STG.E.U8 desc[UR10][R8.64], R27 ;  /* 0x0000001b08000986 */ /* 0x0001e2000c10110a */
[----:B------:R-:W-:Y:S01]  /*ca30*/  IADD3 R10, P0, R13, R3, RZ ;  /* 0x000000030d0a7210 */ /* 0x000fe20007f1e0ff */
[----:B------:R-:W-:Y:S01]  /*ca40*/  ULDC UR4, c[0x0][0x248] ;  /* 0x0000920000047ab9 */ /* 0x000fe20000000800 */
[----:B------:R-:W-:Y:S01]  /*ca50*/  VIADD R12, R5, 0x16 ;  /* 0x00000016050c7836 */ /* 0x000fe20000000000 */
[----:B------:R1:W-:Y:S01]  /*ca60*/  @P5 STG.E.U8 desc[UR10][R6.64], R15 ;  /* 0x0000000f06005986 */ /* 0x0003e2000c10110a */
[----:B------:R-:W-:Y:S01]  /*ca70*/  VIADD R14, R13, UR4 ;  /* 0x000000040d0e7c36 */ /* 0x000fe20008000000 */
[----:B------:R-:W-:Y:S01]  /*ca80*/  ISETP.LT.AND P5, PT, R216, UR8, !P2 ;  /* 0x00000008d8007c0c */ /* 0x000fe2000d7a1270 */
[----:B------:R-:W-:Y:S01]  /*ca90*/  IMAD.X R11, R73, 0x1, R4, P0 ;  /* 0x00000001490b7824 */ /* 0x000fe200000e0604 */
[----:B------:R-:W-:Y:S01]  /*caa0*/  ULDC UR4, c[0x0][0x22c] ;  /* 0x00008b0000047ab9 */ /* 0x000fe20000000800 */
[----:B------:R-:W-:Y:S01]  /*cab0*/  ULDC UR8, c[0x0][0x228] ;  /* 0x00008a0000087ab9 */ /* 0x000fe20000000800 */
[----:B------:R-:W-:-:S02]  /*cac0*/  SHF.R.S32.HI R75, RZ, 0x1f, R14 ;  /* 0x0000001fff4b7819 */ /* 0x000fc4000001140e */
[C---:B0-----:R-:W-:Y:S02]  /*cad0*/  PRMT R27, R17.reuse, 0x7771, RZ ;  /* 0x00007771111b7816 */ /* 0x041fe400000000ff */
[-C--:B------:R-:W-:Y:S02]  /*cae0*/  IADD3 R8, P6, R14, R2.reuse, RZ ;  /* 0x000000020e087210 */ /* 0x080fe40007fde0ff */
[----:B-1----:R-:W-:Y:S01]  /*caf0*/  PRMT R15, R17, 0x7772, RZ ;  /* 0x00007772110f7816 */ /* 0x002fe200000000ff */
[----:B------:R0:W-:Y:S01]  /*cb00*/  @P1 STG.E.U8 desc[UR10][R10.64], R27 ;  /* 0x0000001b0a001986 */ /* 0x0001e2000c10110a */
[----:B------:R-:W-:Y:S01]  /*cb10*/  ISETP.LT.AND P1, PT, R217, UR6, !P2 ;  /* 0x00000006d9007c0c */ /* 0x000fe2000d721270 */
[C---:B------:R-:W-:Y:S01]  /*cb20*/  IMAD.X R9, R75.reuse, 0x1, R0, P6 ;  /* 0x000000014b097824 */ /* 0x040fe200030e0600 */
[----:B------:R-:W-:Y:S01]  /*cb30*/  ISETP.GE.AND P0, PT, R12, UR4, PT ;  /* 0x000000040c007c0c */ /* 0x000fe2000bf06270 */
[----:B------:R-:W-:Y:S01]  /*cb40*/  ULDC UR4, c[0x0][0x248] ;  /* 0x0000920000047ab9 */ /* 0x000fe20000000800 */
[CC--:B------:R-:W-:Y:S01]  /*cb50*/  IADD3 R6, P2, R14.reuse, R3.reuse, RZ ;  /* 0x000000030e067210 */ /* 0x0c0fe20007f5e0ff */
[----:B------:R-:W-:Y:S01]  /*cb60*/  VIADD R13, R14, UR4 ;  /* 0x000000040e0d7c36 */ /* 0x000fe20008000000 */
[----:B------:R1:W-:Y:S01]  /*cb70*/  @P5 STG.E.U8 desc[UR10][R8.64], R15 ;  /* 0x0000000f08005986 */ /* 0x0003e2000c10110a */
[----:B------:R-:W-:Y:S01]  /*cb80*/  ISETP.LT.AND P5, PT, R216, UR8, !P4 ;  /* 0x00000008d8007c0c */ /* 0x000fe2000e7a1270 */
[----:B------:R-:W-:Y:S01]  /*cb90*/  ULDC UR6, c[0x0][0x228] ;  /* 0x00008a0000067ab9 */ /* 0x000fe20000000800 */
[----:B------:R-:W-:Y:S01]  /*cba0*/  IMAD.X R7, R75, 0x1, R4, P2 ;  /* 0x000000014b077824 */ /* 0x000fe200010e0604 */
[----:B------:R-:W-:Y:S01]  /*cbb0*/  PRMT R17, R17, 0x7773, RZ ;  /* 0x0000777311117816 */ /* 0x000fe200000000ff */
[----:B------:R-:W-:Y:S01]  /*cbc0*/  VIADD R12, R5, 0x17 ;  /* 0x00000017050c7836 */ /* 0x000fe20000000000 */
[----:B------:R-:W-:Y:S01]  /*cbd0*/  SHF.R.S32.HI R73, RZ, 0x1f, R13 ;  /* 0x0000001fff497819 */ /* 0x000fe2000001140d */
[----:B------:R-:W-:Y:S01]  /*cbe0*/  ULDC UR4, c[0x0][0x22c] ;  /* 0x00008b0000047ab9 */ /* 0x000fe20000000800 */
[-C--:B0-----:R-:W-:Y:S01]  /*cbf0*/  IADD3 R10, P6, R13, R2.reuse, RZ ;  /* 0x000000020d0a7210 */ /* 0x081fe20007fde0ff */
[----:B------:R0:W-:Y:S01]  /*cc00*/  @P1 STG.E.U8 desc[UR10][R6.64], R17 ;  /* 0x0000001106001986 */ /* 0x0001e2000c10110a */
[----:B------:R-:W-:Y:S01]  /*cc10*/  ISETP.LT.AND P1, PT, R217, UR6, !P4 ;  /* 0x00000006d9007c0c */ /* 0x000fe2000e721270 */
[----:B------:R-:W-:Y:S01]  /*cc20*/  ULDC UR6, c[0x0][0x228] ;  /* 0x00008a0000067ab9 */ /* 0x000fe20000000800 */
[----:B-1----:R-:W-:Y:S01]  /*cc30*/  PRMT R15, R18, 0x7770, RZ ;  /* 0x00007770120f7816 */ /* 0x002fe200000000ff */
[----:B------:R-:W-:Y:S01]  /*cc40*/  IMAD.X R11, R73, 0x1, R0, P6 ;  /* 0x00000001490b7824 */ /* 0x000fe200030e0600 */
[----:B------:R-:W-:Y:S01]  /*cc50*/  IADD3 R8, P4, R13, R3, RZ ;  /* 0x000000030d087210 */ /* 0x000fe20007f9e0ff */
[----:B------:R-:W-:Y:S01]  /*cc60*/  ULDC UR8, c[0x0][0x228] ;  /* 0x00008a0000087ab9 */ /* 0x000fe20000000800 */
[----:B------:R-:W-:Y:S01]  /*cc70*/  ISETP.GE.AND P2, PT, R12, UR4, PT ;  /* 0x000000040c007c0c */ /* 0x000fe2000bf46270 */
[----:B------:R-:W-:Y:S01]  /*cc80*/  ULDC UR4, c[0x0][0x248] ;  /* 0x0000920000047ab9 */ /* 0x000fe20000000800 */
[----:B------:R-:W-:Y:S01]  /*cc90*/  VIADD R12, R5, 0x18 ;  /* 0x00000018050c7836 */ /* 0x000fe20000000000 */
[----:B------:R1:W-:Y:S01]  /*cca0*/  @P5 STG.E.U8 desc[UR10][R10.64], R15 ;  /* 0x0000000f0a005986 */ /* 0x0003e2000c10110a */
[----:B------:R-:W-:Y:S01]  /*ccb0*/  VIADD R14, R13, UR4 ;  /* 0x000000040d0e7c36 */ /* 0x000fe20008000000 */
[----:B------:R-:W-:Y:S01]  /*ccc0*/  ISETP.LT.AND P5, PT, R216, UR6, !P3 ;  /* 0x00000006d8007c0c */ /* 0x000fe2000dfa1270 */
[----:B------:R-:W-:Y:S01]  /*ccd0*/  IMAD.X R9, R73, 0x1, R4, P4 ;  /* 0x0000000149097824 */ /* 0x000fe200020e0604 */
[----:B------:R-:W-:Y:S01]  /*cce0*/  ULDC UR4, c[0x0][0x22c] ;  /* 0x00008b0000047ab9 */ /* 0x000fe20000000800 */
[----:B------:R-:W-:Y:S01]  /*ccf0*/  PRMT R13, R18, 0x7772, RZ ;  /* 0x00007772120d7816 */ /* 0x000fe200000000ff */
[----:B------:R-:W-:Y:S01]  /*cd00*/  ULDC UR6, c[0x0][0x22c] ;  /* 0x00008b0000067ab9 */ /* 0x000fe20000000800 */
[----:B------:R-:W-:Y:S01]  /*cd10*/  ISETP.GE.AND P4, PT, R12, UR4, PT ;  /* 0x000000040c007c0c */ /* 0x000fe2000bf86270 */
[----:B------:R-:W-:Y:S01]  /*cd20*/  ULDC UR4, c[0x0][0x228] ;  /* 0x00008a0000047ab9 */ /* 0x000fe20000000800 */
[----:B0-----:R-:W-:Y:S01]  /*cd30*/  SHF.R.S32.HI R17, RZ, 0x1f, R14 ;  /* 0x0000001fff117819 */ /* 0x001fe2000001140e */
[----:B------:R-:W-:Y:S01]  /*cd40*/  VIADD R12, R5, 0x19 ;  /* 0x00000019050c7836 */ /* 0x000fe20000000000 */
[----:B------:R-:W-:-:S02]  /*cd50*/  IADD3 R6, P6, R14, R2, RZ ;  /* 0x000000020e067210 */ /* 0x000fc40007fde0ff */
[----:B-1----:R-:W-:-:S03]  /*cd60*/  PRMT R15, R18, 0x7771, RZ ;  /* 0x00007771120f7816 */ /* 0x002fc600000000ff */
[----:B------:R-:W-:Y:S02]  /*cd70*/  IMAD.X R7, R17, 0x1, R0, P6 ;  /* 0x0000000111077824 */ /* 0x000fe400030e0600 */
[----:B------:R0:W-:Y:S01]  /*cd80*/  @P1 STG.E.U8 desc[UR10][R8.64], R15 ;  /* 0x0000000f08001986 */ /* 0x0001e2000c10110a */
[----:B------:R-:W-:Y:S01]  /*cd90*/  ISETP.LT.AND P1, PT, R217, UR4, !P3 ;  /* 0x00000004d9007c0c */ /* 0x000fe2000df21270 */
[----:B------:R-:W-:Y:S01]  /*cda0*/  ULDC UR4, c[0x0][0x248] ;  /* 0x0000920000047ab9 */ /* 0x000fe20000000800 */
[CC--:B------:R-:W-:Y:S01]  /*cdb0*/  IADD3 R10, P3, R14.reuse, R3.reuse, RZ ;  /* 0x000000030e0a7210 */ /* 0x0c0fe20007f7e0ff */
[----:B------:R-:W-:Y:S01]  /*cdc0*/  VIADD R14, R14, UR4 ;  /* 0x000000040e0e7c36 */ /* 0x000fe20008000000 */
[----:B------:R1:W-:Y:S01]  /*cdd0*/  @P5 STG.E.U8 desc[UR10][R6.64], R13 ;  /* 0x0000000d06005986 */ /* 0x0003e2000c10110a */
[----:B------:R-:W-:Y:S01]  /*cde0*/  ISETP.LT.AND P5, PT, R216, UR8, !P0 ;  /* 0x00000008d8007c0c */ /* 0x000fe2000c7a1270 */
[----:B------:R-:W-:Y:S01]  /*cdf0*/  ULDC UR4, c[0x0][0x22c] ;  /* 0x00008b0000047ab9 */ /* 0x000fe20000000800 */
[----:B------:R-:W-:Y:S01]  /*ce00*/  IMAD.X R11, R17, 0x1, R4, P3 ;  /* 0x00000001110b7824 */ /* 0x000fe200018e0604 */
[----:B------:R-:W-:Y:S01]  /*ce10*/  SHF.R.S32.HI R17, RZ, 0x1f, R14 ;  /* 0x0000001fff117819 */ /* 0x000fe2000001140e */
[----:B------:R-:W-:Y:S01]  /*ce20*/  ULDC UR8, c[0x0][0x228] ;  /* 0x00008a0000087ab9 */ /* 0x000fe20000000800 */
[----:B------:R-:W-:Y:S01]  /*ce30*/  ISETP.GE.AND P3, PT, R12, UR6, PT ;  /* 0x000000060c007c0c */ /* 0x000fe2000bf66270 */
[----:B0-----:R-:W-:Y:S01]  /*ce40*/  VIADD R8, R5, 0x1a ;  /* 0x0000001a05087836 */ /* 0x001fe20000000000 */
[----:B------:R-:W-:Y:S01]  /*ce50*/  PRMT R9, R18, 0x7773, RZ ;  /* 0x0000777312097816 */ /* 0x000fe200000000ff */
[----:B------:R-:W-:Y:S01]  /*ce60*/  ULDC UR6, c[0x0][0x228] ;  /* 0x00008a0000067ab9 */ /* 0x000fe20000000800 */
[----:B------:R-:W-:Y:S01]  /*ce70*/  PRMT R15, R19, 0x7773, RZ ;  /* 0x00007773130f7816 */ /* 0x000fe200000000ff */
[----:B------:R-:W-:Y:S01]  /*ce80*/  VIADD R12, R5, 0x1b ;  /* 0x0000001b050c7836 */ /* 0x000fe20000000000 */
[----:B-1----:R-:W-:Y:S01]  /*ce90*/  IADD3 R6, P6, R14, R2, RZ ;  /* 0x000000020e067210 */ /* 0x002fe20007fde0ff */
[----:B------:R0:W-:Y:S01]  /*cea0*/  @P1 STG.E.U8 desc[UR10][R10.64], R9 ;  /* 0x000000090a001986 */ /* 0x0001e2000c10110a */
[----:B------:R-:W-:Y:S01]  /*ceb0*/  ISETP.LT.AND P0, PT, R217, UR6, !P0 ;  /* 0x00000006d9007c0c */ /* 0x000fe2000c701270 */
[----:B------:R-:W-:Y:S01]  /*cec0*/  ULDC UR6, c[0x0][0x228] ;  /* 0x00008a0000067ab9 */ /* 0x000fe20000000800 */
[----:B------:R-:W-:Y:S01]  /*ced0*/  ISETP.GE.AND P1, PT, R8, UR4, PT ;  /* 0x0000000408007c0c */ /* 0x000fe2000bf26270 */
[----:B------:R-:W-:Y:S01]  /*cee0*/  IMAD.X R7, R17, 0x1, R0, P6 ;  /* 0x0000000111077824 */ /* 0x000fe200030e0600 */
[----:B------:R-:W-:Y:S01]  /*cef0*/  IADD3 R8, P6, R14, R3, RZ ;  /* 0x000000030e087210 */ /* 0x000fe20007fde0ff */
[----:B------:R-:W-:Y:S01]  /*cf00*/  ULDC UR4, c[0x0][0x248] ;  /* 0x0000920000047ab9 */ /* 0x000fe20000000800 */
[----:B------:R-:W-:-:S03]  /*cf10*/  PRMT R13, R19, 0x7770, RZ ;  /* 0x00007770130d7816 */ /* 0x000fc600000000ff */
[----:B0-----:R-:W-:Y:S01]  /*cf20*/  IMAD.X R9, R17, 0x1, R4, P6 ;  /* 0x0000000111097824 */ /* 0x001fe200030e0604 */
[----:B------:R-:W-:Y:S01]  /*cf30*/  PRMT R17, R19, 0x7771, RZ ;  /* 0x0000777113117816 */ /* 0x000fe200000000ff */
[----:B------:R-:W-:Y:S01]  /*cf40*/  VIADD R10, R14, UR4 ;  /* 0x000000040e0a7c36 */ /* 0x000fe20008000000 */
[----:B------:R0:W-:Y:S01]  /*cf50*/  @P5 STG.E.U8 desc[UR10][R6.64], R13 ;  /* 0x0000000d06005986 */ /* 0x0001e2000c10110a */
[----:B------:R-:W-:Y:S01]  /*cf60*/  ISETP.LT.AND P5, PT, R216, UR6, !P2 ;  /* 0x00000006d8007c0c */ /* 0x000fe2000d7a1270 */
[----:B------:R-:W-:Y:S01]  /*cf70*/  ULDC UR6, c[0x0][0x228] ;  /* 0x00008a0000067ab9 */ /* 0x000fe20000000800 */
[----:B------:R-:W-:Y:S01]  /*cf80*/  ULDC UR4, c[0x0][0x248] ;  /* 0x0000920000047ab9 */ /* 0x000fe20000000800 */
[----:B------:R1:W-:Y:S01]  /*cf90*/  @P0 STG.E.U8 desc[UR10][R8.64], R17 ;  /* 0x0000001108000986 */ /* 0x0003e2000c10110a */
[----:B------:R-:W-:Y:S02]  /*cfa0*/  SHF.R.S32.HI R11, RZ, 0x1f, R10 ;  /* 0x0000001fff0b7819 */ /* 0x000fe4000001140a */
[----:B------:R-:W-:Y:S01]  /*cfb0*/  ISETP.LT.AND P0, PT, R217, UR6, !P2 ;  /* 0x00000006d9007c0c */ /* 0x000fe2000d701270 */
[----:B------:R-:W-:Y:S01]  /*cfc0*/  ULDC UR6, c[0x0][0x228] ;  /* 0x00008a0000067ab9 */ /* 0x000fe20000000800 */
[----:B------:R-:W-:-:S02]  /*cfd0*/  PRMT R19, R19, 0x7772, RZ ;  /* 0x0000777213137816 */ /* 0x000fc400000000ff */
[CC--:B0-----:R-:W-:Y:S01]  /*cfe0*/  IADD3 R6, P6, R10.reuse, R2.reuse, RZ ;  /* 0x000000020a067210 */ /* 0x0c1fe20007fde0ff */
[C---:B------:R-:W-:Y:S01]  /*cff0*/  VIADD R13, R10.reuse, UR4 ;  /* 0x000000040a0d7c36 */ /* 0x040fe20008000000 */
[----:B------:R-:W-:Y:S01]  /*d000*/  IADD3 R10, P2, R10, R3, RZ ;  /* 0x000000030a0a7210 */ /* 0x000fe20007f5e0ff */
[----:B------:R-:W-:Y:S01]  /*d010*/  ULDC UR4, c[0x0][0x22c] ;  /* 0x00008b0000047ab9 */ /* 0x000fe20000000800 */
[----:B-1----:R-:W-:Y:S01]  /*d020*/  PRMT R17, R20, 0x7770, RZ ;  /* 0x0000777014117816 */ /* 0x002fe200000000ff */
[C---:B------:R-:W-:Y:S01]  /*d030*/  IMAD.X R7, R11.reuse, 0x1, R0, P6 ;  /* 0x000000010b077824 */ /* 0x040fe200030e0600 */
[----:B------:R-:W-:Y:S01]  /*d040*/  ISETP.LT.AND P6, PT, R216, UR8, !P4 ;  /* 0x00000008d8007c0c */ /* 0x000fe2000e7c1270 */
[----:B------:R-:W-:Y:S01]  /*d050*/  IMAD.X R11, R11, 0x1, R4, P2 ;  /* 0x000000010b0b7824 */ /* 0x000fe200010e0604 */
[----:B------:R-:W-:Y:S01]  /*d060*/  SHF.R.S32.HI R27, RZ, 0x1f, R13 ;  /* 0x0000001fff1b7819 */ /* 0x000fe2000001140d */
[----:B------:R-:W-:Y:S01]  /*d070*/  ULDC UR8, c[0x0][0x228] ;  /* 0x00008a0000087ab9 */ /* 0x000fe20000000800 */
[----:B------:R0:W-:Y:S01]  /*d080*/  @P5 STG.E.U8 desc[UR10][R6.64], R19 ;  /* 0x0000001306005986 */ /* 0x0001e2000c10110a */
[----:B------:R-:W-:-:S02]  /*d090*/  IADD3 R8, P5, R13, R2, RZ ;  /* 0x000000020d087210 */ /* 0x000fc40007fbe0ff */
[----:B------:R-:W-:Y:S01]  /*d0a0*/  ISETP.GE.AND P2, PT, R12, UR4, PT ;  /* 0x000000040c007c0c */ /* 0x000fe2000bf46270 */
[----:B------:R1:W-:Y:S01]  /*d0b0*/  @P0 STG.E.U8 desc[UR10][R10.64], R15 ;  /* 0x0000000f0a000986 */ /* 0x0003e2000c10110a */
[----:B------:R-:W-:Y:S01]  /*d0c0*/  ISETP.LT.AND P0, PT, R217, UR6, !P4 ;  /* 0x00000006d9007c0c */ /* 0x000fe2000e701270 */
[----:B------:R-:W-:Y:S01]  /*d0d0*/  ULDC UR4, c[0x0][0x248] ;  /* 0x0000920000047ab9 */ /* 0x000fe20000000800 */
[----:B------:R-:W-:Y:S01]  /*d0e0*/  IMAD.X R9, R27, 0x1, R0, P5 ;  /* 0x000000011b097824 */ /* 0x000fe200028e0600 */
[----:B------:R-:W-:Y:S01]  /*d0f0*/  ISETP.LT.AND P5, PT, R216, UR8, !P3 ;  /* 0x00000008d8007c0c */ /* 0x000fe2000dfa1270 */
[----:B------:R-:W-:Y:S01]  /*d100*/  VIADD R14, R13, UR4 ;  /* 0x000000040d0e7c36 */ /* 0x000fe20008000000 */
[----:B------:R-:W-:Y:S01]  /*d110*/  ULDC UR4, c[0x0][0x22c] ;  /* 0x00008b0000047ab9 */ /* 0x000fe20000000800 */
[----:B------:R-:W-:Y:S01]  /*d120*/  VIADD R12, R5, 0x1c ;  /* 0x0000001c050c7836 */ /* 0x000fe20000000000 */
[----:B0-----:R-:W-:Y:S01]  /*d130*/  IADD3 R6, P4, R13, R3, RZ ;  /* 0x000000030d067210 */ /* 0x001fe20007f9e0ff */
[----:B------:R0:W-:Y:S01]  /*d140*/  @P6 STG.E.U8 desc[UR10][R8.64], R17 ;  /* 0x0000001108006986 */ /* 0x0001e2000c10110a */
[----:B------:R-:W-:Y:S01]  /*d150*/  SHF.R.S32.HI R19, RZ, 0x1f, R14 ;  /* 0x0000001fff137819 */ /* 0x000fe2000001140e */
[----:B------:R-:W-:Y:S01]  /*d160*/  ULDC UR6, c[0x0][0x228] ;  /* 0x00008a0000067ab9 */ /* 0x000fe20000000800 */
[----:B-1----:R-:W-:Y:S01]  /*d170*/  IADD3 R10, P6, R14, R2, RZ ;  /* 0x000000020e0a7210 */ /* 0x002fe20007fde0ff */
[----:B------:R-:W-:Y:S01]  /*d180*/  IMAD.X R7, R27, 0x1, R4, P4 ;  /* 0x000000011b077824 */ /* 0x000fe200020e0604 */
[----:B------:R-:W-:Y:S01]  /*d190*/  PRMT R15, R20, 0x7772, RZ ;  /* 0x00007772140f7816 */ /* 0x000fe200000000ff */
[----:B------:R-:W-:Y:S01]  /*d1a0*/  ULDC UR8, c[0x0][0x228] ;  /* 0x00008a0000087ab9 */ /* 0x000fe20000000800 */
[----:B------:R-:W-:Y:S01]  /*d1b0*/  ISETP.GE.AND P4, PT, R12, UR4, PT ;  /* 0x000000040c007c0c */ /* 0x000fe2000bf86270 */
[----:B------:R-:W-:Y:S01]  /*d1c0*/  IMAD.X R11, R19, 0x1, R0, P6 ;  /* 0x00000001130b7824 */ /* 0x000fe200030e0600 */
[----:B------:R-:W-:Y:S01]  /*d1d0*/  ULDC UR4, c[0x0][0x248] ;  /* 0x0000920000047ab9 */ /* 0x000fe20000000800 */
[----:B------:R-:W-:Y:S01]  /*d1e0*/  VIADD R12, R5, 0x1d ;  /* 0x0000001d050c7836 */ /* 0x000fe20000000000 */
[----:B0-----:R-:W-:Y:S01]  /*d1f0*/  PRMT R17, R20, 0x7771, RZ ;  /* 0x0000777114117816 */ /* 0x001fe200000000ff */
[----:B------:R-:W-:Y:S01]  /*d200*/  VIADD R13, R14, UR4 ;  /* 0x000000040e0d7c36 */ /* 0x000fe20008000000 */
[----:B------:R-:W-:-:S03]  /*d210*/  ULDC UR4, c[0x0][0x22c] ;  /* 0x00008b0000047ab9 */ /* 0x000fc60000000800 */
[----:B------:R0:W-:Y:S01]  /*d220*/  @P0 STG.E.U8 desc[UR10][R6.64], R17 ;  /* 0x0000001106000986 */ /* 0x0001e2000c10110a */
[----:B------:R-:W-:Y:S01]  /*d230*/  ISETP.LT.AND P0, PT, R217, UR6, !P3 ;  /* 0x00000006d9007c0c */ /* 0x000fe2000df01270 */
[----:B------:R-:W-:Y:S01]  /*d240*/  ULDC UR6, c[0x0][0x228] ;  /* 0x00008a0000067ab9 */ /* 0x000fe20000000800 */
[-C--:B------:R-:W-:Y:S01]  /*d250*/  IADD3 R8, P3, R14, R3.reuse, RZ ;  /* 0x000000030e087210 */ /* 0x080fe20007f7e0ff */
[----:B------:R1:W-:Y:S01]  /*d260*/  @P5 STG.E.U8 desc[UR10][R10.64], R15 ;  /* 0x0000000f0a005986 */ /* 0x0003e2000c10110a */
[----:B------:R-:W-:Y:S01]  /*d270*/  ISETP.LT.AND P5, PT, R216, UR8, !P1 ;  /* 0x00000008d8007c0c */ /* 0x000fe2000cfa1270 */
[----:B------:R-:W-:Y:S01]  /*d280*/  ULDC UR8, c[0x0][0x228] ;  /* 0x00008a0000087ab9 */ /* 0x000fe20000000800 */
[----:B------:R-:W-:Y:S01]  /*d290*/  SHF.R.S32.HI R27, RZ, 0x1f, R13 ;  /* 0x0000001fff1b7819 */ /* 0x000fe2000001140d */
[----:B------:R-:W-:Y:S01]  /*d2a0*/  IMAD.X R9, R19, 0x1, R4, P3 ;  /* 0x0000000113097824 */ /* 0x000fe200018e0604 */
[----:B------:R-:W-:Y:S01]  /*d2b0*/  ISETP.LT.AND P1, PT, R217, UR6, !P1 ;  /* 0x00000006d9007c0c */ /* 0x000fe2000cf21270 */
[----:B------:R-:W-:Y:S01]  /*d2c0*/  ULDC UR6, c[0x0][0x228] ;  /* 0x00008a0000067ab9 */ /* 0x000fe20000000800 */
[----:B------:R-:W-:Y:S01]  /*d2d0*/  ISETP.GE.AND P3, PT, R12, UR4, PT ;  /* 0x000000040c007c0c */ /* 0x000fe2000bf66270 */
[----:B------:R-:W-:Y:S01]  /*d2e0*/  ULDC UR4, c[0x0][0x248] ;  /* 0x0000920000047ab9 */ /* 0x000fe20000000800 */
[C---:B0-----:R-:W-:Y:S01]  /*d2f0*/  IADD3 R6, P6, R13.reuse, R2, RZ ;  /* 0x000000020d067210 */ /* 0x041fe20007fde0ff */
[----:B------:R-:W-:Y:S01]  /*d300*/  VIADD R14, R13, UR4 ;  /* 0x000000040d0e7c36 */ /* 0x000fe20008000000 */
[----:B------:R-:W-:Y:S01]  /*d310*/  PRMT R17, R20, 0x7773, RZ ;  /* 0x0000777314117816 */ /* 0x000fe200000000ff */
[----:B------:R-:W-:Y:S01]  /*d320*/  VIADD R12, R5, 0x1e ;  /* 0x0000001e050c7836 */ /* 0x000fe20000000000 */
[----:B-1----:R-:W-:Y:S01]  /*d330*/  PRMT R15, R21, 0x7770, RZ ;  /* 0x00007770150f7816 */ /* 0x002fe200000000ff */
[----:B------:R-:W-:Y:S01]  /*d340*/  IMAD.X R7, R27, 0x1, R0, P6 ;  /* 0x000000011b077824 */ /* 0x000fe200030e0600 */
[----:B------:R-:W-:Y:S01]  /*d350*/  SHF.R.S32.HI R19, RZ, 0x1f, R14 ;  /* 0x0000001fff137819 */ /* 0x000fe2000001140e */
[----:B------:R0:W-:Y:S01]  /*d360*/  @P0 STG.E.U8 desc[UR10][R8.64], R17 ;  /* 0x0000001108000986 */ /* 0x0001e2000c10110a */
[----:B------:R-:W-:Y:S01]  /*d370*/  IADD3 R10, P0, R13, R3, RZ ;  /* 0x000000030d0a7210 */ /* 0x000fe20007f1e0ff */
[----:B------:R-:W-:-:S02]  /*d380*/  ULDC UR4, c[0x0][0x22c] ;  /* 0x00008b0000047ab9 */ /* 0x000fc40000000800 */
        /* <DEDUP_REMOVED lines=14> */
[----:B------:R-:W-:Y:S01]  /*d470*/  IMAD.X R9, R19, 0x1, R0, P6 ;  /* 0x0000000113097824 */ /* 0x000fe200030e0600 */
[----:B------:R-:W-:Y:S01]  /*d480*/  IADD3 R6, P2, R14, R3, RZ ;  /* 0x000000030e067210 */ /* 0x000fe20007f5e0ff */
[----:B------:R-:W-:Y:S01]  /*d490*/  ULDC UR6, c[0x0][0x228] ;  /* 0x00008a0000067ab9 */ /* 0x000fe20000000800 */
[----:B------:R-:W-:Y:S02]  /*d4a0*/  PRMT R21, R21, 0x7773, RZ ;  /* 0x0000777315157816 */ /* 0x000fe400000000ff */
[----:B------:R1:W-:Y:S01]  /*d4b0*/  @P5 STG.E.U8 desc[UR10][R8.64], R15 ;  /* 0x0000000f08005986 */ /* 0x0003e2000c10110a */
[----:B------:R-:W-:Y:S01]  /*d4c0*/  ISETP.LT.AND P5, PT, R216, UR8, !P4 ;  /* 0x00000008d8007c0c */ /* 0x000fe2000e7a1270 */
[----:B------:R-:W-:Y:S01]  /*d4d0*/  IMAD.X R7, R19, 0x1, R4, P2 ;  /* 0x0000000113077824 */ /* 0x000fe200010e0604 */
[----:B------:R-:W-:Y:S01]  /*d4e0*/  SHF.R.S32.HI R27, RZ, 0x1f, R13 ;  /* 0x0000001fff1b7819 */ /* 0x000fe2000001140d */
[----:B------:R-:W-:Y:S01]  /*d4f0*/  ULDC UR8, c[0x0][0x228] ;  /* 0x00008a0000087ab9 */ /* 0x000fe20000000800 */
[----:B0-----:R-:W-:-:S02]  /*d500*/  IADD3 R10, P6, R13, R2, RZ ;  /* 0x000000020d0a7210 */ /* 0x001fc40007fde0ff */
[----:B------:R0:W-:Y:S01]  /*d510*/  @P1 STG.E.U8 desc[UR10][R6.64], R21 ;  /* 0x0000001506001986 */ /* 0x0001e2000c10110a */
[----:B------:R-:W-:Y:S01]  /*d520*/  ISETP.LT.AND P1, PT, R217, UR6, !P4 ;  /* 0x00000006d9007c0c */ /* 0x000fe2000e721270 */
[----:B------:R-:W-:Y:S01]  /*d530*/  ULDC UR6, c[0x0][0x228] ;  /* 0x00008a0000067ab9 */ /* 0x000fe20000000800 */
[----:B------:R-:W-:Y:S01]  /*d540*/  IMAD.X R11, R27, 0x1, R0, P6 ;  /* 0x000000011b0b7824 */ /* 0x000fe200030e0600 */
[----:B------:R-:W-:Y:S01]  /*d550*/  ISETP.GE.AND P2, PT, R12, UR4, PT ;  /* 0x000000040c007c0c */ /* 0x000fe2000bf46270 */
[----:B------:R-:W-:Y:S01]  /*d560*/  ULDC UR4, c[0x0][0x248] ;  /* 0x0000920000047ab9 */ /* 0x000fe20000000800 */
[----:B-1----:R-:W-:Y:S01]  /*d570*/  PRMT R15, R22, 0x7770, RZ ;  /* 0x00007770160f7816 */ /* 0x002fe200000000ff */
[----:B------:R-:W-:Y:S01]  /*d580*/  VIADD R12, R5, 0x20 ;  /* 0x00000020050c7836 */ /* 0x000fe20000000000 */
[C---:B------:R-:W-:Y:S01]  /*d590*/  IADD3 R8, P4, R13.reuse, R3, RZ ;  /* 0x000000030d087210 */ /* 0x040fe20007f9e0ff */
[----:B------:R-:W-:Y:S01]  /*d5a0*/  VIADD R14, R13, UR4 ;  /* 0x000000040d0e7c36 */ /* 0x000fe20008000000 */
[----:B------:R-:W-:Y:S01]  /*d5b0*/  ULDC UR4, c[0x0][0x22c] ;  /* 0x00008b0000047ab9 */ /* 0x000fe20000000800 */
[----:B------:R1:W-:Y:S01]  /*d5c0*/  @P5 STG.E.U8 desc[UR10][R10.64], R15 ;  /* 0x0000000f0a005986 */ /* 0x0003e2000c10110a */
[----:B------:R-:W-:Y:S01]  /*d5d0*/  ISETP.LT.AND P5, PT, R216, UR6, !P3 ;  /* 0x00000006d8007c0c */ /* 0x000fe2000dfa1270 */
[----:B------:R-:W-:Y:S01]  /*d5e0*/  IMAD.X R9, R27, 0x1, R4, P4 ;  /* 0x000000011b097824 */ /* 0x000fe200020e0604 */
[----:B------:R-:W-:Y:S01]  /*d5f0*/  ISETP.GE.AND P4, PT, R12, UR4, PT ;  /* 0x000000040c007c0c */ /* 0x000fe2000bf86270 */
[----:B------:R-:W-:Y:S01]  /*d600*/  ULDC UR4, c[0x0][0x228] ;  /* 0x00008a0000047ab9 */ /* 0x000fe20000000800 */
[----:B------:R-:W-:Y:S01]  /*d610*/  SHF.R.S32.HI R17, RZ, 0x1f, R14 ;  /* 0x0000001fff117819 */ /* 0x000fe2000001140e */
[----:B------:R-:W-:Y:S01]  /*d620*/  VIADD R12, R5, 0x21 ;  /* 0x00000021050c7836 */ /* 0x000fe20000000000 */
[----:B0-----:R-:W-:Y:S01]  /*d630*/  IADD3 R6, P6, R14, R2, RZ ;  /* 0x000000020e067210 */ /* 0x001fe20007fde0ff */
[----:B------:R-:W-:Y:S01]  /*d640*/  ULDC UR6, c[0x0][0x22c] ;  /* 0x00008b0000067ab9 */ /* 0x000fe20000000800 */
[C---:B------:R-:W-:Y:S01]  /*d650*/  PRMT R13, R22.reuse, 0x7772, RZ ;  /* 0x00007772160d7816 */ /* 0x040fe200000000ff */
[----:B------:R-:W0:Y:S01]  /*d660*/  LDS.128 R24, [R25] ;  /* 0x0000000019187984 */ /* 0x000e220000000c00 */
[----:B-1----:R-:W-:Y:S01]  /*d670*/  PRMT R15, R22, 0x7771, RZ ;  /* 0x00007771160f7816 */ /* 0x002fe200000000ff */
[----:B------:R-:W-:-:S04]  /*d680*/  IMAD.X R7, R17, 0x1, R0, P6 ;  /* 0x0000000111077824 */ /* 0x000fc800030e0600 */
        /* <DEDUP_REMOVED lines=12> */
[----:B-1----:R-:W-:Y:S01]  /*d750*/  VIADD R8, R5, 0x22 ;  /* 0x0000002205087836 */ /* 0x002fe20000000000 */
[----:B------:R-:W-:Y:S01]  /*d760*/  PRMT R9, R22, 0x7773, RZ ;  /* 0x0000777316097816 */ /* 0x000fe200000000ff */
[----:B------:R-:W-:Y:S01]  /*d770*/  ULDC UR6, c[0x0][0x228] ;  /* 0x00008a0000067ab9 */ /* 0x000fe20000000800 */
[----:B------:R-:W-:Y:S01]  /*d780*/  PRMT R15, R23, 0x7773, RZ ;  /* 0x00007773170f7816 */ /* 0x000fe200000000ff */
[----:B------:R-:W-:Y:S01]  /*d790*/  VIADD R12, R5, 0x23 ;  /* 0x00000023050c7836 */ /* 0x000fe20000000000 */
[----:B--2---:R-:W-:Y:S01]  /*d7a0*/  IADD3 R6, P6, R14, R2, RZ ;  /* 0x000000020e067210 */ /* 0x004fe20007fde0ff */
        /* <DEDUP_REMOVED lines=8> */
[----:B-1----:R-:W-:Y:S01]  /*d830*/  IMAD.X R9, R17, 0x1, R4, P6 ;  /* 0x0000000111097824 */ /* 0x002fe200030e0604 */
        /* <DEDUP_REMOVED lines=11> */
[CC--:B-1----:R-:W-:Y:S01]  /*d8f0*/  IADD3 R6, P6, R10.reuse, R2.reuse, RZ ;  /* 0x000000020a067210 */ /* 0x0c2fe20007fde0ff */
[C---:B------:R-:W-:Y:S01]  /*d900*/  VIADD R13, R10.reuse, UR4 ;  /* 0x000000040a0d7c36 */ /* 0x040fe20008000000 */
[----:B------:R-:W-:Y:S01]  /*d910*/  IADD3 R10, P2, R10, R3, RZ ;  /* 0x000000030a0a7210 */ /* 0x000fe20007f5e0ff */
[----:B------:R-:W-:Y:S01]  /*d920*/  ULDC UR4, c[0x0][0x22c] ;  /* 0x00008b0000047ab9 */ /* 0x000fe20000000800 */
[----:B---3--:R-:W-:Y:S01]  /*d930*/  PRMT R17, R28, 0x7770, RZ ;  /* 0x000077701c117816 */ /* 0x008fe200000000ff */
        /* <DEDUP_REMOVED lines=16> */
[----:B-1----:R-:W-:Y:S01]  /*da40*/  IADD3 R6, P4, R13, R3, RZ ;  /* 0x000000030d067210 */ /* 0x002fe20007f9e0ff */
[----:B------:R1:W-:Y:S01]  /*da50*/  @P6 STG.E.U8 desc[UR10][R8.64], R17 ;  /* 0x0000001108006986 */ /* 0x0003e2000c10110a */
[----:B------:R-:W-:Y:S01]  /*da60*/  SHF.R.S32.HI R21, RZ, 0x1f, R14 ;  /* 0x0000001fff157819 */ /* 0x000fe2000001140e */
[----:B------:R-:W-:Y:S01]  /*da70*/  ULDC UR6, c[0x0][0x228] ;  /* 0x00008a0000067ab9 */ /* 0x000fe20000000800 */
[----:B--2---:R-:W-:Y:S01]  /*da80*/  IADD3 R10, P6, R14, R2, RZ ;  /* 0x000000020e0a7210 */ /* 0x004fe20007fde0ff */
[----:B------:R-:W-:Y:S01]  /*da90*/  IMAD.X R7, R19, 0x1, R4, P4 ;  /* 0x0000000113077824 */ /* 0x000fe200020e0604 */
[----:B------:R-:W-:Y:S01]  /*daa0*/  PRMT R15, R28, 0x7772, RZ ;  /* 0x000077721c0f7816 */ /* 0x000fe200000000ff */
[----:B------:R-:W-:Y:S01]  /*dab0*/  ULDC UR8, c[0x0][0x228] ;  /* 0x00008a0000087ab9 */ /* 0x000fe20000000800 */
[----:B------:R-:W-:Y:S01]  /*dac0*/  ISETP.GE.AND P4, PT, R12, UR4, PT ;  /* 0x000000040c007c0c */ /* 0x000fe2000bf86270 */
[----:B------:R-:W-:Y:S01]  /*dad0*/  IMAD.X R11, R21, 0x1, R0, P6 ;  /* 0x00000001150b7824 */ /* 0x000fe200030e0600 */
[----:B------:R-:W-:Y:S01]  /*dae0*/  ULDC UR4, c[0x0][0x248] ;  /* 0x0000920000047ab9 */ /* 0x000fe20000000800 */
[----:B------:R-:W-:Y:S01]  /*daf0*/  VIADD R12, R5, 0x25 ;  /* 0x00000025050c7836 */ /* 0x000fe20000000000 */
[----:B-1----:R-:W-:Y:S01]  /*db00*/  PRMT R17, R28, 0x7771, RZ ;  /* 0x000077711c117816 */ /* 0x002fe200000000ff */
        /* <DEDUP_REMOVED lines=15> */
[C---:B-1----:R-:W-:Y:S01]  /*dc00*/  IADD3 R6, P6, R13.reuse, R2, RZ ;  /* 0x000000020d067210 */ /* 0x042fe20007fde0ff */
[----:B------:R-:W-:Y:S01]  /*dc10*/  VIADD R14, R13, UR4 ;  /* 0x000000040d0e7c36 */ /* 0x000fe20008000000 */
[----:B------:R-:W-:Y:S01]  /*dc20*/  PRMT R17, R28, 0x7773, RZ ;  /* 0x000077731c117816 */ /* 0x000fe200000000ff */
[----:B------:R-:W-:Y:S01]  /*dc30*/  VIADD R12, R5, 0x26 ;  /* 0x00000026050c7836 */ /* 0x000fe20000000000 */
[----:B--2---:R-:W-:Y:S01]  /*dc40*/  PRMT R15, R29, 0x7770, RZ ;  /* 0x000077701d0f7816 */ /* 0x004fe200000000ff */
        /* <DEDUP_REMOVED lines=13> */
[----:B-1----:R-:W-:Y:S01]  /*dd20*/  PRMT R17, R29, 0x7771, RZ ;  /* 0x000077711d117816 */ /* 0x002fe200000000ff */
[----:B------:R-:W-:Y:S01]  /*dd30*/  VIADD R12, R5, 0x27 ;  /* 0x00000027050c7836 */ /* 0x000fe20000000000 */
[----:B------:R-:W-:-:S02]  /*dd40*/  IADD3 R8, P6, R14, R2, RZ ;  /* 0x000000020e087210 */ /* 0x000fc40007fde0ff */
[----:B--2---:R-:W-:Y:S01]  /*dd50*/  PRMT R15, R29, 0x7772, RZ ;  /* 0x000077721d0f7816 */ /* 0x004fe200000000ff */
        /* <DEDUP_REMOVED lines=11> */
[----:B-1----:R-:W-:-:S02]  /*de10*/  IADD3 R10, P6, R13, R2, RZ ;  /* 0x000000020d0a7210 */ /* 0x002fc40007fde0ff */
[----:B------:R1:W-:Y:S01]  /*de20*/  @P1 STG.E.U8 desc[UR10][R6.64], R29 ;  /* 0x0000001d06001986 */ /* 0x0003e2000c10110a */
[----:B------:R-:W-:Y:S01]  /*de30*/  ISETP.LT.AND P1, PT, R217, UR6, !P4 ;  /* 0x00000006d9007c0c */ /* 0x000fe2000e721270 */
[----:B------:R-:W-:Y:S01]  /*de40*/  ULDC UR6, c[0x0][0x228] ;  /* 0x00008a0000067ab9 */ /* 0x000fe20000000800 */
[----:B------:R-:W-:Y:S01]  /*de50*/  IMAD.X R11, R19, 0x1, R0, P6 ;  /* 0x00000001130b7824 */ /* 0x000fe200030e0600 */
[----:B------:R-:W-:Y:S01]  /*de60*/  ISETP.GE.AND P2, PT, R12, UR4, PT ;  /* 0x000000040c007c0c */ /* 0x000fe2000bf46270 */
[----:B------:R-:W-:Y:S01]  /*de70*/  ULDC UR4, c[0x0][0x248] ;  /* 0x0000920000047ab9 */ /* 0x000fe20000000800 */
[----:B--2---:R-:W-:Y:S01]  /*de80*/  PRMT R15, R30, 0x7770, RZ ;  /* 0x000077701e0f7816 */ /* 0x004fe200000000ff */
        /* <DEDUP_REMOVED lines=11> */
[----:B-1----:R-:W-:Y:S01]  /*df40*/  IADD3 R6, P6, R14, R2, RZ ;  /* 0x000000020e067210 */ /* 0x002fe20007fde0ff */
[----:B------:R-:W-:Y:S01]  /*df50*/  ULDC UR6, c[0x0][0x22c] ;  /* 0x00008b0000067ab9 */ /* 0x000fe20000000800 */
[----:B------:R-:W-:-:S02]  /*df60*/  PRMT R13, R30, 0x7772, RZ ;  /* 0x000077721e0d7816 */ /* 0x000fc400000000ff */
[----:B--2---:R-:W-:Y:S01]  /*df70*/  PRMT R15, R30, 0x7771, RZ ;  /* 0x000077711e0f7816 */ /* 0x004fe200000000ff */
        /* <DEDUP_REMOVED lines=43> */
[----:B----4-:R-:W-:Y:S01]  /*e230*/  PRMT R17, R32, 0x7770, RZ ;  /* 0x0000777020117816 */ /* 0x010fe200000000ff */
        /* <DEDUP_REMOVED lines=143> */
[----:B--2---:R-:W-:Y:S01]  /*eb30*/  PRMT R17, R36, 0x7770, RZ ;  /* 0x0000777024117816 */ /* 0x004fe200000000ff */
        /* <DEDUP_REMOVED lines=710> */
[----:B------:R-:W-:Y:S01]  /*117a0*/  SHF.R.S32.HI R11, RZ, 0x1f, R10 ;  /* 0x0000001fff0b7819 */ /* 0x000fe2000001140a */
[----:B------:R2:W-:Y:S01]  /*117b0*/  @P0 STG.E.U8 desc[UR10][R8.64], R17 ;  /* 0x0000001108000986 */ /* 0x0005e2000c10110a */
[----:B------:R-:W-:Y:S01]  /*117c0*/  ISETP.LT.AND P0, PT, R217, UR6, !P2 ;  /* 0x00000006d9007c0c */ /* 0x000fe2000d701270 */
[----:B------:R-:W-:Y:S01]  /*117d0*/  ULDC UR6, c[0x0][0x228] ;  /* 0x00008a0000067ab9 */ /* 0x000fe20000000800 */
[----:B------:R-:W-:-:S02]  /*117e0*/  PRMT R55, R55, 0x7772, RZ ;  /* 0x0000777237377816 */ /* 0x000fc400000000ff */
[CC--:B-1----:R-:W-:Y:S01]  /*117f0*/  IADD3 R6, P6, R10.reuse, R2.reuse, RZ ;  /* 0x000000020a067210 */ /* 0x0c2fe20007fde0ff */
[C---:B------:R-:W-:Y:S01]  /*11800*/  VIADD R13, R10.reuse, UR4 ;  /* 0x000000040a0d7c36 */ /* 0x040fe20008000000 */
[----:B------:R-:W-:Y:S01]  /*11810*/  IADD3 R10, P2, R10, R3, RZ ;  /* 0x000000030a0a7210 */ /* 0x000fe20007f5e0ff */
[----:B------:R-:W-:Y:S02]  /*11820*/  ULDC UR4, c[0x0][0x22c] ;  /* 0x00008b0000047ab9 */ /* 0x000fe40000000800 */
[C---:B------:R-:W-:Y:S01]  /*11830*/  IMAD.X R7, R11.reuse, 0x1, R0, P6 ;  /* 0x000000010b077824 */ /* 0x040fe200030e0600 */
[----:B------:R-:W-:Y:S01]  /*11840*/  ISETP.LT.AND P6, PT, R216, UR8, !P4 ;  /* 0x00000008d8007c0c */ /* 0x000fe2000e7c1270 */
[----:B------:R-:W-:Y:S01]  /*11850*/  IMAD.X R11, R11, 0x1, R4, P2 ;  /* 0x000000010b0b7824 */ /* 0x000fe200010e0604 */
[----:B------:R-:W-:Y:S01]  /*11860*/  SHF.R.S32.HI R19, RZ, 0x1f, R13 ;  /* 0x0000001fff137819 */ /* 0x000fe2000001140d */
[----:B------:R-:W-:Y:S01]  /*11870*/  ULDC UR8, c[0x0][0x228] ;  /* 0x00008a0000087ab9 */ /* 0x000fe20000000800 */
[----:B------:R1:W-:Y:S01]  /*11880*/  @P5 STG.E.U8 desc[UR10][R6.64], R55 ;  /* 0x0000003706005986 */ /* 0x0003e2000c10110a */
[----:B--2---:R-:W-:-:S02]  /*11890*/  IADD3 R8, P5, R13, R2, RZ ;  /* 0x000000020d087210 */ /* 0x004fc40007fbe0ff */
[----:B------:R-:W-:Y:S01]  /*118a0*/  ISETP.GE.AND P2, PT, R12, UR4, PT ;  /* 0x000000040c007c0c */ /* 0x000fe2000bf46270 */
[----:B------:R2:W-:Y:S01]  /*118b0*/  @P0 STG.E.U8 desc[UR10][R10.64], R15 ;  /* 0x0000000f0a000986 */ /* 0x0005e2000c10110a */
[----:B------:R-:W-:Y:S01]  /*118c0*/  ULDC UR4, c[0x0][0x248] ;  /* 0x0000920000047ab9 */ /* 0x000fe20000000800 */
[----:B------:R-:W-:Y:S01]  /*118d0*/  ISETP.LT.AND P0, PT, R217, UR6, !P4 ;  /* 0x00000006d9007c0c */ /* 0x000fe2000e701270 */
[----:B------:R-:W-:Y:S01]  /*118e0*/  IMAD.X R9, R19, 0x1, R0, P5 ;  /* 0x0000000113097824 */ /* 0x000fe200028e0600 */
[----:B------:R-:W-:Y:S01]  /*118f0*/  PRMT R17, R60, 0x7770, RZ ;  /* 0x000077703c117816 */ /* 0x000fe200000000ff */
[----:B------:R-:W-:Y:S01]  /*11900*/  VIADD R14, R13, UR4 ;  /* 0x000000040d0e7c36 */ /* 0x000fe20008000000 */
[----:B------:R-:W-:Y:S01]  /*11910*/  ISETP.LT.AND P5, PT, R216, UR8, !P3 ;  /* 0x00000008d8007c0c */ /* 0x000fe2000dfa1270 */
        /* <DEDUP_REMOVED lines=12> */
[----:B------:R-:W-:Y:S01]  /*119e0*/  ULDC UR8, c[0x0][0x228] ;  /* 0x00008a0000087ab9 */ /* 0x000fe20000000800 */
[----:B------:R-:W-:Y:S01]  /*119f0*/  VIADD R13, R14, UR4 ;  /* 0x000000040e0d7c36 */ /* 0x000fe20008000000 */
[----:B-1----:R-:W-:Y:S01]  /*11a00*/  PRMT R17, R60, 0x7771, RZ ;  /* 0x000077713c117816 */ /* 0x002fe200000000ff */
[----:B------:R-:W-:Y:S01]  /*11a10*/  VIADD R12, R5, 0x5d ;  /* 0x0000005d050c7836 */ /* 0x000fe20000000000 */
[----:B------:R-:W-:-:S02]  /*11a20*/  ULDC UR4, c[0x0][0x22c] ;  /* 0x00008b0000047ab9 */ /* 0x000fc40000000800 */
[----:B------:R-:W-:Y:S01]  /*11a30*/  SHF.R.S32.HI R19, RZ, 0x1f, R13 ;  /* 0x0000001fff137819 */ /* 0x000fe2000001140d */
[----:B------:R1:W-:Y:S01]  /*11a40*/  @P0 STG.E.U8 desc[UR10][R6.64], R17 ;  /* 0x0000001106000986 */ /* 0x0003e2000c10110a */
[C---:B------:R-:W-:Y:S01]  /*11a50*/  ISETP.LT.AND P0, PT, R217.reuse, UR6, !P3 ;  /* 0x00000006d9007c0c */ /* 0x040fe2000df01270 */
[----:B------:R-:W-:Y:S01]  /*11a60*/  ULDC UR6, c[0x0][0x228] ;  /* 0x00008a0000067ab9 */ /* 0x000fe20000000800 */
[-C--:B------:R-:W-:Y:S01]  /*11a70*/  IADD3 R8, P3, R14, R3.reuse, RZ ;  /* 0x000000030e087210 */ /* 0x080fe20007f7e0ff */
[----:B------:R2:W-:Y:S01]  /*11a80*/  @P5 STG.E.U8 desc[UR10][R10.64], R15 ;  /* 0x0000000f0a005986 */ /* 0x0005e2000c10110a */
[----:B------:R-:W-:Y:S01]  /*11a90*/  ISETP.LT.AND P5, PT, R216, UR8, !P1 ;  /* 0x00000008d8007c0c */ /* 0x000fe2000cfa1270 */
[----:B------:R-:W-:Y:S01]  /*11aa0*/  ULDC UR8, c[0x0][0x228] ;  /* 0x00008a0000087ab9 */ /* 0x000fe20000000800 */
[----:B------:R-:W-:Y:S01]  /*11ab0*/  ISETP.LT.AND P1, PT, R217, UR6, !P1 ;  /* 0x00000006d9007c0c */ /* 0x000fe2000cf21270 */
[----:B------:R-:W-:Y:S01]  /*11ac0*/  IMAD.X R9, R21, 0x1, R4, P3 ;  /* 0x0000000115097824 */ /* 0x000fe200018e0604 */
[----:B------:R-:W-:Y:S01]  /*11ad0*/  ISETP.GE.AND P3, PT, R12, UR4, PT ;  /* 0x000000040c007c0c */ /* 0x000fe2000bf66270 */
[----:B------:R-:W-:Y:S01]  /*11ae0*/  ULDC UR4, c[0x0][0x248] ;  /* 0x0000920000047ab9 */ /* 0x000fe20000000800 */
[----:B------:R-:W-:Y:S01]  /*11af0*/  VIADD R12, R5, 0x5e ;  /* 0x0000005e050c7836 */ /* 0x000fe20000000000 */
[C---:B-1----:R-:W-:Y:S01]  /*11b00*/  IADD3 R6, P6, R13.reuse, R2, RZ ;  /* 0x000000020d067210 */ /* 0x042fe20007fde0ff */
[----:B------:R-:W-:Y:S01]  /*11b10*/  VIADD R14, R13, UR4 ;  /* 0x000000040d0e7c36 */ /* 0x000fe20008000000 */
[----:B------:R-:W-:Y:S01]  /*11b20*/  PRMT R17, R60, 0x7773, RZ ;  /* 0x000077733c117816 */ /* 0x000fe200000000ff */
[----:B------:R-:W-:Y:S01]  /*11b30*/  ULDC UR6, c[0x0][0x228] ;  /* 0x00008a0000067ab9 */ /* 0x000fe20000000800 */
        /* <DEDUP_REMOVED lines=37> */
[C---:B------:R-:W-:Y:S01]  /*11d90*/  VIADD R14, R13.reuse, UR4 ;  /* 0x000000040d0e7c36 */ /* 0x040fe20008000000 */
[----:B------:R-:W-:Y:S01]  /*11da0*/  IADD3 R8, P4, R13, R3, RZ ;  /* 0x000000030d087210 */ /* 0x000fe20007f9e0ff */
[----:B------:R-:W-:Y:S01]  /*11db0*/  VIADD R12, R5, 0x60 ;  /* 0x00000060050c7836 */ /* 0x000fe20000000000 */
[----:B------:R-:W-:Y:S01]  /*11dc0*/  ULDC UR4, c[0x0][0x22c] ;  /* 0x00008b0000047ab9 */ /* 0x000fe20000000800 */
[----:B------:R2:W-:Y:S01]  /*11dd0*/  @P5 STG.E.U8 desc[UR10][R10.64], R15 ;  /* 0x0000000f0a005986 */ /* 0x0005e2000c10110a */
[----:B------:R-:W-:Y:S01]  /*11de0*/  ISETP.LT.AND P5, PT, R216, UR6, !P3 ;  /* 0x00000006d8007c0c */ /* 0x000fe2000dfa1270 */
[----:B------:R-:W-:Y:S01]  /*11df0*/  IMAD.X R9, R19, 0x1, R4, P4 ;  /* 0x0000000113097824 */ /* 0x000fe200020e0604 */
[----:B------:R-:W-:Y:S01]  /*11e00*/  SHF.R.S32.HI R17, RZ, 0x1f, R14 ;  /* 0x0000001fff117819 */ /* 0x000fe2000001140e */
[----:B------:R-:W-:Y:S01]  /*11e10*/  ULDC UR6, c[0x0][0x22c] ;  /* 0x00008b0000067ab9 */ /* 0x000fe20000000800 */
[----:B-1----:R-:W-:-:S02]  /*11e20*/  IADD3 R6, P6, R14, R2, RZ ;  /* 0x000000020e067210 */ /* 0x002fc40007fde0ff */
[----:B------:R-:W-:Y:S01]  /*11e30*/  ISETP.GE.AND P4, PT, R12, UR4, PT ;  /* 0x000000040c007c0c */ /* 0x000fe2000bf86270 */
[----:B------:R-:W-:Y:S01]  /*11e40*/  ULDC UR4, c[0x0][0x228] ;  /* 0x00008a0000047ab9 */ /* 0x000fe20000000800 */
[C---:B------:R-:W-:Y:S01]  /*11e50*/  PRMT R13, R62.reuse, 0x7772, RZ ;  /* 0x000077723e0d7816 */ /* 0x040fe200000000ff */
[----:B------:R-:W-:Y:S01]  /*11e60*/  IMAD.X R7, R17, 0x1, R0, P6 ;  /* 0x0000000111077824 */ /* 0x000fe200030e0600 */
[----:B--2---:R-:W-:Y:S01]  /*11e70*/  PRMT R15, R62, 0x7771, RZ ;  /* 0x000077713e0f7816 */ /* 0x004fe200000000ff */
[----:B------:R-:W-:-:S04]  /*11e80*/  VIADD R12, R5, 0x61 ;  /* 0x00000061050c7836 */ /* 0x000fc80000000000 */
        /* <DEDUP_REMOVED lines=23> */
[----:B------:R-:W-:Y:S01]  /*12000*/  PRMT R13, R63, 0x7770, RZ ;  /* 0x000077703f0d7816 */ /* 0x000fe200000000ff */
[----:B------:R-:W-:Y:S01]  /*12010*/  ULDC UR4, c[0x0][0x248] ;  /* 0x0000920000047ab9 */ /* 0x000fe20000000800 */
[----:B------:R-:W-:-:S03]  /*12020*/  IADD3 R8, P6, R14, R3, RZ ;  /* 0x000000030e087210 */ /* 0x000fc60007fde0ff */
[----:B------:R2:W-:Y:S01]  /*12030*/  @P5 STG.E.U8 desc[UR10][R6.64], R13 ;  /* 0x0000000d06005986 */ /* 0x0005e2000c10110a */
[----:B------:R-:W-:Y:S01]  /*12040*/  ISETP.LT.AND P5, PT, R216, UR6, !P2 ;  /* 0x00000006d8007c0c */ /* 0x000fe2000d7a1270 */
[----:B-1----:R-:W-:Y:S01]  /*12050*/  VIADD R10, R14, UR4 ;  /* 0x000000040e0a7c36 */ /* 0x002fe20008000000 */
[----:B------:R-:W-:Y:S01]  /*12060*/  ULDC UR6, c[0x0][0x228] ;  /* 0x00008a0000067ab9 */ /* 0x000fe20000000800 */
[----:B------:R-:W-:Y:S01]  /*12070*/  IMAD.X R9, R17, 0x1, R4, P6 ;  /* 0x0000000111097824 */ /* 0x000fe200030e0604 */
[C---:B------:R-:W-:Y:S01]  /*12080*/  PRMT R17, R63.reuse, 0x7771, RZ ;  /* 0x000077713f117816 */ /* 0x040fe200000000ff */
[----:B------:R-:W-:Y:S01]  /*12090*/  ULDC UR4, c[0x0][0x248] ;  /* 0x0000920000047ab9 */ /* 0x000fe20000000800 */
[----:B------:R-:W-:Y:S02]  /*120a0*/  SHF.R.S32.HI R11, RZ, 0x1f, R10 ;  /* 0x0000001fff0b7819 */ /* 0x000fe4000001140a */
[----:B------:R-:W-:Y:S01]  /*120b0*/  PRMT R63, R63, 0x7772, RZ ;  /* 0x000077723f3f7816 */ /* 0x000fe200000000ff */
[----:B------:R1:W-:Y:S01]  /*120c0*/  @P0 STG.E.U8 desc[UR10][R8.64], R17 ;  /* 0x0000001108000986 */ /* 0x0003e2000c10110a */
[----:B------:R-:W-:Y:S01]  /*120d0*/  ISETP.LT.AND P0, PT, R217, UR6, !P2 ;  /* 0x00000006d9007c0c */ /* 0x000fe2000d701270 */
[C---:B--2---:R-:W-:Y:S01]  /*120e0*/  VIADD R13, R10.reuse, UR4 ;  /* 0x000000040a0d7c36 */ /* 0x044fe20008000000 */
[CC--:B------:R-:W-:Y:S01]  /*120f0*/  IADD3 R6, P6, R10.reuse, R2.reuse, RZ ;  /* 0x000000020a067210 */ /* 0x0c0fe20007fde0ff */
[----:B------:R-:W-:Y:S01]  /*12100*/  ULDC UR4, c[0x0][0x22c] ;  /* 0x00008b0000047ab9 */ /* 0x000fe20000000800 */
[-C--:B------:R-:W-:Y:S01]  /*12110*/  IADD3 R10, P2, R10, R3.reuse, RZ ;  /* 0x000000030a0a7210 */ /* 0x080fe20007f5e0ff */
[----:B------:R-:W-:Y:S01]  /*12120*/  ULDC UR6, c[0x0][0x228] ;  /* 0x00008a0000067ab9 */ /* 0x000fe20000000800 */
        /* <DEDUP_REMOVED lines=18> */
[----:B--2---:R-:W-:Y:S01]  /*12250*/  IADD3 R6, P4, R13, R3, RZ ;  /* 0x000000030d067210 */ /* 0x004fe20007f9e0ff */
[----:B------:R-:W-:Y:S01]  /*12260*/  ULDC UR6, c[0x0][0x228] ;  /* 0x00008a0000067ab9 */ /* 0x000fe20000000800 */
[----:B------:R-:W-:Y:S01]  /*12270*/  SHF.R.S32.HI R21, RZ, 0x1f, R14 ;  /* 0x0000001fff157819 */ /* 0x000fe2000001140e */
[----:B------:R-:W-:Y:S01]  /*12280*/  ULDC UR8, c[0x0][0x228] ;  /* 0x00008a0000087ab9 */ /* 0x000fe20000000800 */
[----:B-1----:R-:W-:Y:S01]  /*12290*/  IADD3 R10, P6, R14, R2, RZ ;  /* 0x000000020e0a7210 */ /* 0x002fe20007fde0ff */
[----:B------:R-:W-:Y:S01]  /*122a0*/  IMAD.X R7, R19, 0x1, R4, P4 ;  /* 0x0000000113077824 */ /* 0x000fe200020e0604 */
[----:B------:R-:W-:-:S02]  /*122b0*/  PRMT R15, R56, 0x7772, RZ ;  /* 0x00007772380f7816 */ /* 0x000fc400000000ff */
[----:B------:R-:W-:Y:S01]  /*122c0*/  ISETP.GE.AND P4, PT, R12, UR4, PT ;  /* 0x000000040c007c0c */ /* 0x000fe2000bf86270 */
[----:B------:R-:W-:Y:S01]  /*122d0*/  IMAD.X R11, R21, 0x1, R0, P6 ;  /* 0x00000001150b7824 */ /* 0x000fe200030e0600 */
[----:B------:R-:W-:Y:S01]  /*122e0*/  ULDC UR4, c[0x0][0x248] ;  /* 0x0000920000047ab9 */ /* 0x000fe20000000800 */
[----:B---3--:R-:W-:Y:S01]  /*122f0*/  PRMT R17, R56, 0x7771, RZ ;  /* 0x0000777138117816 */ /* 0x008fe200000000ff */
[C---:B------:R-:W-:Y:S01]  /*12300*/  VIADD R13, R14.reuse, UR4 ;  /* 0x000000040e0d7c36 */ /* 0x040fe20008000000 */
[----:B------:R-:W-:Y:S01]  /*12310*/  ULDC UR4, c[0x0][0x22c] ;  /* 0x00008b0000047ab9 */ /* 0x000fe20000000800 */
[----:B------:R-:W-:Y:S02]  /*12320*/  VIADD R12, R5, 0x65 ;  /* 0x00000065050c7836 */ /* 0x000fe40000000000 */
        /* <DEDUP_REMOVED lines=9> */
[----:B------:R-:W-:Y:S01]  /*123c0*/  ISETP.GE.AND P3, PT, R12, UR4, PT ;  /* 0x000000040c007c0c */ /* 0x000fe2000bf66270 */
[----:B------:R-:W-:Y:S01]  /*123d0*/  ULDC UR4, c[0x0][0x248] ;  /* 0x0000920000047ab9 */ /* 0x000fe20000000800 */
[----:B------:R-:W-:Y:S01]  /*123e0*/  ISETP.LT.AND P1, PT, R217, UR6, !P1 ;  /* 0x00000006d9007c0c */ /* 0x000fe2000cf21270 */
[C---:B------:R-:W-:Y:S01]  /*123f0*/  VIADD R14, R13.reuse, UR4 ;  /* 0x000000040d0e7c36 */ /* 0x040fe20008000000 */
[----:B-1----:R-:W-:Y:S01]  /*12400*/  IADD3 R6, P6, R13, R2, RZ ;  /* 0x000000020d067210 */ /* 0x002fe20007fde0ff */
[----:B------:R-:W-:Y:S01]  /*12410*/  VIADD R12, R5, 0x66 ;  /* 0x00000066050c7836 */ /* 0x000fe20000000000 */
        /* <DEDUP_REMOVED lines=16> */
[----:B-1----:R-:W-:Y:S01]  /*12520*/  IADD3 R8, P6, R14, R2, RZ ;  /* 0x000000020e087210 */ /* 0x002fe20007fde0ff */
[----:B------:R-:W-:Y:S01]  /*12530*/  VIADD R12, R5, 0x67 ;  /* 0x00000067050c7836 */ /* 0x000fe20000000000 */
[----:B------:R-:W-:-:S02]  /*12540*/  PRMT R17, R57, 0x7771, RZ ;  /* 0x0000777139117816 */ /* 0x000fc400000000ff */
[----:B--2---:R-:W-:Y:S01]  /*12550*/  PRMT R15, R57, 0x7772, RZ ;  /* 0x00007772390f7816 */ /* 0x004fe200000000ff */
[----:B------:R-:W-:Y:S01]  /*12560*/  IMAD.X R9, R21, 0x1, R0, P6 ;  /* 0x0000000115097824 */ /* 0x000fe200030e0600 */
[----:B------:R-:W-:Y:S01]  /*12570*/  SHF.R.S32.HI R19, RZ, 0x1f, R13 ;  /* 0x0000001fff137819 */ /* 0x000fe2000001140d */
[----:B------:R1:W-:Y:S01]  /*12580*/  @P1 STG.E.U8 desc[UR10][R10.64], R17 ;  /* 0x000000110a001986 */ /* 0x0003e2000c10110a */
[----:B------:R-:W-:Y:S01]  /*12590*/  ISETP.LT.AND P1, PT, R217, UR6, !P2 ;  /* 0x00000006d9007c0c */ /* 0x000fe2000d721270 */
[----:B------:R-:W-:Y:S01]  /*125a0*/  ULDC UR6, c[0x0][0x228] ;  /* 0x00008a0000067ab9 */ /* 0x000fe20000000800 */
[-C--:B------:R-:W-:Y:S01]  /*125b0*/  IADD3 R6, P2, R14, R3.reuse, RZ ;  /* 0x000000030e067210 */ /* 0x080fe20007f5e0ff */
[----:B------:R2:W-:Y:S01]  /*125c0*/  @P5 STG.E.U8 desc[UR10][R8.64], R15 ;  /* 0x0000000f08005986 */ /* 0x0005e2000c10110a */
[----:B------:R-:W-:Y:S01]  /*125d0*/  ISETP.LT.AND P5, PT, R216, UR8, !P4 ;  /* 0x00000008d8007c0c */ /* 0x000fe2000e7a1270 */
[----:B------:R-:W-:Y:S01]  /*125e0*/  ULDC UR8, c[0x0][0x228] ;  /* 0x00008a0000087ab9 */ /* 0x000fe20000000800 */
[----:B------:R-:W-:Y:S01]  /*125f0*/  PRMT R57, R57, 0x7773, RZ ;  /* 0x0000777339397816 */ /* 0x000fe200000000ff */
[----:B------:R-:W-:Y:S01]  /*12600*/  IMAD.X R7, R21, 0x1, R4, P2 ;  /* 0x0000000115077824 */ /* 0x000fe200010e0604 */
[----:B------:R-:W-:Y:S01]  /*12610*/  ISETP.GE.AND P2, PT, R12, UR4, PT ;  /* 0x000000040c007c0c */ /* 0x000fe2000bf46270 */
[----:B------:R-:W-:Y:S01]  /*12620*/  ULDC UR4, c[0x0][0x248] ;  /* 0x0000920000047ab9 */ /* 0x000fe20000000800 */
[----:B------:R-:W-:Y:S01]  /*12630*/  VIADD R12, R5, 0x68 ;  /* 0x00000068050c7836 */ /* 0x000fe20000000000 */
[C---:B-1----:R-:W-:Y:S01]  /*12640*/  IADD3 R10, P6, R13.reuse, R2, RZ ;  /* 0x000000020d0a7210 */ /* 0x042fe20007fde0ff */
[----:B------:R-:W-:Y:S01]  /*12650*/  VIADD R14, R13, UR4 ;  /* 0x000000040d0e7c36 */ /* 0x000fe20008000000 */
[----:B------:R1:W-:Y:S01]  /*12660*/  @P1 STG.E.U8 desc[UR10][R6.64], R57 ;  /* 0x0000003906001986 */ /* 0x0003e2000c10110a */
[----:B------:R-:W-:Y:S01]  /*12670*/  ISETP.LT.AND P1, PT, R217, UR6, !P4 ;  /* 0x00000006d9007c0c */ /* 0x000fe2000e721270 */
[----:B------:R-:W-:Y:S01]  /*12680*/  ULDC UR6, c[0x0][0x228] ;  /* 0x00008a0000067ab9 */ /* 0x000fe20000000800 */
[----:B------:R-:W-:Y:S01]  /*12690*/  IMAD.X R11, R19, 0x1, R0, P6 ;  /* 0x00000001130b7824 */ /* 0x000fe200030e0600 */
[----:B--2---:R-:W-:Y:S01]  /*126a0*/  PRMT R15, R58, 0x7770, RZ ;  /* 0x000077703a0f7816 */ /* 0x004fe200000000ff */
[----:B------:R-:W-:Y:S01]  /*126b0*/  ULDC UR4, c[0x0][0x22c] ;  /* 0x00008b0000047ab9 */ /* 0x000fe20000000800 */
[----:B------:R-:W-:-:S02]  /*126c0*/  IADD3 R8, P4, R13, R3, RZ ;  /* 0x000000030d087210 */ /* 0x000fc40007f9e0ff */
[----:B------:R-:W-:Y:S01]  /*126d0*/  SHF.R.S32.HI R17, RZ, 0x1f, R14 ;  /* 0x0000001fff117819 */ /* 0x000fe2000001140e */
[----:B------:R2:W-:Y:S01]  /*126e0*/  @P5 STG.E.U8 desc[UR10][R10.64], R15 ;  /* 0x0000000f0a005986 */ /* 0x0005e2000c10110a */
[----:B------:R-:W-:Y:S01]  /*126f0*/  ISETP.LT.AND P5, PT, R216, UR6, !P3 ;  /* 0x00000006d8007c0c */ /* 0x000fe2000dfa1270 */
[----:B------:R-:W-:Y:S01]  /*12700*/  IMAD.X R9, R19, 0x1, R4, P4 ;  /* 0x0000000113097824 */ /* 0x000fe200020e0604 */
[----:B-1----:R-:W-:Y:S01]  /*12710*/  IADD3 R6, P6, R14, R2, RZ ;  /* 0x000000020e067210 */ /* 0x002fe20007fde0ff */
[----:B------:R-:W-:Y:S01]  /*12720*/  ULDC UR6, c[0x0][0x22c] ;  /* 0x00008b0000067ab9 */ /* 0x000fe20000000800 */
[----:B------:R-:W-:Y:S01]  /*12730*/  ISETP.GE.AND P4, PT, R12, UR4, PT ;  /* 0x000000040c007c0c */ /* 0x000fe2000bf86270 */
[----:B------:R-:W-:Y:S01]  /*12740*/  ULDC UR4, c[0x0][0x228] ;  /* 0x00008a0000047ab9 */ /* 0x000fe20000000800 */
[C---:B------:R-:W-:Y:S01]  /*12750*/  PRMT R13, R58.reuse, 0x7772, RZ ;  /* 0x000077723a0d7816 */ /* 0x040fe200000000ff */
[----:B------:R-:W-:Y:S02]  /*12760*/  IMAD.X R7, R17, 0x1, R0, P6 ;  /* 0x0000000111077824 */ /* 0x000fe400030e0600 */
[----:B------:R-:W-:Y:S01]  /*12770*/  VIADD R12, R5, 0x69 ;  /* 0x00000069050c7836 */ /* 0x000fe20000000000 */
[----:B--2---:R-:W-:-:S05]  /*12780*/  PRMT R15, R58, 0x7771, RZ ;  /* 0x000077713a0f7816 */ /* 0x004fca00000000ff */
[----:B------:R1:W-:Y:S01]  /*12790*/  @P1 STG.E.U8 desc[UR10][R8.64], R15 ;  /* 0x0000000f08001986 */ /* 0x0003e2000c10110a */
[----:B------:R-:W-:Y:S01]  /*127a0*/  ISETP.LT.AND P1, PT, R217, UR4, !P3 ;  /* 0x00000004d9007c0c */ /* 0x000fe2000df21270 */
[----:B------:R-:W-:Y:S01]  /*127b0*/  ULDC UR4, c[0x0][0x248] ;  /* 0x0000920000047ab9 */ /* 0x000fe20000000800 */
[C---:B------:R-:W-:Y:S01]  /*127c0*/  IADD3 R10, P3, R14.reuse, R3, RZ ;  /* 0x000000030e0a7210 */ /* 0x040fe20007f7e0ff */
        /* <DEDUP_REMOVED lines=15> */
[----:B------:R-:W-:-:S02]  /*128c0*/  PRMT R13, R59, 0x7770, RZ ;  /* 0x000077703b0d7816 */ /* 0x000fc400000000ff */
[----:B------:R-:W-:Y:S01]  /*128d0*/  ISETP.GE.AND P1, PT, R8, UR4, PT ;  /* 0x0000000408007c0c */ /* 0x000fe2000bf26270 */
[----:B------:R-:W-:Y:S01]  /*128e0*/  IMAD.X R7, R17, 0x1, R0, P6 ;  /* 0x0000000111077824 */ /* 0x000fe200030e0600 */
[----:B------:R-:W-:Y:S01]  /*128f0*/  ULDC UR4, c[0x0][0x248] ;  /* 0x0000920000047ab9 */ /* 0x000fe20000000800 */
[----:B------:R-:W-:Y:S01]  /*12900*/  ISETP.LT.AND P0, PT, R217, UR6, !P0 ;  /* 0x00000006d9007c0c */ /* 0x000fe2000c701270 */
[----:B------:R-:W-:Y:S01]  /*12910*/  ULDC UR6, c[0x0][0x228] ;  /* 0x00008a0000067ab9 */ /* 0x000fe20000000800 */
[----:B------:R-:W-:Y:S01]  /*12920*/  IADD3 R8, P6, R14, R3, RZ ;  /* 0x000000030e087210 */ /* 0x000fe20007fde0ff */
[----:B------:R2:W-:Y:S01]  /*12930*/  @P5 STG.E.U8 desc[UR10][R6.64], R13 ;  /* 0x0000000d06005986 */ /* 0x0005e2000c10110a */
[----:B------:R-:W-:Y:S01]  /*12940*/  ISETP.LT.AND P5, PT, R216, UR6, !P2 ;  /* 0x00000006d8007c0c */ /* 0x000fe2000d7a1270 */
[----:B------:R-:W-:Y:S01]  /*12950*/  ULDC UR6, c[0x0][0x228] ;  /* 0x00008a0000067ab9 */ /* 0x000fe20000000800 */
[----:B-1----:R-:W-:Y:S01]  /*12960*/  VIADD R10, R14, UR4 ;  /* 0x000000040e0a7c36 */ /* 0x002fe20008000000 */
[----:B------:R-:W-:Y:S01]  /*12970*/  ULDC UR4, c[0x0][0x248] ;  /* 0x0000920000047ab9 */ /* 0x000fe20000000800 */
[----:B------:R-:W-:Y:S01]  /*12980*/  IMAD.X R9, R17, 0x1, R4, P6 ;  /* 0x0000000111097824 */ /* 0x000fe200030e0604 */
[----:B------:R-:W-:-:S02]  /*12990*/  PRMT R17, R59, 0x7771, RZ ;  /* 0x000077713b117816 */ /* 0x000fc400000000ff */
[----:B------:R-:W-:Y:S02]  /*129a0*/  SHF.R.S32.HI R11, RZ, 0x1f, R10 ;  /* 0x0000001fff0b7819 */ /* 0x000fe4000001140a */
[----:B------:R-:W-:Y:S01]  /*129b0*/  PRMT R59, R59, 0x7772, RZ ;  /* 0x000077723b3b7816 */ /* 0x000fe200000000ff */
[----:B------:R1:W-:Y:S01]  /*129c0*/  @P0 STG.E.U8 desc[UR10][R8.64], R17 ;  /* 0x0000001108000986 */ /* 0x0003e2000c10110a */
[CC--:B--2---:R-:W-:Y:S01]  /*129d0*/  IADD3 R6, P6, R10.reuse, R2.reuse, RZ ;  /* 0x000000020a067210 */ /* 0x0c4fe20007fde0ff */
[C---:B------:R-:W-:Y:S01]  /*129e0*/  VIADD R13, R10.reuse, UR4 ;  /* 0x000000040a0d7c36 */ /* 0x040fe20008000000 */
[----:B------:R-:W-:Y:S01]  /*129f0*/  ISETP.LT.AND P2, PT, R217, UR6, !P2 ;  /* 0x00000006d9007c0c */ /* 0x000fe2000d741270 */
[----:B------:R-:W-:Y:S01]  /*12a00*/  ULDC UR4, c[0x0][0x22c] ;  /* 0x00008b0000047ab9 */ /* 0x000fe20000000800 */
[-C--:B------:R-:W-:Y:S01]  /*12a10*/  IADD3 R10, P0, R10, R3.reuse, RZ ;  /* 0x000000030a0a7210 */ /* 0x080fe20007f1e0ff */
[C---:B------:R-:W-:Y:S01]  /*12a20*/  IMAD.X R7, R11.reuse, 0x1, R0, P6 ;  /* 0x000000010b077824 */ /* 0x040fe200030e0600 */
[----:B------:R-:W-:Y:S01]  /*12a30*/  ISETP.LT.AND P6, PT, R216, UR8, !P4 ;  /* 0x00000008d8007c0c */ /* 0x000fe2000e7c1270 */
[----:B------:R-:W-:Y:S01]  /*12a40*/  ULDC UR6, c[0x0][0x228] ;  /* 0x00008a0000067ab9 */ /* 0x000fe20000000800 */
[----:B------:R-:W-:Y:S01]  /*12a50*/  SHF.R.S32.HI R19, RZ, 0x1f, R13 ;  /* 0x0000001fff137819 */ /* 0x000fe2000001140d */
[----:B------:R-:W-:Y:S01]  /*12a60*/  IMAD.X R11, R11, 0x1, R4, P0 ;  /* 0x000000010b0b7824 */ /* 0x000fe200000e0604 */
[----:B------:R2:W-:Y:S01]  /*12a70*/  @P5 STG.E.U8 desc[UR10][R6.64], R59 ;  /* 0x0000003b06005986 */ /* 0x0005e2000c10110a */
[-C--:B-1----:R-:W-:Y:S01]  /*12a80*/  IADD3 R8, P5, R13, R2.reuse, RZ ;  /* 0x000000020d087210 */ /* 0x082fe20007fbe0ff */
[----:B------:R-:W-:Y:S01]  /*12a90*/  ULDC UR8, c[0x0][0x228] ;  /* 0x00008a0000087ab9 */ /* 0x000fe20000000800 */
[----:B------:R-:W-:Y:S01]  /*12aa0*/  ISETP.GE.AND P0, PT, R12, UR4, PT ;  /* 0x000000040c007c0c */ /* 0x000fe2000bf06270 */
[----:B------:R-:W-:Y:S01]  /*12ab0*/  ULDC UR4, c[0x0][0x248] ;  /* 0x0000920000047ab9 */ /* 0x000fe20000000800 */
[----:B------:R-:W-:Y:S01]  /*12ac0*/  PRMT R17, R64, 0x7770, RZ ;  /* 0x0000777040117816 */ /* 0x000fe200000000ff */
[----:B------:R-:W-:Y:S01]  /*12ad0*/  IMAD.X R9, R19, 0x1, R0, P5 ;  /* 0x0000000113097824 */ /* 0x000fe200028e0600 */
[----:B------:R-:W-:Y:S01]  /*12ae0*/  ISETP.LT.AND P4, PT, R217, UR6, !P4 ;  /* 0x00000006d9007c0c */ /* 0x000fe2000e781270 */
[----:B------:R-:W-:Y:S01]  /*12af0*/  VIADD R14, R13, UR4 ;  /* 0x000000040d0e7c36 */ /* 0x000fe20008000000 */
[----:B------:R-:W-:Y:S01]  /*12b00*/  ISETP.LT.AND P5, PT, R216, UR8, !P3 ;  /* 0x00000008d8007c0c */ /* 0x000fe2000dfa1270 */
[----:B------:R1:W-:Y:S01]  /*12b10*/  @P2 STG.E.U8 desc[UR10][R10.64], R15 ;  /* 0x0000000f0a002986 */ /* 0x0003e2000c10110a */
[----:B------:R-:W-:Y:S01]  /*12b20*/  VIADD R12, R5, 0x6c ;  /* 0x0000006c050c7836 */ /* 0x000fe20000000000 */
[----:B--2---:R-:W-:Y:S01]  /*12b30*/  IADD3 R6, P2, R13, R3, RZ ;  /* 0x000000030d067210 */ /* 0x004fe20007f5e0ff */
[----:B------:R-:W-:Y:S01]  /*12b40*/  ULDC UR4, c[0x0][0x22c] ;  /* 0x00008b0000047ab9 */ /* 0x000fe20000000800 */
[----:B------:R2:W-:Y:S01]  /*12b50*/  @P6 STG.E.U8 desc[UR10][R8.64], R17 ;  /* 0x0000001108006986 */ /* 0x0005e2000c10110a */
[----:B------:R-:W-:Y:S01]  /*12b60*/  SHF.R.S32.HI R21, RZ, 0x1f, R14 ;  /* 0x0000001fff157819 */ /* 0x000fe2000001140e */
[----:B------:R-:W-:Y:S01]  /*12b70*/  ULDC UR6, c[0x0][0x228] ;  /* 0x00008a0000067ab9 */ /* 0x000fe20000000800 */
[----:B------:R-:W-:Y:S01]  /*12b80*/  IMAD.X R7, R19, 0x1, R4, P2 ;  /* 0x0000000113077824 */ /* 0x000fe200010e0604 */
[----:B------:R-:W-:Y:S01]  /*12b90*/  ISETP.GE.AND P2, PT, R12, UR4, PT ;  /* 0x000000040c007c0c */ /* 0x000fe2000bf46270 */
[----:B------:R-:W-:Y:S01]  /*12ba0*/  ULDC UR4, c[0x0][0x248] ;  /* 0x0000920000047ab9 */ /* 0x000fe20000000800 */
[----:B------:R-:W-:Y:S01]  /*12bb0*/  ULDC UR8, c[0x0][0x228] ;  /* 0x00008a0000087ab9 */ /* 0x000fe20000000800 */
[C---:B------:R-:W-:Y:S01]  /*12bc0*/  VIADD R13, R14.reuse, UR4 ;  /* 0x000000040e0d7c36 */ /* 0x040fe20008000000 */
[----:B-1----:R-:W-:Y:S01]  /*12bd0*/  IADD3 R10, P6, R14, R2, RZ ;  /* 0x000000020e0a7210 */ /* 0x002fe20007fde0ff */
[----:B------:R-:W-:Y:S01]  /*12be0*/  VIADD R12, R5, 0x6d ;  /* 0x0000006d050c7836 */ /* 0x000fe20000000000 */
[C---:B------:R-:W-:Y:S01]  /*12bf0*/  PRMT R15, R64.reuse, 0x7772, RZ ;  /* 0x00007772400f7816 */ /* 0x040fe200000000ff */
[----:B------:R-:W-:Y:S01]  /*12c00*/  ULDC UR4, c[0x0][0x22c] ;  /* 0x00008b0000047ab9 */ /* 0x000fe20000000800 */
[----:B--2---:R-:W-:Y:S01]  /*12c10*/  PRMT R17, R64, 0x7771, RZ ;  /* 0x0000777140117816 */ /* 0x004fe200000000ff */
[----:B------:R-:W-:Y:S01]  /*12c20*/  IMAD.X R11, R21, 0x1, R0, P6 ;  /* 0x00000001150b7824 */ /* 0x000fe200030e0600 */
[----:B------:R-:W-:-:S03]  /*12c30*/  SHF.R.S32.HI R19, RZ, 0x1f, R13 ;  /* 0x0000001fff137819 */ /* 0x000fc6000001140d */
[----:B------:R1:W-:Y:S01]  /*12c40*/  @P4 STG.E.U8 desc[UR10][R6.64], R17 ;  /* 0x0000001106004986 */ /* 0x0003e2000c10110a */
[----:B------:R-:W-:Y:S01]  /*12c50*/  ISETP.LT.AND P4, PT, R217, UR6, !P3 ;  /* 0x00000006d9007c0c */ /* 0x000fe2000df81270 */
[----:B------:R-:W-:Y:S01]  /*12c60*/  ULDC UR6, c[0x0][0x228] ;  /* 0x00008a0000067ab9 */ /* 0x000fe20000000800 */
[-C--:B------:R-:W-:Y:S01]  /*12c70*/  IADD3 R8, P3, R14, R3.reuse, RZ ;  /* 0x000000030e087210 */ /* 0x080fe20007f7e0ff */
[----:B------:R2:W-:Y:S01]  /*12c80*/  @P5 STG.E.U8 desc[UR10][R10.64], R15 ;  /* 0x0000000f0a005986 */ /* 0x0005e2000c10110a */
[----:B------:R-:W-:Y:S01]  /*12c90*/  ISETP.LT.AND P5, PT, R216, UR8, !P1 ;  /* 0x00000008d8007c0c */ /* 0x000fe2000cfa1270 */
[----:B------:R-:W-:Y:S02]  /*12ca0*/  ULDC UR8, c[0x0][0x228] ;  /* 0x00008a0000087ab9 */ /* 0x000fe40000000800 */
        /* <DEDUP_REMOVED lines=12> */
[----:B------:R-:W-:Y:S01]  /*12d70*/  ISETP.LT.AND P4, PT, R217, UR6, !P1 ;  /* 0x00000006d9007c0c */ /* 0x000fe2000cf81270 */
[----:B------:R-:W-:Y:S01]  /*12d80*/  ULDC UR6, c[0x0][0x228] ;  /* 0x00008a0000067ab9 */ /* 0x000fe20000000800 */
[----:B------:R-:W-:Y:S01]  /*12d90*/  IADD3 R10, P1, R13, R3, RZ ;  /* 0x000000030d0a7210 */ /* 0x000fe20007f3e0ff */
[----:B------:R2:W-:Y:S01]  /*12da0*/  @P5 STG.E.U8 desc[UR10][R6.64], R15 ;  /* 0x0000000f06005986 */ /* 0x0005e2000c10110a */
[----:B------:R-:W-:Y:S01]  /*12db0*/  ISETP.LT.AND P5, PT, R216, UR8, !P0 ;  /* 0x00000008d8007c0c */ /* 0x000fe2000c7a1270 */
[----:B------:R-:W-:-:S02]  /*12dc0*/  ULDC UR8, c[0x0][0x228] ;  /* 0x00008a0000087ab9 */ /* 0x000fc40000000800 */
[----:B------:R-:W-:Y:S01]  /*12dd0*/  IMAD.X R11, R19, 0x1, R4, P1 ;  /* 0x00000001130b7824 */ /* 0x000fe200008e0604 */
[----:B------:R-:W-:Y:S01]  /*12de0*/  ISETP.GE.AND P1, PT, R12, UR4, PT ;  /* 0x000000040c007c0c */ /* 0x000fe2000bf26270 */
[----:B------:R-:W-:Y:S01]  /*12df0*/  ULDC UR4, c[0x0][0x248] ;  /* 0x0000920000047ab9 */ /* 0x000fe20000000800 */
[----:B------:R-:W-:Y:S01]  /*12e00*/  VIADD R12, R5, 0x6f ;  /* 0x0000006f050c7836 */ /* 0x000fe20000000000 */
[CC--:B-1----:R-:W-:Y:S01]  /*12e10*/  IADD3 R8, P6, R14.reuse, R2.reuse, RZ ;  /* 0x000000020e087210 */ /* 0x0c2fe20007fde0ff */
[C---:B------:R-:W-:Y:S01]  /*12e20*/  VIADD R13, R14.reuse, UR4 ;  /* 0x000000040e0d7c36 */ /* 0x040fe20008000000 */
[C---:B------:R-:W-:Y:S01]  /*12e30*/  PRMT R17, R65.reuse, 0x7771, RZ ;  /* 0x0000777141117816 */ /* 0x040fe200000000ff */
[----:B------:R-:W-:Y:S01]  /*12e40*/  ULDC UR4, c[0x0][0x22c] ;  /* 0x00008b0000047ab9 */ /* 0x000fe20000000800 */
        /* <DEDUP_REMOVED lines=14> */
[----:B------:R-:W-:Y:S01]  /*12f30*/  ISETP.LT.AND P2, PT, R217, UR6, !P2 ;  /* 0x00000006d9007c0c */ /* 0x000fe2000d741270 */
[C---:B------:R-:W-:Y:S01]  /*12f40*/  VIADD R14, R13.reuse, UR4 ;  /* 0x000000040d0e7c36 */ /* 0x040fe20008000000 */
[----:B-1----:R-:W-:Y:S01]  /*12f50*/  IADD3 R10, P6, R13, R2, RZ ;  /* 0x000000020d0a7210 */ /* 0x002fe20007fde0ff */
[----:B------:R1:W-:Y:S01]  /*12f60*/  @P4 STG.E.U8 desc[UR10][R6.64], R65 ;  /* 0x0000004106004986 */ /* 0x0003e2000c10110a */
[----:B------:R-:W-:Y:S01]  /*12f70*/  VIADD R12, R5, 0x70 ;  /* 0x00000070050c7836 */ /* 0x000fe20000000000 */
[----:B--2---:R-:W-:Y:S01]  /*12f80*/  PRMT R15, R66, 0x7770, RZ ;  /* 0x00007770420f7816 */ /* 0x004fe200000000ff */
[----:B------:R-:W-:Y:S01]  /*12f90*/  ULDC UR4, c[0x0][0x22c] ;  /* 0x00008b0000047ab9 */ /* 0x000fe20000000800 */
[----:B------:R-:W-:Y:S01]  /*12fa0*/  IMAD.X R11, R19, 0x1, R0, P6 ;  /* 0x00000001130b7824 */ /* 0x000fe200030e0600 */
[----:B------:R-:W-:Y:S01]  /*12fb0*/  IADD3 R8, P4, R13, R3, RZ ;  /* 0x000000030d087210 */ /* 0x000fe20007f9e0ff */
[----:B------:R-:W-:Y:S01]  /*12fc0*/  ULDC UR6, c[0x0][0x228] ;  /* 0x00008a0000067ab9 */ /* 0x000fe20000000800 */
[----:B------:R-:W-:-:S02]  /*12fd0*/  SHF.R.S32.HI R21, RZ, 0x1f, R14 ;  /* 0x0000001fff157819 */ /* 0x000fc4000001140e */
[----:B------:R2:W-:Y:S01]  /*12fe0*/  @P5 STG.E.U8 desc[UR10][R10.64], R15 ;  /* 0x0000000f0a005986 */ /* 0x0005e2000c10110a */
[----:B------:R-:W-:Y:S01]  /*12ff0*/  ISETP.LT.AND P5, PT, R216, UR8, !P3 ;  /* 0x00000008d8007c0c */ /* 0x000fe2000dfa1270 */
[----:B------:R-:W-:Y:S01]  /*13000*/  IMAD.X R9, R19, 0x1, R4, P4 ;  /* 0x0000000113097824 */ /* 0x000fe200020e0604 */
[-C--:B-1----:R-:W-:Y:S01]  /*13010*/  IADD3 R6, P6, R14, R2.reuse, RZ ;  /* 0x000000020e067210 */ /* 0x082fe20007fde0ff */
[----:B------:R-:W-:Y:S01]  /*13020*/  ULDC UR8, c[0x0][0x228] ;  /* 0x00008a0000087ab9 */ /* 0x000fe20000000800 */
[----:B------:R-:W-:Y:S02]  /*13030*/  PRMT R17, R66, 0x7771, RZ ;  /* 0x0000777142117816 */ /* 0x000fe400000000ff */
[----:B------:R-:W-:Y:S01]  /*13040*/  ISETP.GE.AND P4, PT, R12, UR4, PT ;  /* 0x000000040c007c0c */ /* 0x000fe2000bf86270 */
[----:B------:R-:W-:Y:S01]  /*13050*/  IMAD.X R7, R21, 0x1, R0, P6 ;  /* 0x0000000115077824 */ /* 0x000fe200030e0600 */
[----:B------:R-:W-:Y:S01]  /*13060*/  ULDC UR4, c[0x0][0x248] ;  /* 0x0000920000047ab9 */ /* 0x000fe20000000800 */
[----:B------:R1:W-:Y:S01]  /*13070*/  @P2 STG.E.U8 desc[UR10][R8.64], R17 ;  /* 0x0000001108002986 */ /* 0x0003e2000c10110a */
[----:B------:R-:W-:Y:S01]  /*13080*/  VIADD R13, R14, UR4 ;  /* 0x000000040e0d7c36 */ /* 0x000fe20008000000 */
[----:B--2---:R-:W-:Y:S01]  /*13090*/  PRMT R15, R66, 0x7772, RZ ;  /* 0x00007772420f7816 */ /* 0x004fe200000000ff */
[----:B------:R-:W-:Y:S01]  /*130a0*/  VIADD R12, R5, 0x71 ;  /* 0x00000071050c7836 */ /* 0x000fe20000000000 */
[----:B------:R-:W-:Y:S01]  /*130b0*/  ISETP.LT.AND P2, PT, R217, UR6, !P3 ;  /* 0x00000006d9007c0c */ /* 0x000fe2000df41270 */
[----:B------:R-:W-:Y:S01]  /*130c0*/  ULDC UR4, c[0x0][0x22c] ;  /* 0x00008b0000047ab9 */ /* 0x000fe20000000800 */
[----:B------:R-:W-:Y:S01]  /*130d0*/  IADD3 R10, P3, R14, R3, RZ ;  /* 0x000000030e0a7210 */ /* 0x000fe20007f7e0ff */
[----:B------:R2:W-:Y:S01]  /*130e0*/  @P5 STG.E.U8 desc[UR10][R6.64], R15 ;  /* 0x0000000f06005986 */ /* 0x0005e2000c10110a */
[----:B------:R-:W-:Y:S01]  /*130f0*/  ISETP.LT.AND P5, PT, R216, UR8, !P1 ;  /* 0x00000008d8007c0c */ /* 0x000fe2000cfa1270 */
[----:B------:R-:W-:Y:S01]  /*13100*/  ULDC UR6, c[0x0][0x228] ;  /* 0x00008a0000067ab9 */ /* 0x000fe20000000800 */
[----:B------:R-:W-:Y:S01]  /*13110*/  SHF.R.S32.HI R19, RZ, 0x1f, R13 ;  /* 0x0000001fff137819 */ /* 0x000fe2000001140d */
[----:B------:R-:W-:Y:S01]  /*13120*/  IMAD.X R11, R21, 0x1, R4, P3 ;  /* 0x00000001150b7824 */ /* 0x000fe200018e0604 */
[----:B-1----:R-:W-:Y:S01]  /*13130*/  IADD3 R8, P6, R13, R2, RZ ;  /* 0x000000020d087210 */ /* 0x002fe20007fde0ff */
[----:B------:R-:W-:Y:S01]  /*13140*/  ULDC UR8, c[0x0][0x228] ;  /* 0x00008a0000087ab9 */ /* 0x000fe20000000800 */
[----:B------:R-:W-:-:S02]  /*13150*/  PRMT R17, R66, 0x7773, RZ ;  /* 0x0000777342117816 */ /* 0x000fc400000000ff */
[----:B------:R-:W-:Y:S01]  /*13160*/  ISETP.GE.AND P3, PT, R12, UR4, PT ;  /* 0x000000040c007c0c */ /* 0x000fe2000bf66270 */
[----:B------:R-:W-:Y:S01]  /*13170*/  IMAD.X R9, R19, 0x1, R0, P6 ;  /* 0x0000000113097824 */ /* 0x000fe200030e0600 */
[----:B------:R-:W-:Y:S01]  /*13180*/  ULDC UR4, c[0x0][0x248] ;  /* 0x0000920000047ab9 */ /* 0x000fe20000000800 */
[----:B--2---:R-:W-:Y:S01]  /*13190*/  PRMT R15, R67, 0x7770, RZ ;  /* 0x00007770430f7816 */ /* 0x004fe200000000ff */
[----:B------:R1:W-:Y:S01]  /*131a0*/  @P2 STG.E.U8 desc[UR10][R10.64], R17 ;  /* 0x000000110a002986 */ /* 0x0003e2000c10110a */
[----:B------:R-:W-:Y:S01]  /*131b0*/  VIADD R14, R13, UR4 ;  /* 0x000000040d0e7c36 */ /* 0x000fe20008000000 */
[----:B------:R-:W-:Y:S01]  /*131c0*/  ISETP.LT.AND P1, PT, R217, UR6, !P1 ;  /* 0x00000006d9007c0c */ /* 0x000fe2000cf21270 */
[----:B------:R-:W-:Y:S01]  /*131d0*/  VIADD R12, R5, 0x72 ;  /* 0x00000072050c7836 */ /* 0x000fe20000000000 */
[----:B------:R2:W-:Y:S01]  /*131e0*/  @P5 STG.E.U8 desc[UR10][R8.64], R15 ;  /* 0x0000000f08005986 */ /* 0x0005e2000c10110a */
[----:B------:R-:W-:Y:S01]  /*131f0*/  ISETP.LT.AND P5, PT, R216, UR8, !P0 ;  /* 0x00000008d8007c0c */ /* 0x000fe2000c7a1270 */
[----:B------:R-:W-:Y:S01]  /*13200*/  ULDC UR8, c[0x0][0x228] ;  /* 0x00008a0000087ab9 */ /* 0x000fe20000000800 */
[-C--:B------:R-:W-:Y:S01]  /*13210*/  IADD3 R6, P2, R13, R3.reuse, RZ ;  /* 0x000000030d067210 */ /* 0x080fe20007f5e0ff */
[----:B------:R-:W-:Y:S01]  /*13220*/  ULDC UR4, c[0x0][0x22c] ;  /* 0x00008b0000047ab9 */ /* 0x000fe20000000800 */
[----:B------:R-:W-:Y:S01]  /*13230*/  SHF.R.S32.HI R21, RZ, 0x1f, R14 ;  /* 0x0000001fff157819 */ /* 0x000fe2000001140e */
[----:B------:R-:W-:Y:S01]  /*13240*/  ULDC UR6, c[0x0][0x22c] ;  /* 0x00008b0000067ab9 */ /* 0x000fe20000000800 */
[----:B------:R-:W-:Y:S01]  /*13250*/  ISETP.LT.AND P0, PT, R217, UR8, !P0 ;  /* 0x00000008d9007c0c */ /* 0x000fe2000c701270 */
[----:B------:R-:W-:Y:S01]  /*13260*/  IMAD.X R7, R19, 0x1, R4, P2 ;  /* 0x0000000113077824 */ /* 0x000fe200010e0604 */
[-C--:B-1----:R-:W-:Y:S01]  /*13270*/  IADD3 R10, P6, R14, R2.reuse, RZ ;  /* 0x000000020e0a7210 */ /* 0x082fe20007fde0ff */
[----:B------:R-:W-:Y:S01]  /*13280*/  ULDC UR8, c[0x0][0x228] ;  /* 0x00008a0000087ab9 */ /* 0x000fe20000000800 */
[----:B------:R-:W-:Y:S01]  /*13290*/  PRMT R17, R67, 0x7771, RZ ;  /* 0x0000777143117816 */ /* 0x000fe200000000ff */
[----:B--2---:R-:W-:Y:S01]  /*132a0*/  VIADD R9, R5, 0x73 ;  /* 0x0000007305097836 */ /* 0x004fe20000000000 */
[----:B------:R-:W-:Y:S01]  /*132b0*/  PRMT R15, R67, 0x7772, RZ ;  /* 0x00007772430f7816 */ /* 0x000fe200000000ff */
[----:B------:R-:W-:Y:S01]  /*132c0*/  IMAD.X R11, R21, 0x1, R0, P6 ;  /* 0x00000001150b7824 */ /* 0x000fe200030e0600 */
[----:B------:R-:W-:Y:S01]  /*132d0*/  ISETP.GE.AND P2, PT, R12, UR4, PT ;  /* 0x000000040c007c0c */ /* 0x000fe2000bf46270 */
[----:B------:R-:W-:Y:S01]  /*132e0*/  ULDC UR4, c[0x0][0x248] ;  /* 0x0000920000047ab9 */ /* 0x000fe20000000800 */
[C---:B------:R-:W-:Y:S01]  /*132f0*/  IADD3 R8, P6, R14.reuse, R3, RZ ;  /* 0x000000030e087210 */ /* 0x040fe20007fde0ff */
[----:B------:R-:W-:Y:S01]  /*13300*/  VIADD R13, R14, UR4 ;  /* 0x000000040e0d7c36 */ /* 0x000fe20008000000 */
[----:B------:R1:W-:Y:S01]  /*13310*/  @P1 STG.E.U8 desc[UR10][R6.64], R17 ;  /* 0x0000001106001986 */ /* 0x0003e2000c10110a */
[----:B------:R-:W-:Y:S01]  /*13320*/  ISETP.GE.AND P1, PT, R9, UR6, PT ;  /* 0x0000000609007c0c */ /* 0x000fe2000bf26270 */
[----:B------:R-:W-:Y:S01]  /*13330*/  ULDC UR4, c[0x0][0x22c] ;  /* 0x00008b0000047ab9 */ /* 0x000fe20000000800 */
[----:B------:R-:W-:Y:S01]  /*13340*/  IMAD.X R9, R21, 0x1, R4, P6 ;  /* 0x0000000115097824 */ /* 0x000fe200030e0604 */
[----:B------:R2:W-:Y:S01]  /*13350*/  @P5 STG.E.U8 desc[UR10][R10.64], R15 ;  /* 0x0000000f0a005986 */ /* 0x0005e2000c10110a */
[----:B------:R-:W-:Y:S01]  /*13360*/  ISETP.LT.AND P5, PT, R216, UR12, !P4 ;  /* 0x0000000cd8007c0c */ /* 0x000fe2000e7a1270 */
[----:B------:R-:W-:Y:S01]  /*13370*/  ULDC UR6, c[0x0][0x228] ;  /* 0x00008a0000067ab9 */ /* 0x000fe20000000800 */
[----:B------:R-:W-:Y:S01]  /*13380*/  PRMT R67, R67, 0x7773, RZ ;  /* 0x0000777343437816 */ /* 0x000fe200000000ff */
[----:B------:R-:W-:Y:S01]  /*13390*/  VIADD R12, R5, 0x75 ;  /* 0x00000075050c7836 */ /* 0x000fe20000000000 */
[----:B------:R-:W-:Y:S01]  /*133a0*/  ISETP.LT.AND P4, PT, R217, UR6, !P4 ;  /* 0x00000006d9007c0c */ /* 0x000fe2000e781270 */
[----:B------:R-:W-:Y:S01]  /*133b0*/  ULDC UR6, c[0x0][0x228] ;  /* 0x00008a0000067ab9 */ /* 0x000fe20000000800 */
[----:B------:R-:W-:Y:S01]  /*133c0*/  PRMT R19, R69, 0x7770, RZ ;  /* 0x0000777045137816 */ /* 0x000fe200000000ff */
[----:B------:R3:W-:Y:S01]  /*133d0*/  @P0 STG.E.U8 desc[UR10][R8.64], R67 ;  /* 0x0000004308000986 */ /* 0x0007e2000c10110a */
[----:B-1----:R-:W-:-:S02]  /*133e0*/  IADD3 R6, P6, R13, R2, RZ ;  /* 0x000000020d067210 */ /* 0x002fc40007fde0ff */
[C---:B------:R-:W-:Y:S01]  /*133f0*/  PRMT R17, R68.reuse, 0x7771, RZ ;  /* 0x0000777144117816 */ /* 0x040fe200000000ff */
[----:B--2---:R-:W-:Y:S01]  /*13400*/  VIADD R10, R5, 0x74 ;  /* 0x00000074050a7836 */ /* 0x004fe20000000000 */
[----:B------:R-:W-:Y:S02]  /*13410*/  SHF.R.S32.HI R11, RZ, 0x1f, R13 ;  /* 0x0000001fff0b7819 */ /* 0x000fe4000001140d */
[----:B------:R-:W-:Y:S02]  /*13420*/  PRMT R15, R68, 0x7770, RZ ;  /* 0x00007770440f7816 */ /* 0x000fe400000000ff */
[----:B------:R-:W-:Y:S01]  /*13430*/  ISETP.GE.AND P0, PT, R10, UR4, PT ;  /* 0x000000040a007c0c */ /* 0x000fe2000bf06270 */
[----:B------:R-:W-:Y:S01]  /*13440*/  IMAD.X R7, R11, 0x1, R0, P6 ;  /* 0x000000010b077824 */ /* 0x000fe200030e0600 */
[----:B------:R-:W-:Y:S01]  /*13450*/  ULDC UR4, c[0x0][0x248] ;  /* 0x0000920000047ab9 */ /* 0x000fe20000000800 */
[C---:B------:R-:W-:Y:S01]  /*13460*/  IADD3 R10, P6, R13.reuse, R3, RZ ;  /* 0x000000030d0a7210 */ /* 0x040fe20007fde0ff */
[----:B------:R-:W-:Y:S01]  /*13470*/  VIADD R14, R13, UR4 ;  /* 0x000000040d0e7c36 */ /* 0x000fe20008000000 */
[----:B------:R-:W-:Y:S01]  /*13480*/  ULDC UR4, c[0x0][0x228] ;  /* 0x00008a0000047ab9 */ /* 0x000fe20000000800 */
[----:B------:R1:W-:Y:S01]  /*13490*/  @P5 STG.E.U8 desc[UR10][R6.64], R15 ;  /* 0x0000000f06005986 */ /* 0x0003e2000c10110a */
[----:B------:R-:W-:Y:S01]  /*134a0*/  ISETP.LT.AND P5, PT, R216, UR6, !P3 ;  /* 0x00000006d8007c0c */ /* 0x000fe2000dfa1270 */
[----:B------:R-:W-:Y:S01]  /*134b0*/  IMAD.X R11, R11, 0x1, R4, P6 ;  /* 0x000000010b0b7824 */ /* 0x000fe200030e0604 */
[----:B---3--:R-:W-:Y:S01]  /*134c0*/  SHF.R.S32.HI R9, RZ, 0x1f, R14 ;  /* 0x0000001fff097819 */ /* 0x008fe2000001140e */
[----:B------:R-:W-:Y:S01]  /*134d0*/  ULDC UR6, c[0x0][0x228] ;  /* 0x00008a0000067ab9 */ /* 0x000fe20000000800 */
[----:B------:R-:W-:Y:S01]  /*134e0*/  ISETP.LT.AND P3, PT, R217, UR4, !P3 ;  /* 0x00000004d9007c0c */ /* 0x000fe2000df61270 */
[----:B------:R-:W-:Y:S01]  /*134f0*/  ULDC UR4, c[0x0][0x248] ;  /* 0x0000920000047ab9 */ /* 0x000fe20000000800 */
[----:B------:R-:W-:Y:S01]  /*13500*/  PRMT R13, R68, 0x7772, RZ ;  /* 0x00007772440d7816 */ /* 0x000fe200000000ff */
[----:B------:R2:W-:Y:S01]  /*13510*/  @P4 STG.E.U8 desc[UR10][R10.64], R17 ;  /* 0x000000110a004986 */ /* 0x0005e2000c10110a */
[----:B------:R-:W-:Y:S01]  /*13520*/  ISETP.GE.AND P4, PT, R12, UR7, PT ;  /* 0x000000070c007c0c */ /* 0x000fe2000bf86270 */
[----:B------:R-:W-:Y:S01]  /*13530*/  VIADD R12, R5, 0x76 ;  /* 0x00000076050c7836 */ /* 0x000fe20000000000 */
[----:B------:R-:W-:Y:S01]  /*13540*/  ULDC UR7, c[0x0][0x228] ;  /* 0x00008a0000077ab9 */ /* 0x000fe20000000800 */
[----:B-1----:R-:W-:-:S02]  /*13550*/  IADD3 R6, P6, R14, R2, RZ ;  /* 0x000000020e067210 */ /* 0x002fc40007fde0ff */
[----:B------:R-:W-:-:S03]  /*13560*/  PRMT R15, R68, 0x7773, RZ ;  /* 0x00007773440f7816 */ /* 0x000fc600000000ff */
[C---:B------:R-:W-:Y:S01]  /*13570*/  IMAD.X R7, R9.reuse, 0x1, R0, P6 ;  /* 0x0000000109077824 */ /* 0x040fe200030e0600 */
[C---:B------:R-:W-:Y:S01]  /*13580*/  IADD3 R8, P6, R14.reuse, R3, RZ ;  /* 0x000000030e087210 */ /* 0x040fe20007fde0ff */
[----:B------:R-:W-:Y:S01]  /*13590*/  VIADD R14, R14, UR4 ;  /* 0x000000040e0e7c36 */ /* 0x000fe20008000000 */
[----:B------:R-:W-:Y:S02]  /*135a0*/  ULDC UR4, c[0x0][0x248] ;  /* 0x0000920000047ab9 */ /* 0x000fe40000000800 */
[----:B------:R1:W-:Y:S01]  /*135b0*/  @P5 STG.E.U8 desc[UR10][R6.64], R13 ;  /* 0x0000000d06005986 */ /* 0x0003e2000c10110a */
[----:B------:R-:W-:Y:S01]  /*135c0*/  IMAD.X R9, R9, 0x1, R4, P6 ;  /* 0x0000000109097824 */ /* 0x000fe200030e0604 */
[----:B--2---:R-:W-:Y:S02]  /*135d0*/  SHF.R.S32.HI R17, RZ, 0x1f, R14 ;  /* 0x0000001fff117819 */ /* 0x004fe4000001140e */
[----:B------:R-:W-:Y:S01]  /*135e0*/  ISETP.LT.AND P5, PT, R216, UR6, !P2 ;  /* 0x00000006d8007c0c */ /* 0x000fe2000d7a1270 */
[----:B------:R-:W-:Y:S01]  /*135f0*/  ULDC UR6, c[0x0][0x228] ;  /* 0x00008a0000067ab9 */ /* 0x000fe20000000800 */
[----:B------:R2:W-:Y:S01]  /*13600*/  @P3 STG.E.U8 desc[UR10][R8.64], R15 ;  /* 0x0000000f08003986 */ /* 0x0005e2000c10110a */
[----:B------:R-:W-:-:S02]  /*13610*/  IADD3 R10, P3, R14, R2, RZ ;  /* 0x000000020e0a7210 */ /* 0x000fc40007f7e0ff */
[----:B------:R-:W-:Y:S01]  /*13620*/  ISETP.LT.AND P6, PT, R216, UR7, !P1 ;  /* 0x00000007d8007c0c */ /* 0x000fe2000cfc1270 */
[----:B------:R-:W-:Y:S02]  /*13630*/  ULDC UR7, c[0x0][0x228] ;  /* 0x00008a0000077ab9 */ /* 0x000fe40000000800 */
[----:B------:R-:W-:Y:S01]  /*13640*/  IMAD.X R11, R17, 0x1, R0, P3 ;  /* 0x00000001110b7824 */ /* 0x000fe200018e0600 */
[----:B------:R-:W-:Y:S01]  /*13650*/  ISETP.LT.AND P3, PT, R217, UR6, !P2 ;  /* 0x00000006d9007c0c */ /* 0x000fe2000d761270 */
[C---:B-1----:R-:W-:Y:S01]  /*13660*/  VIADD R13, R14.reuse, UR4 ;  /* 0x000000040e0d7c36 */ /* 0x042fe20008000000 */
[-C--:B------:R-:W-:Y:S01]  /*13670*/  IADD3 R6, P2, R14, R3.reuse, RZ ;  /* 0x000000030e067210 */ /* 0x080fe20007f5e0ff */
[----:B------:R-:W-:Y:S01]  /*13680*/  ULDC UR4, c[0x0][0x248] ;  /* 0x0000920000047ab9 */ /* 0x000fe20000000800 */
[----:B------:R1:W-:Y:S01]  /*13690*/  @P5 STG.E.U8 desc[UR10][R10.64], R19 ;  /* 0x000000130a005986 */ /* 0x0003e2000c10110a */
[----:B--2---:R-:W-:Y:S01]  /*136a0*/  PRMT R15, R69, 0x7772, RZ ;  /* 0x00007772450f7816 */ /* 0x004fe200000000ff */
[----:B------:R-:W-:Y:S01]  /*136b0*/  VIADD R14, R13, UR4 ;  /* 0x000000040d0e7c36 */ /* 0x000fe20008000000 */
[----:B------:R-:W-:Y:S01]  /*136c0*/  SHF.R.S32.HI R21, RZ, 0x1f, R13 ;  /* 0x0000001fff157819 */ /* 0x000fe2000001140d */
[----:B------:R-:W-:Y:S01]  /*136d0*/  IMAD.X R7, R17, 0x1, R4, P2 ;  /* 0x0000000111077824 */ /* 0x000fe200010e0604 */
[----:B------:R-:W-:Y:S01]  /*136e0*/  PRMT R17, R69, 0x7771, RZ ;  /* 0x0000777145117816 */ /* 0x000fe200000000ff */
[----:B------:R-:W-:Y:S01]  /*136f0*/  ULDC UR6, c[0x0][0x228] ;  /* 0x00008a0000067ab9 */ /* 0x000fe20000000800 */
[----:B------:R-:W-:Y:S01]  /*13700*/  ISETP.GE.AND P2, PT, R12, UR5, PT ;  /* 0x000000050c007c0c */ /* 0x000fe2000bf46270 */
[----:B------:R-:W-:Y:S01]  /*13710*/  ULDC UR5, c[0x0][0x228] ;  /* 0x00008a0000057ab9 */ /* 0x000fe20000000800 */
[-C--:B------:R-:W-:Y:S01]  /*13720*/  IADD3 R8, P5, R13, R2.reuse, RZ ;  /* 0x000000020d087210 */ /* 0x080fe20007fbe0ff */
[----:B------:R2:W-:Y:S01]  /*13730*/  @P3 STG.E.U8 desc[UR10][R6.64], R17 ;  /* 0x0000001106003986 */ /* 0x0005e2000c10110a */
[----:B------:R-:W-:Y:S01]  /*13740*/  ISETP.LT.AND P1, PT, R217, UR5, !P1 ;  /* 0x00000005d9007c0c */ /* 0x000fe2000cf21270 */
[----:B------:R-:W-:Y:S01]  /*13750*/  ULDC UR4, c[0x0][0x248] ;  /* 0x0000920000047ab9 */ /* 0x000fe20000000800 */
[----:B-1----:R-:W-:Y:S01]  /*13760*/  IADD3 R10, P3, R13, R3, RZ ;  /* 0x000000030d0a7210 */ /* 0x002fe20007f7e0ff */
[----:B------:R-:W-:Y:S01]  /*13770*/  IMAD.X R9, R21, 0x1, R0, P5 ;  /* 0x0000000115097824 */ /* 0x000fe200028e0600 */
[----:B------:R-:W-:Y:S01]  /*13780*/  ISETP.LT.AND P5, PT, R216, UR6, !P0 ;  /* 0x00000006d8007c0c */ /* 0x000fe2000c7a1270 */
[C---:B------:R-:W-:Y:S01]  /*13790*/  VIADD R13, R14.reuse, UR4 ;  /* 0x000000040e0d7c36 */ /* 0x040fe20008000000 */
[----:B------:R-:W-:Y:S01]  /*137a0*/  PRMT R69, R69, 0x7773, RZ ;  /* 0x0000777345457816 */ /* 0x000fe200000000ff */
[----:B------:R-:W-:Y:S01]  /*137b0*/  IMAD.X R11, R21, 0x1, R4, P3 ;  /* 0x00000001150b7824 */ /* 0x000fe200018e0604 */
[----:B------:R1:W-:Y:S01]  /*137c0*/  @P6 STG.E.U8 desc[UR10][R8.64], R15 ;  /* 0x0000000f08006986 */ /* 0x0003e2000c10110a */
[----:B------:R-:W-:Y:S01]  /*137d0*/  SHF.R.S32.HI R19, RZ, 0x1f, R14 ;  /* 0x0000001fff137819 */ /* 0x000fe2000001140e */
[----:B------:R-:W-:Y:S01]  /*137e0*/  ULDC UR5, c[0x0][0x228] ;  /* 0x00008a0000057ab9 */ /* 0x000fe20000000800 */
[----:B--2---:R-:W-:Y:S01]  /*137f0*/  IADD3 R6, P6, R14, R2, RZ ;  /* 0x000000020e067210 */ /* 0x004fe20007fde0ff */
[----:B------:R-:W-:Y:S01]  /*13800*/  ULDC UR4, c[0x0][0x228] ;  /* 0x00008a0000047ab9 */ /* 0x000fe20000000800 */
[----:B------:R2:W-:Y:S01]  /*13810*/  @P1 STG.E.U8 desc[UR10][R10.64], R69 ;  /* 0x000000450a001986 */ /* 0x0005e2000c10110a */
[----:B------:R-:W-:Y:S01]  /*13820*/  ISETP.LT.AND P0, PT, R217, UR5, !P0 ;  /* 0x00000005d9007c0c */ /* 0x000fe2000c701270 */
[----:B------:R-:W-:Y:S01]  /*13830*/  ULDC UR5, c[0x0][0x228] ;  /* 0x00008a0000057ab9 */ /* 0x000fe20000000800 */
[----:B------:R-:W-:Y:S01]  /*13840*/  IMAD.X R7, R19, 0x1, R0, P6 ;  /* 0x0000000113077824 */ /* 0x000fe200030e0600 */
[C---:B------:R-:W-:Y:S01]  /*13850*/  PRMT R17, R70.reuse, 0x7772, RZ ;  /* 0x0000777246117816 */ /* 0x040fe200000000ff */
[C---:B------:R-:W-:Y:S01]  /*13860*/  VIADD R12, R5.reuse, 0x77 ;  /* 0x00000077050c7836 */ /* 0x040fe20000000000 */
[----:B------:R-:W-:Y:S01]  /*13870*/  ULDC UR6, c[0x0][0x228] ;  /* 0x00008a0000067ab9 */ /* 0x000fe20000000800 */
[----:B-1----:R-:W-:Y:S01]  /*13880*/  VIADD R8, R5, 0x78 ;  /* 0x0000007805087836 */ /* 0x002fe20000000000 */
[----:B------:R-:W-:-:S02]  /*13890*/  PRMT R15, R70, 0x7770, RZ ;  /* 0x00007770460f7816 */ /* 0x000fc400000000ff */
[----:B------:R-:W-:Y:S01]  /*138a0*/  ISETP.GE.AND P3, PT, R12, UR13, PT ;  /* 0x0000000d0c007c0c */ /* 0x000fe2000bf66270 */
[----:B------:R-:W-:Y:S01]  /*138b0*/  VIADD R12, R5, 0x79 ;  /* 0x00000079050c7836 */ /* 0x000fe20000000000 */
[----:B------:R-:W-:Y:S01]  /*138c0*/  ISETP.GE.AND P1, PT, R8, UR9, PT ;  /* 0x0000000908007c0c */ /* 0x000fe2000bf26270 */
[----:B------:R1:W-:Y:S01]  /*138d0*/  @P5 STG.E.U8 desc[UR10][R6.64], R15 ;  /* 0x0000000f06005986 */ /* 0x0003e2000c10110a */
[----:B------:R-:W-:Y:S02]  /*138e0*/  IADD3 R8, P6, R14, R3, RZ ;  /* 0x000000030e087210 */ /* 0x000fe40007fde0ff */
[----:B--2---:R-:W-:Y:S02]  /*138f0*/  SHF.R.S32.HI R11, RZ, 0x1f, R13 ;  /* 0x0000001fff0b7819 */ /* 0x004fe4000001140d */
[----:B------:R-:W-:Y:S01]  /*13900*/  ISETP.LT.AND P5, PT, R216, UR5, !P4 ;  /* 0x00000005d8007c0c */ /* 0x000fe2000e7a1270 */
[----:B------:R-:W-:Y:S01]  /*13910*/  IMAD.X R9, R19, 0x1, R4, P6 ;  /* 0x0000000113097824 */ /* 0x000fe200030e0604 */
[----:B------:R-:W-:Y:S01]  /*13920*/  ISETP.LT.AND P4, PT, R217, UR4, !P4 ;  /* 0x00000004d9007c0c */ /* 0x000fe2000e781270 */
[----:B------:R-:W-:Y:S01]  /*13930*/  ULDC UR4, c[0x0][0x248] ;  /* 0x0000920000047ab9 */ /* 0x000fe20000000800 */
[----:B------:R-:W-:Y:S01]  /*13940*/  PRMT R19, R70, 0x7771, RZ ;  /* 0x0000777146137816 */ /* 0x000fe200000000ff */
[----:B------:R-:W-:Y:S01]  /*13950*/  ULDC UR5, c[0x0][0x228] ;  /* 0x00008a0000057ab9 */ /* 0x000fe20000000800 */
[----:B-1----:R-:W-:-:S02]  /*13960*/  IADD3 R6, P6, R13, R2, RZ ;  /* 0x000000020d067210 */ /* 0x002fc40007fde0ff */
[----:B------:R-:W-:Y:S01]  /*13970*/  PRMT R15, R70, 0x7773, RZ ;  /* 0x00007773460f7816 */ /* 0x000fe200000000ff */
[----:B------:R1:W-:Y:S01]  /*13980*/  @P0 STG.E.U8 desc[UR10][R8.64], R19 ;  /* 0x0000001308000986 */ /* 0x0003e2000c10110a */
[----:B------:R-:W-:Y:S01]  /*13990*/  ISETP.GE.AND P0, PT, R12, UR17, PT ;  /* 0x000000110c007c0c */ /* 0x000fe2000bf06270 */
[----:B------:R-:W-:Y:S01]  /*139a0*/  IMAD.X R7, R11, 0x1, R0, P6 ;  /* 0x000000010b077824 */ /* 0x000fe200030e0600 */
[C---:B------:R-:W-:Y:S01]  /*139b0*/  IADD3 R10, P6, R13.reuse, R3, RZ ;  /* 0x000000030d0a7210 */ /* 0x040fe20007fde0ff */
[----:B------:R-:W-:Y:S01]  /*139c0*/  VIADD R13, R13, UR4 ;  /* 0x000000040d0d7c36 */ /* 0x000fe20008000000 */
[----:B------:R-:W-:Y:S01]  /*139d0*/  ULDC UR4, c[0x0][0x248] ;  /* 0x0000920000047ab9 */ /* 0x000fe20000000800 */
[----:B------:R-:W-:Y:S01]  /*139e0*/  VIADD R12, R5, 0x7a ;  /* 0x0000007a050c7836 */ /* 0x000fe20000000000 */
[----:B------:R2:W-:Y:S01]  /*139f0*/  @P5 STG.E.U8 desc[UR10][R6.64], R17 ;  /* 0x0000001106005986 */ /* 0x0005e2000c10110a */
[----:B------:R-:W-:Y:S01]  /*13a00*/  IMAD.X R11, R11, 0x1, R4, P6 ;  /* 0x000000010b0b7824 */ /* 0x000fe200030e0604 */
[----:B------:R-:W-:Y:S01]  /*13a10*/  SHF.R.S32.HI R21, RZ, 0x1f, R13 ;  /* 0x0000001fff157819 */ /* 0x000fe2000001140d */
[C---:B------:R-:W-:Y:S01]  /*13a20*/  VIADD R14, R13.reuse, UR4 ;  /* 0x000000040d0e7c36 */ /* 0x040fe20008000000 */
[----:B------:R-:W-:Y:S01]  /*13a30*/  ISETP.LT.AND P5, PT, R216, UR5, !P2 ;  /* 0x00000005d8007c0c */ /* 0x000fe2000d7a1270 */
[----:B------:R-:W-:Y:S01]  /*13a40*/  ULDC UR5, c[0x0][0x228] ;  /* 0x00008a0000057ab9 */ /* 0x000fe20000000800 */
[----:B------:R3:W-:Y:S01]  /*13a50*/  @P4 STG.E.U8 desc[UR10][R10.64], R15 ;  /* 0x0000000f0a004986 */ /* 0x0007e2000c10110a */
[----:B-1----:R-:W-:Y:S01]  /*13a60*/  IADD3 R8, P4, R13, R2, RZ ;  /* 0x000000020d087210 */ /* 0x002fe20007f9e0ff */
[----:B------:R-:W-:Y:S01]  /*13a70*/  ULDC UR4, c[0x0][0x248] ;  /* 0x0000920000047ab9 */ /* 0x000fe20000000800 */
[----:B------:R-:W-:-:S02]  /*13a80*/  PRMT R19, R71, 0x7770, RZ ;  /* 0x0000777047137816 */ /* 0x000fc400000000ff */
[----:B------:R-:W-:Y:S01]  /*13a90*/  ISETP.LT.AND P6, PT, R216, UR6, !P3 ;  /* 0x00000006d8007c0c */ /* 0x000fe2000dfc1270 */
[----:B------:R-:W-:Y:S01]  /*13aa0*/  IMAD.X R9, R21, 0x1, R0, P4 ;  /* 0x0000000115097824 */ /* 0x000fe200020e0600 */
[----:B------:R-:W-:Y:S01]  /*13ab0*/  ISETP.LT.AND P4, PT, R217, UR5, !P2 ;  /* 0x00000005d9007c0c */ /* 0x000fe2000d781270 */
[----:B------:R-:W-:Y:S01]  /*13ac0*/  ULDC UR5, c[0x0][0x228] ;  /* 0x00008a0000057ab9 */ /* 0x000fe20000000800 */
[----:B--2---:R-:W-:Y:S01]  /*13ad0*/  IADD3 R6, P2, R13, R3, RZ ;  /* 0x000000030d067210 */ /* 0x004fe20007f5e0ff */
[C---:B------:R-:W-:Y:S01]  /*13ae0*/  VIADD R13, R14.reuse, UR4 ;  /* 0x000000040e0d7c36 */ /* 0x040fe20008000000 */
[----:B------:R1:W-:Y:S01]  /*13af0*/  @P5 STG.E.U8 desc[UR10][R8.64], R19 ;  /* 0x0000001308005986 */ /* 0x0003e2000c10110a */
[----:B------:R-:W-:Y:S01]  /*13b00*/  PRMT R17, R71, 0x7771, RZ ;  /* 0x0000777147117816 */ /* 0x000fe200000000ff */
[----:B------:R-:W-:Y:S01]  /*13b10*/  ULDC UR6, c[0x0][0x228] ;  /* 0x00008a0000067ab9 */ /* 0x000fe20000000800 */
[----:B------:R-:W-:Y:S01]  /*13b20*/  IMAD.X R7, R21, 0x1, R4, P2 ;  /* 0x0000000115077824 */ /* 0x000fe200010e0604 */
[----:B------:R-:W-:Y:S01]  /*13b30*/  SHF.R.S32.HI R23, RZ, 0x1f, R14 ;  /* 0x0000001fff177819 */ /* 0x000fe2000001140e */
[----:B------:R-:W-:Y:S01]  /*13b40*/  ULDC UR4, c[0x0][0x248] ;  /* 0x0000920000047ab9 */ /* 0x000fe20000000800 */
[----:B---3--:R-:W-:-:S02]  /*13b50*/  IADD3 R10, P5, R14, R2, RZ ;  /* 0x000000020e0a7210 */ /* 0x008fc40007fbe0ff */
[----:B------:R-:W-:Y:S01]  /*13b60*/  ISETP.LT.AND P3, PT, R217, UR5, !P3 ;  /* 0x00000005d9007c0c */ /* 0x000fe2000df61270 */
[----:B------:R2:W-:Y:S01]  /*13b70*/  @P4 STG.E.U8 desc[UR10][R6.64], R17 ;  /* 0x0000001106004986 */ /* 0x0005e2000c10110a */
[----:B------:R-:W-:Y:S01]  /*13b80*/  PRMT R15, R71, 0x7772, RZ ;  /* 0x00007772470f7816 */ /* 0x000fe200000000ff */
[----:B------:R-:W-:Y:S01]  /*13b90*/  IMAD.X R11, R23, 0x1, R0, P5 ;  /* 0x00000001170b7824 */ /* 0x000fe200028e0600 */
[----:B-1----:R-:W-:Y:S01]  /*13ba0*/  IADD3 R8, P4, R14, R3, RZ ;  /* 0x000000030e087210 */ /* 0x002fe20007f9e0ff */
[----:B------:R-:W-:Y:S01]  /*13bb0*/  ULDC UR5, c[0x0][0x228] ;  /* 0x00008a0000057ab9 */ /* 0x000fe20000000800 */
[----:B------:R-:W-:Y:S01]  /*13bc0*/  ISETP.LT.AND P5, PT, R216, UR6, !P1 ;  /* 0x00000006d8007c0c */ /* 0x000fe2000cfa1270 */
[----:B------:R-:W-:Y:S01]  /*13bd0*/  VIADD R14, R13, UR4 ;  /* 0x000000040d0e7c36 */ /* 0x000fe20008000000 */
[----:B------:R1:W-:Y:S01]  /*13be0*/  @P6 STG.E.U8 desc[UR10][R10.64], R15 ;  /* 0x0000000f0a006986 */ /* 0x0003e2000c10110a */
[----:B------:R-:W-:Y:S01]  /*13bf0*/  IMAD.X R9, R23, 0x1, R4, P4 ;  /* 0x0000000117097824 */ /* 0x000fe200020e0604 */
[----:B------:R-:W-:Y:S01]  /*13c00*/  PRMT R71, R71, 0x7773, RZ ;  /* 0x0000777347477816 */ /* 0x000fe200000000ff */
[----:B------:R-:W-:Y:S01]  /*13c10*/  ULDC UR4, c[0x0][0x228] ;  /* 0x00008a0000047ab9 */ /* 0x000fe20000000800 */
[----:B------:R-:W-:Y:S01]  /*13c20*/  SHF.R.S32.HI R19, RZ, 0x1f, R13 ;  /* 0x0000001fff137819 */ /* 0x000fe2000001140d */
[----:B------:R-:W-:Y:S01]  /*13c30*/  ULDC UR6, c[0x0][0x228] ;  /* 0x00008a0000067ab9 */ /* 0x000fe20000000800 */
[----:B--2---:R-:W-:Y:S01]  /*13c40*/  IADD3 R6, P6, R13, R2, RZ ;  /* 0x000000020d067210 */ /* 0x004fe20007fde0ff */
[----:B------:R2:W-:Y:S01]  /*13c50*/  @P3 STG.E.U8 desc[UR10][R8.64], R71 ;  /* 0x0000004708003986 */ /* 0x0005e2000c10110a */
[----:B------:R-:W-:Y:S01]  /*13c60*/  ISETP.LT.AND P1, PT, R217, UR5, !P1 ;  /* 0x00000005d9007c0c */ /* 0x000fe2000cf21270 */
[----:B------:R-:W-:Y:S01]  /*13c70*/  ULDC UR5, c[0x0][0x228] ;  /* 0x00008a0000057ab9 */ /* 0x000fe20000000800 */
[C---:B0-----:R-:W-:Y:S01]  /*13c80*/  PRMT R17, R24.reuse, 0x7771, RZ ;  /* 0x0000777118117816 */ /* 0x041fe200000000ff */
[----:B------:R-:W-:Y:S01]  /*13c90*/  IMAD.X R7, R19, 0x1, R0, P6 ;  /* 0x0000000113077824 */ /* 0x000fe200030e0600 */
[----:B-1----:R-:W-:Y:S01]  /*13ca0*/  PRMT R15, R24, 0x7770, RZ ;  /* 0x00007770180f7816 */ /* 0x002fe200000000ff */
[C---:B------:R-:W-:Y:S01]  /*13cb0*/  VIADD R10, R5.reuse, 0x7c ;  /* 0x0000007c050a7836 */ /* 0x040fe20000000000 */
[----:B------:R-:W-:Y:S01]  /*13cc0*/  ISETP.GE.AND P2, PT, R12, UR15, PT ;  /* 0x0000000f0c007c0c */ /* 0x000fe2000bf46270 */
[----:B------:R-:W-:Y:S01]  /*13cd0*/  VIADD R12, R5, 0x7b ;  /* 0x0000007b050c7836 */ /* 0x000fe20000000000 */
[----:B------:R-:W-:Y:S01]  /*13ce0*/  PRMT R23, R26, 0x7772, RZ ;  /* 0x000077721a177816 */ /* 0x000fe200000000ff */
[----:B------:R0:W-:Y:S01]  /*13cf0*/  @P5 STG.E.U8 desc[UR10][R6.64], R15 ;  /* 0x0000000f06005986 */ /* 0x0001e2000c10110a */
[----:B------:R-:W-:-:S02]  /*13d00*/  ISETP.GE.AND P3, PT, R10, UR19, PT ;  /* 0x000000130a007c0c */ /* 0x000fc4000bf66270 */
[----:B------:R-:W-:Y:S02]  /*13d10*/  IADD3 R10, P6, R13, R3, RZ ;  /* 0x000000030d0a7210 */ /* 0x000fe40007fde0ff */
[----:B------:R-:W-:Y:S01]  /*13d20*/  ISETP.LT.AND P5, PT, R216, UR5, !P0 ;  /* 0x00000005d8007c0c */ /* 0x000fe2000c7a1270 */
[----:B------:R-:W-:Y:S01]  /*13d30*/  ULDC UR5, c[0x0][0x228] ;  /* 0x00008a0000057ab9 */ /* 0x000fe20000000800 */
[----:B--2---:R-:W-:Y:S01]  /*13d40*/  SHF.R.S32.HI R9, RZ, 0x1f, R14 ;  /* 0x0000001fff097819 */ /* 0x004fe2000001140e */
[----:B------:R-:W-:Y:S01]  /*13d50*/  IMAD.X R11, R19, 0x1, R4, P6 ;  /* 0x00000001130b7824 */ /* 0x000fe200030e0604 */
[----:B------:R-:W-:Y:S01]  /*13d60*/  ISETP.LT.AND P0, PT, R217, UR4, !P0 ;  /* 0x00000004d9007c0c */ /* 0x000fe2000c701270 */
[----:B------:R-:W-:Y:S01]  /*13d70*/  ULDC UR4, c[0x0][0x248] ;  /* 0x0000920000047ab9 */ /* 0x000fe20000000800 */
[----:B------:R-:W-:Y:S02]  /*13d80*/  PRMT R13, R24, 0x7772, RZ ;  /* 0x00007772180d7816 */ /* 0x000fe400000000ff */
[----:B0-----:R-:W-:Y:S01]  /*13d90*/  IADD3 R6, P6, R14, R2, RZ ;  /* 0x000000020e067210 */ /* 0x001fe20007fde0ff */
[----:B------:R0:W-:Y:S01]  /*13da0*/  @P1 STG.E.U8 desc[UR10][R10.64], R17 ;  /* 0x000000110a001986 */ /* 0x0001e2000c10110a */
[----:B------:R-:W-:-:S02]  /*13db0*/  PRMT R15, R24, 0x7773, RZ ;  /* 0x00007773180f7816 */ /* 0x000fc400000000ff */
        /* <DEDUP_REMOVED lines=8> */
[----:B------:R-:W-:Y:S01]  /*13e40*/  ISETP.LT.AND P5, PT, R216, UR5, !P2 ;  /* 0x00000005d8007c0c */ /* 0x000fe2000d7a1270 */
[----:B------:R-:W-:Y:S01]  /*13e50*/  ULDC UR5, c[0x0][0x228] ;  /* 0x00008a0000057ab9 */ /* 0x000fe20000000800 */
[----:B0-----:R-:W-:-:S02]  /*13e60*/  SHF.R.S32.HI R17, RZ, 0x1f, R14 ;  /* 0x0000001fff117819 */ /* 0x001fc4000001140e */
[----:B------:R0:W-:Y:S01]  /*13e70*/  @P0 STG.E.U8 desc[UR10][R8.64], R15 ;  /* 0x0000000f08000986 */ /* 0x0001e2000c10110a */
[-C--:B------:R-:W-:Y:S02]  /*13e80*/  IADD3 R10, P0, R14, R2.reuse, RZ ;  /* 0x000000020e0a7210 */ /* 0x080fe40007f1e0ff */
[----:B------:R-:W-:Y:S02]  /*13e90*/  PRMT R19, R25, 0x7770, RZ ;  /* 0x0000777019137816 */ /* 0x000fe400000000ff */
[----:B------:R-:W-:Y:S01]  /*13ea0*/  ISETP.LT.AND P2, PT, R217, UR5, !P2 ;  /* 0x00000005d9007c0c */ /* 0x000fe2000d741270 */
[----:B------:R-:W-:Y:S01]  /*13eb0*/  IMAD.X R11, R17, 0x1, R0, P0 ;  /* 0x00000001110b7824 */ /* 0x000fe200000e0600 */
[----:B------:R-:W-:Y:S01]  /*13ec0*/  ISETP.LT.AND P6, PT, R216, UR6, !P4 ;  /* 0x00000006d8007c0c */ /* 0x000fe2000e7c1270 */
[C---:B-1----:R-:W-:Y:S01]  /*13ed0*/  VIADD R13, R14.reuse, UR4 ;  /* 0x000000040e0d7c36 */ /* 0x042fe20008000000 */
[-C--:B------:R-:W-:Y:S01]  /*13ee0*/  IADD3 R6, P0, R14, R3.reuse, RZ ;  /* 0x000000030e067210 */ /* 0x080fe20007f1e0ff */
[----:B------:R-:W-:Y:S01]  /*13ef0*/  ULDC UR4, c[0x0][0x248] ;  /* 0x0000920000047ab9 */ /* 0x000fe20000000800 */
[----:B------:R-:W-:Y:S01]  /*13f00*/  ISETP.GE.AND P1, PT, R12, UR25, PT ;  /* 0x000000190c007c0c */ /* 0x000fe2000bf26270 */
[----:B------:R1:W-:Y:S01]  /*13f10*/  @P5 STG.E.U8 desc[UR10][R10.64], R19 ;  /* 0x000000130a005986 */ /* 0x0003e2000c10110a */
[----:B------:R-:W-:Y:S01]  /*13f20*/  SHF.R.S32.HI R21, RZ, 0x1f, R13 ;  /* 0x0000001fff157819 */ /* 0x000fe2000001140d */
[----:B------:R-:W-:Y:S01]  /*13f30*/  VIADD R12, R5, 0x7e ;  /* 0x0000007e050c7836 */ /* 0x000fe20000000000 */
[-C--:B0-----:R-:W-:Y:S01]  /*13f40*/  IADD3 R8, P5, R13, R2.reuse, RZ ;  /* 0x000000020d087210 */ /* 0x081fe20007fbe0ff */
[----:B------:R-:W-:Y:S01]  /*13f50*/  IMAD.X R7, R17, 0x1, R4, P0 ;  /* 0x0000000111077824 */ /* 0x000fe200000e0604 */
[C---:B------:R-:W-:Y:S01]  /*13f60*/  PRMT R17, R25.reuse, 0x7771, RZ ;  /* 0x0000777119117816 */ /* 0x040fe200000000ff */
[----:B------:R-:W-:Y:S01]  /*13f70*/  ULDC UR5, c[0x0][0x228] ;  /* 0x00008a0000057ab9 */ /* 0x000fe20000000800 */
[----:B------:R-:W-:Y:S01]  /*13f80*/  PRMT R15, R25, 0x7772, RZ ;  /* 0x00007772190f7816 */ /* 0x000fe200000000ff */
[----:B------:R-:W-:Y:S01]  /*13f90*/  IMAD.X R9, R21, 0x1, R0, P5 ;  /* 0x0000000115097824 */ /* 0x000fe200028e0600 */
[----:B------:R-:W-:Y:S01]  /*13fa0*/  ISETP.GE.AND P0, PT, R12, UR23, PT ;  /* 0x000000170c007c0c */ /* 0x000fe2000bf06270 */
[----:B------:R-:W-:Y:S01]  /*13fb0*/  VIADD R12, R13, UR4 ;  /* 0x000000040d0c7c36 */ /* 0x000fe20008000000 */
[----:B------:R-:W-:Y:S01]  /*13fc0*/  ULDC UR6, c[0x0][0x228] ;  /* 0x00008a0000067ab9 */ /* 0x000fe20000000800 */
[----:B------:R0:W-:Y:S01]  /*13fd0*/  @P2 STG.E.U8 desc[UR10][R6.64], R17 ;  /* 0x0000001106002986 */ /* 0x0001e2000c10110a */
[----:B------:R-:W-:Y:S01]  /*13fe0*/  ISETP.LT.AND P4, PT, R217, UR5, !P4 ;  /* 0x00000005d9007c0c */ /* 0x000fe2000e781270 */
[----:B------:R-:W-:Y:S01]  /*13ff0*/  VIADD R5, R5, 0x7f ;  /* 0x0000007f05057836 */ /* 0x000fe20000000000 */
[----:B------:R-:W-:Y:S01]  /*14000*/  ISETP.LT.AND P5, PT, R216, UR6, !P3 ;  /* 0x00000006d8007c0c */ /* 0x000fe2000dfa1270 */
[----:B------:R2:W-:Y:S01]  /*14010*/  @P6 STG.E.U8 desc[UR10][R8.64], R15 ;  /* 0x0000000f08006986 */ /* 0x0005e2000c10110a */
[----:B-1----:R-:W-:Y:S01]  /*14020*/  IADD3 R10, P6, R13, R3, RZ ;  /* 0x000000030d0a7210 */ /* 0x002fe20007fde0ff */
[----:B------:R-:W-:Y:S01]  /*14030*/  ULDC UR4, c[0x0][0x248] ;  /* 0x0000920000047ab9 */ /* 0x000fe20000000800 */
[----:B------:R-:W-:Y:S01]  /*14040*/  ISETP.LT.AND P3, PT, R217, UR7, !P3 ;  /* 0x00000007d9007c0c */ /* 0x000fe2000df61270 */
[----:B------:R-:W-:Y:S01]  /*14050*/  ULDC UR5, c[0x0][0x248] ;  /* 0x0000920000057ab9 */ /* 0x000fe20000000800 */
[----:B------:R-:W-:Y:S01]  /*14060*/  PRMT R25, R25, 0x7773, RZ ;  /* 0x0000777319197816 */ /* 0x000fe200000000ff */
[----:B------:R-:W-:Y:S01]  /*14070*/  IMAD.X R11, R21, 0x1, R4, P6 ;  /* 0x00000001150b7824 */ /* 0x000fe200030e0604 */
[----:B------:R-:W-:Y:S01]  /*14080*/  ISETP.GE.AND P6, PT, R5, UR27, PT ;  /* 0x0000001b05007c0c */ /* 0x000fe2000bfc6270 */
[----:B------:R-:W-:Y:S01]  /*14090*/  ULDC UR6, c[0x0][0x228] ;  /* 0x00008a0000067ab9 */ /* 0x000fe20000000800 */
[----:B0-----:R-:W-:Y:S01]  /*140a0*/  SHF.R.S32.HI R17, RZ, 0x1f, R12 ;  /* 0x0000001fff117819 */ /* 0x001fe2000001140c */
[----:B------:R-:W-:Y:S01]  /*140b0*/  ULDC UR7, c[0x0][0x228] ;  /* 0x00008a0000077ab9 */ /* 0x000fe20000000800 */
[----:B------:R-:W-:Y:S01]  /*140c0*/  IADD3 R6, P2, R12, R2, RZ ;  /* 0x000000020c067210 */ /* 0x000fe20007f5e0ff */
[----:B------:R0:W-:Y:S01]  /*140d0*/  @P4 STG.E.U8 desc[UR10][R10.64], R25 ;  /* 0x000000190a004986 */ /* 0x0001e2000c10110a */
[----:B------:R-:W-:-:S02]  /*140e0*/  PRMT R5, R26, 0x7770, RZ ;  /* 0x000077701a057816 */ /* 0x000fc400000000ff */
[----:B------:R-:W-:Y:S01]  /*140f0*/  PRMT R13, R26, 0x7771, RZ ;  /* 0x000077711a0d7816 */ /* 0x000fe200000000ff */
[C---:B------:R-:W-:Y:S01]  /*14100*/  IMAD.X R7, R17.reuse, 0x1, R0, P2 ;  /* 0x0000000111077824 */ /* 0x040fe200010e0600 */
[C---:B--2---:R-:W-:Y:S01]  /*14110*/  IADD3 R8, P2, R12.reuse, R3, RZ ;  /* 0x000000030c087210 */ /* 0x044fe20007f5e0ff */
[----:B------:R-:W-:Y:S01]  /*14120*/  VIADD R12, R12, UR4 ;  /* 0x000000040c0c7c36 */ /* 0x000fe20008000000 */
[----:B------:R-:W-:Y:S01]  /*14130*/  ULDC UR4, c[0x0][0x248] ;  /* 0x0000920000047ab9 */ /* 0x000fe20000000800 */
[----:B------:R-:W-:Y:S01]  /*14140*/  ISETP.LT.AND P4, PT, R216, UR7, !P0 ;  /* 0x00000007d8007c0c */ /* 0x000fe2000c781270 */
[----:B------:R1:W-:Y:S01]  /*14150*/  @P5 STG.E.U8 desc[UR10][R6.64], R5 ;  /* 0x0000000506005986 */ /* 0x0003e2000c10110a */
[----:B------:R-:W-:Y:S01]  /*14160*/  IMAD.X R9, R17, 0x1, R4, P2 ;  /* 0x0000000111097824 */ /* 0x000fe200010e0604 */
[----:B------:R-:W-:Y:S02]  /*14170*/  SHF.R.S32.HI R15, RZ, 0x1f, R12 ;  /* 0x0000001fff0f7819 */ /* 0x000fe4000001140c */
[----:B0-----:R-:W-:-:S02]  /*14180*/  IADD3 R10, P2, R12, R2, RZ ;  /* 0x000000020c0a7210 */ /* 0x001fc40007f5e0ff */
[----:B------:R0:W-:Y:S01]  /*14190*/  @P3 STG.E.U8 desc[UR10][R8.64], R13 ;  /* 0x0000000d08003986 */ /* 0x0001e2000c10110a */
[----:B------:R-:W-:Y:S02]  /*141a0*/  ISETP.LT.AND P5, PT, R216, UR6, !P1 ;  /* 0x00000006d8007c0c */ /* 0x000fe4000cfa1270 */
[----:B------:R-:W-:Y:S01]  /*141b0*/  IMAD.X R11, R15, 0x1, R0, P2 ;  /* 0x000000010f0b7824 */ /* 0x000fe200010e0600 */
[----:B------:R-:W-:Y:S01]  /*141c0*/  PRMT R21, R26, 0x7773, RZ ;  /* 0x000077731a157816 */ /* 0x000fe200000000ff */
[C---:B-1----:R-:W-:Y:S01]  /*141d0*/  VIADD R5, R12.reuse, UR5 ;  /* 0x000000050c057c36 */ /* 0x042fe20008000000 */
[-C--:B------:R-:W-:Y:S01]  /*141e0*/  IADD3 R6, P3, R12, R3.reuse, RZ ;  /* 0x000000030c067210 */ /* 0x080fe20007f7e0ff */
[----:B------:R-:W-:Y:S01]  /*141f0*/  ULDC UR5, c[0x0][0x228] ;  /* 0x00008a0000057ab9 */ /* 0x000fe20000000800 */
[----:B------:R-:W-:Y:S01]  /*14200*/  PRMT R19, R27, 0x7771, RZ ;  /* 0x000077711b137816 */ /* 0x000fe200000000ff */
[----:B------:R-:W-:Y:S01]  /*14210*/  VIADD R14, R5, UR4 ;  /* 0x00000004050e7c36 */ /* 0x000fe20008000000 */
[----:B------:R-:W-:Y:S01]  /*14220*/  SHF.R.S32.HI R17, RZ, 0x1f, R5 ;  /* 0x0000001fff117819 */ /* 0x000fe20000011405 */
[----:B------:R-:W-:Y:S01]  /*14230*/  IMAD.X R7, R15, 0x1, R4, P3 ;  /* 0x000000010f077824 */ /* 0x000fe200018e0604 */
[-C--:B0-----:R-:W-:Y:S01]  /*14240*/  IADD3 R8, P2, R5, R2.reuse, RZ ;  /* 0x0000000205087210 */ /* 0x081fe20007f5e0ff */
[----:B------:R-:W-:Y:S01]  /*14250*/  ULDC UR4, c[0x0][0x228] ;  /* 0x00008a0000047ab9 */ /* 0x000fe20000000800 */
[C---:B------:R-:W-:Y:S01]  /*14260*/  IADD3 R12, P3, R14.reuse, R2, RZ ;  /* 0x000000020e0c7210 */ /* 0x040fe20007f7e0ff */
[----:B------:R0:W-:Y:S01]  /*14270*/  @P5 STG.E.U8 desc[UR10][R10.64], R23 ;  /* 0x000000170a005986 */ /* 0x0001e2000c10110a */
[----:B------:R-:W-:Y:S01]  /*14280*/  SHF.R.S32.HI R15, RZ, 0x1f, R14 ;  /* 0x0000001fff0f7819 */ /* 0x000fe2000001140e */
[----:B------:R-:W-:Y:S01]  /*14290*/  IMAD.X R9, R17, 0x1, R0, P2 ;  /* 0x0000000111097824 */ /* 0x000fe200010e0600 */
[----:B------:R-:W-:-:S02]  /*142a0*/  IADD3 R14, P2, R14, R3, RZ ;  /* 0x000000030e0e7210 */ /* 0x000fc40007f5e0ff */
[----:B------:R-:W-:Y:S01]  /*142b0*/  ISETP.LT.AND P1, PT, R217, UR4, !P1 ;  /* 0x00000004d9007c0c */ /* 0x000fe2000cf21270 */
[C---:B------:R-:W-:Y:S01]  /*142c0*/  IMAD.X R13, R15.reuse, 0x1, R0, P3 ;  /* 0x000000010f0d7824 */ /* 0x040fe200018e0600 */
[----:B------:R-:W-:Y:S01]  /*142d0*/  ULDC UR4, c[0x0][0x228] ;  /* 0x00008a0000047ab9 */ /* 0x000fe20000000800 */
[--C-:B------:R-:W-:Y:S01]  /*142e0*/  IMAD.X R15, R15, 0x1, R4.reuse, P2 ;  /* 0x000000010f0f7824 */ /* 0x100fe200010e0604 */
[----:B------:R-:W-:Y:S02]  /*142f0*/  IADD3 R2, P2, R5, R3, RZ ;  /* 0x0000000305027210 */ /* 0x000fe40007f5e0ff */
[----:B------:R-:W-:Y:S02]  /*14300*/  ISETP.LT.AND P0, PT, R217, UR5, !P0 ;  /* 0x00000005d9007c0c */ /* 0x000fe4000c701270 */
[----:B------:R-:W-:Y:S01]  /*14310*/  ISETP.LT.AND P3, PT, R216, UR8, !P6 ;  /* 0x00000008d8007c0c */ /* 0x000fe2000f761270 */
[----:B------:R-:W-:Y:S01]  /*14320*/  IMAD.X R3, R17, 0x1, R4, P2 ;  /* 0x0000000111037824 */ /* 0x000fe200010e0604 */
[----:B------:R-:W-:-:S02]  /*14330*/  ISETP.LT.AND P6, PT, R217, UR4, !P6 ;  /* 0x00000004d9007c0c */ /* 0x000fc4000f7c1270 */
[C---:B------:R-:W-:Y:S01]  /*14340*/  PRMT R5, R27.reuse, 0x7773, RZ ;  /* 0x000077731b057816 */ /* 0x040fe200000000ff */
[----:B------:R0:W-:Y:S01]  /*14350*/  @P1 STG.E.U8 desc[UR10][R6.64], R21 ;  /* 0x0000001506001986 */ /* 0x0001e2000c10110a */
[C---:B------:R-:W-:Y:S02]  /*14360*/  PRMT R17, R27.reuse, 0x7772, RZ ;  /* 0x000077721b117816 */ /* 0x040fe400000000ff */
[----:B------:R-:W-:-:S05]  /*14370*/  PRMT R27, R27, 0x7770, RZ ;  /* 0x000077701b1b7816 */ /* 0x000fca00000000ff */
[----:B------:R0:W-:Y:S04]  /*14380*/  @P4 STG.E.U8 desc[UR10][R8.64], R27 ;  /* 0x0000001b08004986 */ /* 0x0001e8000c10110a */
[----:B------:R0:W-:Y:S04]  /*14390*/  @P0 STG.E.U8 desc[UR10][R2.64], R19 ;  /* 0x0000001302000986 */ /* 0x0001e8000c10110a */
[----:B------:R0:W-:Y:S01]  /*143a0*/  @P3 STG.E.U8 desc[UR10][R12.64], R17 ;  /* 0x000000110c003986 */ /* 0x0001e2000c10110a */
[----:B------:R-:W-:Y:S05]  /*143b0*/  @!P6 EXIT ;  /* 0x000000000000e94d */ /* 0x000fea0003800000 */
[----:B------:R-:W-:Y:S01]  /*143c0*/  STG.E.U8 desc[UR10][R14.64], R5 ;  /* 0x000000050e007986 */ /* 0x000fe2000c10110a */
[----:B------:R-:W-:Y:S05]  /*143d0*/  EXIT ;  /* 0x000000000000794d */ /* 0x000fea0003800000 */
.L_x_2:
[----:B------:R-:W-:-:S00]  /*143e0*/  BRA `(.L_x_2) ;  /* 0xfffffffc00fc7947 */ /* 0x000fc0000383ffff */
[----:B------:R-:W-:-:S00]  /*143f0*/  NOP ;  /* 0x0000000000007918 */ /* 0x000fc00000000000 */
        /* <DEDUP_REMOVED lines=8> */
.L_x_3:


//--------------------- .nv.shared.matmul_kernel  --------------------------
	.section	.nv.shared.matmul_kernel,"aw",@nobits
	.sectionflags	@""
	.align	16
	.zero		1024


//--------------------- .nv.shared.reserved.0     --------------------------
	.section	.nv.shared.reserved.0,"aw",@nobits
	.weak		__nv_reservedSMEM_offset_0_alias
	.size		__nv_reservedSMEM_offset_0_alias, 0, 0
	.other		__nv_reservedSMEM_offset_0_alias,@"STO_CUDA_RESERVED_SHARED STV_DEFAULT"
__nv_reservedSMEM_offset_0_alias:
	.zero		0


//--------------------- .nv.constant0.matmul_kernel --------------------------
	.section	.nv.constant0.matmul_kernel,"a",@progbits
	.sectionflags	@""
	.align	4
.nv.constant0.matmul_kernel:
	.zero		608


//--------------------- SYMBOLS --------------------------

	.type		.nv.reservedSmem.offset0,@object
	.size		.nv.reservedSmem.offset0,0x4
